//
// Generated by NVIDIA NVVM Compiler
//
// Compiler Build ID: CL-36424714
// Cuda compilation tools, release 13.0, V13.0.88
// Based on NVVM 20.0.0
//

.version 9.0
.target sm_100
.address_size 64

	// .globl	_Z21executeFirstLayerCUDAPfS_S_S_iiiiiii

.visible .entry _Z21executeFirstLayerCUDAPfS_S_S_iiiiiii(
	.param .u64 .ptr .align 1 _Z21executeFirstLayerCUDAPfS_S_S_iiiiiii_param_0,
	.param .u64 .ptr .align 1 _Z21executeFirstLayerCUDAPfS_S_S_iiiiiii_param_1,
	.param .u64 .ptr .align 1 _Z21executeFirstLayerCUDAPfS_S_S_iiiiiii_param_2,
	.param .u64 .ptr .align 1 _Z21executeFirstLayerCUDAPfS_S_S_iiiiiii_param_3,
	.param .u32 _Z21executeFirstLayerCUDAPfS_S_S_iiiiiii_param_4,
	.param .u32 _Z21executeFirstLayerCUDAPfS_S_S_iiiiiii_param_5,
	.param .u32 _Z21executeFirstLayerCUDAPfS_S_S_iiiiiii_param_6,
	.param .u32 _Z21executeFirstLayerCUDAPfS_S_S_iiiiiii_param_7,
	.param .u32 _Z21executeFirstLayerCUDAPfS_S_S_iiiiiii_param_8,
	.param .u32 _Z21executeFirstLayerCUDAPfS_S_S_iiiiiii_param_9,
	.param .u32 _Z21executeFirstLayerCUDAPfS_S_S_iiiiiii_param_10
)
{
	.reg .pred 	%p<19>;
	.reg .b32 	%r<93>;
	.reg .b32 	%f<91>;
	.reg .b64 	%rd<23>;

	ld.param.u64 	%rd5, [_Z21executeFirstLayerCUDAPfS_S_S_iiiiiii_param_1];
	ld.param.u64 	%rd6, [_Z21executeFirstLayerCUDAPfS_S_S_iiiiiii_param_2];
	ld.param.u32 	%r47, [_Z21executeFirstLayerCUDAPfS_S_S_iiiiiii_param_4];
	ld.param.u32 	%r48, [_Z21executeFirstLayerCUDAPfS_S_S_iiiiiii_param_5];
	ld.param.u32 	%r49, [_Z21executeFirstLayerCUDAPfS_S_S_iiiiiii_param_6];
	ld.param.u32 	%r50, [_Z21executeFirstLayerCUDAPfS_S_S_iiiiiii_param_7];
	ld.param.u32 	%r51, [_Z21executeFirstLayerCUDAPfS_S_S_iiiiiii_param_8];
	ld.param.u32 	%r52, [_Z21executeFirstLayerCUDAPfS_S_S_iiiiiii_param_10];
	cvta.to.global.u64 	%rd1, %rd6;
	cvta.to.global.u64 	%rd2, %rd5;
	mov.u32 	%r53, %tid.x;
	mul.lo.s32 	%r83, %r52, %r53;
	mov.u32 	%r54, %tid.y;
	mul.lo.s32 	%r2, %r52, %r54;
	setp.ge.s32 	%p1, %r83, %r50;
	setp.ge.s32 	%p2, %r2, %r51;
	or.pred  	%p3, %p1, %p2;
	@%p3 bra 	$L__BB0_22;
	setp.lt.s32 	%p4, %r52, 1;
	@%p4 bra 	$L__BB0_22;
	ld.param.u32 	%r81, [_Z21executeFirstLayerCUDAPfS_S_S_iiiiiii_param_7];
	mul.lo.s32 	%r3, %r49, 3;
	add.s32 	%r4, %r2, %r52;
	sub.s32 	%r5, %r51, %r48;
	sub.s32 	%r6, %r81, %r48;
	add.s64 	%rd3, %rd1, 204;
	add.s32 	%r7, %r83, %r52;
$L__BB0_3:
	ld.param.u32 	%r82, [_Z21executeFirstLayerCUDAPfS_S_S_iiiiiii_param_7];
	mul.lo.s32 	%r55, %r83, %r47;
	sub.s32 	%r56, %r55, %r48;
	mul.lo.s32 	%r57, %r3, %r56;
	max.s32 	%r9, %r57, 0;
	setp.lt.s32 	%p5, %r55, %r48;
	sub.s32 	%r58, %r48, %r55;
	sub.s32 	%r59, 7, %r58;
	selp.b32 	%r10, %r59, 7, %p5;
	mov.u32 	%r60, %ctaid.x;
	mul.lo.s32 	%r61, %r60, 147;
	mad.lo.s32 	%r62, %r58, 7, %r61;
	selp.b32 	%r11, %r62, %r61, %p5;
	mad.lo.s32 	%r63, %r82, %r60, %r83;
	mul.lo.s32 	%r12, %r63, %r51;
	mov.u32 	%r84, %r2;
$L__BB0_4:
	mul.lo.s32 	%r14, %r84, %r47;
	sub.s32 	%r64, %r14, %r48;
	mul.lo.s32 	%r65, %r64, 3;
	max.s32 	%r15, %r65, 0;
	setp.lt.s32 	%p6, %r14, %r48;
	sub.s32 	%r66, %r48, %r14;
	sub.s32 	%r67, 7, %r66;
	selp.b32 	%r16, %r66, 0, %p6;
	selp.b32 	%r85, %r67, 7, %p6;
	setp.le.s32 	%p7, %r84, %r5;
	@%p7 bra 	$L__BB0_6;
	mul.hi.u32 	%r68, %r15, 1431655766;
	sub.s32 	%r85, %r49, %r68;
$L__BB0_6:
	setp.le.s32 	%p8, %r83, %r6;
	mov.u32 	%r86, %r10;
	@%p8 bra 	$L__BB0_8;
	div.s32 	%r69, %r9, %r3;
	sub.s32 	%r86, %r49, %r69;
$L__BB0_8:
	setp.lt.s32 	%p9, %r86, 1;
	mov.f32 	%f89, 0f00000000;
	@%p9 bra 	$L__BB0_20;
	add.s32 	%r22, %r15, %r9;
	add.s32 	%r23, %r11, %r16;
	and.b32  	%r24, %r85, 3;
	and.b32  	%r25, %r85, 2147483644;
	and.b32  	%r26, %r85, 1;
	neg.s32 	%r27, %r25;
	max.s32 	%r71, %r48, %r14;
	add.s32 	%r72, %r11, %r71;
	sub.s32 	%r28, %r72, %r14;
	mov.f32 	%f89, 0f00000000;
	mov.b32 	%r87, 0;
$L__BB0_10:
	setp.lt.s32 	%p10, %r85, 1;
	@%p10 bra 	$L__BB0_19;
	setp.lt.u32 	%p11, %r85, 4;
	mul.lo.s32 	%r30, %r87, %r49;
	mul.lo.s32 	%r31, %r87, 7;
	add.s32 	%r32, %r23, %r31;
	mov.b32 	%r92, 0;
	@%p11 bra 	$L__BB0_14;
	mad.lo.s32 	%r89, %r3, %r87, %r22;
	add.s32 	%r88, %r28, %r31;
	mov.u32 	%r90, %r27;
$L__BB0_13:
	.pragma "nounroll";
	mul.wide.s32 	%rd7, %r88, 4;
	add.s64 	%rd8, %rd3, %rd7;
	mul.wide.s32 	%rd9, %r89, 4;
	add.s64 	%rd10, %rd2, %rd9;
	ld.global.f32 	%f15, [%rd10];
	ld.global.f32 	%f16, [%rd8+-204];
	ld.global.f32 	%f17, [%rd10+4];
	ld.global.f32 	%f18, [%rd8+-8];
	mul.f32 	%f19, %f17, %f18;
	fma.rn.f32 	%f20, %f15, %f16, %f19;
	ld.global.f32 	%f21, [%rd10+8];
	ld.global.f32 	%f22, [%rd8+188];
	fma.rn.f32 	%f23, %f21, %f22, %f20;
	add.f32 	%f24, %f89, %f23;
	ld.global.f32 	%f25, [%rd10+12];
	ld.global.f32 	%f26, [%rd8+-200];
	ld.global.f32 	%f27, [%rd10+16];
	ld.global.f32 	%f28, [%rd8+-4];
	mul.f32 	%f29, %f27, %f28;
	fma.rn.f32 	%f30, %f25, %f26, %f29;
	ld.global.f32 	%f31, [%rd10+20];
	ld.global.f32 	%f32, [%rd8+192];
	fma.rn.f32 	%f33, %f31, %f32, %f30;
	add.f32 	%f34, %f24, %f33;
	ld.global.f32 	%f35, [%rd10+24];
	ld.global.f32 	%f36, [%rd8+-196];
	ld.global.f32 	%f37, [%rd10+28];
	ld.global.f32 	%f38, [%rd8];
	mul.f32 	%f39, %f37, %f38;
	fma.rn.f32 	%f40, %f35, %f36, %f39;
	ld.global.f32 	%f41, [%rd10+32];
	ld.global.f32 	%f42, [%rd8+196];
	fma.rn.f32 	%f43, %f41, %f42, %f40;
	add.f32 	%f44, %f34, %f43;
	ld.global.f32 	%f45, [%rd10+36];
	ld.global.f32 	%f46, [%rd8+-192];
	ld.global.f32 	%f47, [%rd10+40];
	ld.global.f32 	%f48, [%rd8+4];
	mul.f32 	%f49, %f47, %f48;
	fma.rn.f32 	%f50, %f45, %f46, %f49;
	ld.global.f32 	%f51, [%rd10+44];
	ld.global.f32 	%f52, [%rd8+200];
	fma.rn.f32 	%f53, %f51, %f52, %f50;
	add.f32 	%f89, %f44, %f53;
	add.s32 	%r90, %r90, 4;
	add.s32 	%r89, %r89, 12;
	add.s32 	%r88, %r88, 4;
	setp.ne.s32 	%p12, %r90, 0;
	mov.u32 	%r92, %r25;
	@%p12 bra 	$L__BB0_13;
$L__BB0_14:
	setp.eq.s32 	%p13, %r24, 0;
	@%p13 bra 	$L__BB0_19;
	setp.eq.s32 	%p14, %r24, 1;
	@%p14 bra 	$L__BB0_17;
	add.s32 	%r74, %r92, %r30;
	mad.lo.s32 	%r75, %r74, 3, %r22;
	mul.wide.s32 	%rd11, %r75, 4;
	add.s64 	%rd12, %rd2, %rd11;
	ld.global.f32 	%f55, [%rd12];
	add.s32 	%r76, %r32, %r92;
	mul.wide.s32 	%rd13, %r76, 4;
	add.s64 	%rd14, %rd1, %rd13;
	ld.global.f32 	%f56, [%rd14];
	ld.global.f32 	%f57, [%rd12+4];
	ld.global.f32 	%f58, [%rd14+196];
	mul.f32 	%f59, %f57, %f58;
	fma.rn.f32 	%f60, %f55, %f56, %f59;
	ld.global.f32 	%f61, [%rd12+8];
	ld.global.f32 	%f62, [%rd14+392];
	fma.rn.f32 	%f63, %f61, %f62, %f60;
	add.f32 	%f64, %f89, %f63;
	ld.global.f32 	%f65, [%rd12+12];
	ld.global.f32 	%f66, [%rd14+4];
	ld.global.f32 	%f67, [%rd12+16];
	ld.global.f32 	%f68, [%rd14+200];
	mul.f32 	%f69, %f67, %f68;
	fma.rn.f32 	%f70, %f65, %f66, %f69;
	ld.global.f32 	%f71, [%rd12+20];
	ld.global.f32 	%f72, [%rd14+396];
	fma.rn.f32 	%f73, %f71, %f72, %f70;
	add.f32 	%f89, %f64, %f73;
	add.s32 	%r92, %r92, 2;
$L__BB0_17:
	setp.eq.s32 	%p15, %r26, 0;
	@%p15 bra 	$L__BB0_19;
	add.s32 	%r77, %r92, %r30;
	mad.lo.s32 	%r78, %r77, 3, %r22;
	mul.wide.s32 	%rd15, %r78, 4;
	add.s64 	%rd16, %rd2, %rd15;
	ld.global.f32 	%f74, [%rd16];
	add.s32 	%r79, %r32, %r92;
	mul.wide.s32 	%rd17, %r79, 4;
	add.s64 	%rd18, %rd1, %rd17;
	ld.global.f32 	%f75, [%rd18];
	ld.global.f32 	%f76, [%rd16+4];
	ld.global.f32 	%f77, [%rd18+196];
	mul.f32 	%f78, %f76, %f77;
	fma.rn.f32 	%f79, %f74, %f75, %f78;
	ld.global.f32 	%f80, [%rd16+8];
	ld.global.f32 	%f81, [%rd18+392];
	fma.rn.f32 	%f82, %f80, %f81, %f79;
	add.f32 	%f89, %f89, %f82;
$L__BB0_19:
	add.s32 	%r87, %r87, 1;
	setp.ne.s32 	%p16, %r87, %r86;
	@%p16 bra 	$L__BB0_10;
$L__BB0_20:
	ld.param.u64 	%rd22, [_Z21executeFirstLayerCUDAPfS_S_S_iiiiiii_param_3];
	add.s32 	%r80, %r84, %r12;
	cvta.to.global.u64 	%rd19, %rd22;
	mul.wide.s32 	%rd20, %r80, 4;
	add.s64 	%rd21, %rd19, %rd20;
	st.global.f32 	[%rd21], %f89;
	add.s32 	%r84, %r84, 1;
	setp.lt.s32 	%p17, %r84, %r4;
	@%p17 bra 	$L__BB0_4;
	add.s32 	%r83, %r83, 1;
	setp.lt.s32 	%p18, %r83, %r7;
	@%p18 bra 	$L__BB0_3;
$L__BB0_22:
	ret;

}
	// .globl	_Z18poolingAverageCUDAPfS_iiiiiiii
.visible .entry _Z18poolingAverageCUDAPfS_iiiiiiii(
	.param .u64 .ptr .align 1 _Z18poolingAverageCUDAPfS_iiiiiiii_param_0,
	.param .u64 .ptr .align 1 _Z18poolingAverageCUDAPfS_iiiiiiii_param_1,
	.param .u32 _Z18poolingAverageCUDAPfS_iiiiiiii_param_2,
	.param .u32 _Z18poolingAverageCUDAPfS_iiiiiiii_param_3,
	.param .u32 _Z18poolingAverageCUDAPfS_iiiiiiii_param_4,
	.param .u32 _Z18poolingAverageCUDAPfS_iiiiiiii_param_5,
	.param .u32 _Z18poolingAverageCUDAPfS_iiiiiiii_param_6,
	.param .u32 _Z18poolingAverageCUDAPfS_iiiiiiii_param_7,
	.param .u32 _Z18poolingAverageCUDAPfS_iiiiiiii_param_8,
	.param .u32 _Z18poolingAverageCUDAPfS_iiiiiiii_param_9
)
{
	.reg .pred 	%p<12>;
	.reg .b32 	%r<45>;
	.reg .b32 	%f<90>;
	.reg .b64 	%rd<16>;

	ld.param.u64 	%rd5, [_Z18poolingAverageCUDAPfS_iiiiiiii_param_0];
	ld.param.u64 	%rd4, [_Z18poolingAverageCUDAPfS_iiiiiiii_param_1];
	ld.param.u32 	%r23, [_Z18poolingAverageCUDAPfS_iiiiiiii_param_5];
	ld.param.u32 	%r24, [_Z18poolingAverageCUDAPfS_iiiiiiii_param_7];
	ld.param.u32 	%r25, [_Z18poolingAverageCUDAPfS_iiiiiiii_param_8];
	ld.param.u32 	%r26, [_Z18poolingAverageCUDAPfS_iiiiiiii_param_9];
	cvta.to.global.u64 	%rd1, %rd5;
	mov.u32 	%r1, %ctaid.x;
	setp.lt.s32 	%p1, %r23, 1;
	mov.f32 	%f88, 0f00000000;
	@%p1 bra 	$L__BB1_16;
	neg.s32 	%r28, %r26;
	max.s32 	%r29, %r28, 0;
	mul.lo.s32 	%r30, %r24, %r26;
	neg.s32 	%r31, %r30;
	max.s32 	%r32, %r31, 0;
	mul.lo.s32 	%r2, %r24, %r1;
	add.s32 	%r3, %r32, %r29;
	and.b32  	%r4, %r23, 15;
	add.s32 	%r5, %r4, -1;
	and.b32  	%r6, %r23, 7;
	add.s32 	%r7, %r6, -1;
	and.b32  	%r8, %r23, 2147483632;
	and.b32  	%r9, %r23, 3;
	neg.s32 	%r10, %r8;
	add.s64 	%rd2, %rd1, 32;
	mov.f32 	%f88, 0f00000000;
	mov.b32 	%r39, 0;
$L__BB1_2:
	setp.lt.u32 	%p2, %r23, 16;
	add.s32 	%r34, %r39, %r2;
	mad.lo.s32 	%r12, %r34, %r25, %r3;
	mov.b32 	%r43, 0;
	@%p2 bra 	$L__BB1_5;
	mov.u32 	%r40, %r12;
	mov.u32 	%r41, %r10;
$L__BB1_4:
	.pragma "nounroll";
	mul.wide.s32 	%rd6, %r40, 4;
	add.s64 	%rd7, %rd2, %rd6;
	ld.global.f32 	%f20, [%rd7+-32];
	add.f32 	%f21, %f88, %f20;
	ld.global.f32 	%f22, [%rd7+-28];
	add.f32 	%f23, %f21, %f22;
	ld.global.f32 	%f24, [%rd7+-24];
	add.f32 	%f25, %f23, %f24;
	ld.global.f32 	%f26, [%rd7+-20];
	add.f32 	%f27, %f25, %f26;
	ld.global.f32 	%f28, [%rd7+-16];
	add.f32 	%f29, %f27, %f28;
	ld.global.f32 	%f30, [%rd7+-12];
	add.f32 	%f31, %f29, %f30;
	ld.global.f32 	%f32, [%rd7+-8];
	add.f32 	%f33, %f31, %f32;
	ld.global.f32 	%f34, [%rd7+-4];
	add.f32 	%f35, %f33, %f34;
	ld.global.f32 	%f36, [%rd7];
	add.f32 	%f37, %f35, %f36;
	ld.global.f32 	%f38, [%rd7+4];
	add.f32 	%f39, %f37, %f38;
	ld.global.f32 	%f40, [%rd7+8];
	add.f32 	%f41, %f39, %f40;
	ld.global.f32 	%f42, [%rd7+12];
	add.f32 	%f43, %f41, %f42;
	ld.global.f32 	%f44, [%rd7+16];
	add.f32 	%f45, %f43, %f44;
	ld.global.f32 	%f46, [%rd7+20];
	add.f32 	%f47, %f45, %f46;
	ld.global.f32 	%f48, [%rd7+24];
	add.f32 	%f49, %f47, %f48;
	ld.global.f32 	%f50, [%rd7+28];
	add.f32 	%f88, %f49, %f50;
	add.s32 	%r41, %r41, 16;
	add.s32 	%r40, %r40, 16;
	setp.ne.s32 	%p3, %r41, 0;
	mov.u32 	%r43, %r8;
	@%p3 bra 	$L__BB1_4;
$L__BB1_5:
	setp.eq.s32 	%p4, %r4, 0;
	@%p4 bra 	$L__BB1_15;
	setp.lt.u32 	%p5, %r5, 7;
	@%p5 bra 	$L__BB1_8;
	add.s32 	%r35, %r12, %r43;
	mul.wide.s32 	%rd8, %r35, 4;
	add.s64 	%rd9, %rd1, %rd8;
	ld.global.f32 	%f52, [%rd9];
	add.f32 	%f53, %f88, %f52;
	ld.global.f32 	%f54, [%rd9+4];
	add.f32 	%f55, %f53, %f54;
	ld.global.f32 	%f56, [%rd9+8];
	add.f32 	%f57, %f55, %f56;
	ld.global.f32 	%f58, [%rd9+12];
	add.f32 	%f59, %f57, %f58;
	ld.global.f32 	%f60, [%rd9+16];
	add.f32 	%f61, %f59, %f60;
	ld.global.f32 	%f62, [%rd9+20];
	add.f32 	%f63, %f61, %f62;
	ld.global.f32 	%f64, [%rd9+24];
	add.f32 	%f65, %f63, %f64;
	ld.global.f32 	%f66, [%rd9+28];
	add.f32 	%f88, %f65, %f66;
	add.s32 	%r43, %r43, 8;
$L__BB1_8:
	setp.eq.s32 	%p6, %r6, 0;
	@%p6 bra 	$L__BB1_15;
	setp.lt.u32 	%p7, %r7, 3;
	@%p7 bra 	$L__BB1_11;
	add.s32 	%r36, %r12, %r43;
	mul.wide.s32 	%rd10, %r36, 4;
	add.s64 	%rd11, %rd1, %rd10;
	ld.global.f32 	%f68, [%rd11];
	add.f32 	%f69, %f88, %f68;
	ld.global.f32 	%f70, [%rd11+4];
	add.f32 	%f71, %f69, %f70;
	ld.global.f32 	%f72, [%rd11+8];
	add.f32 	%f73, %f71, %f72;
	ld.global.f32 	%f74, [%rd11+12];
	add.f32 	%f88, %f73, %f74;
	add.s32 	%r43, %r43, 4;
$L__BB1_11:
	setp.eq.s32 	%p8, %r9, 0;
	@%p8 bra 	$L__BB1_15;
	setp.eq.s32 	%p9, %r9, 1;
	add.s32 	%r37, %r12, %r43;
	mul.wide.s32 	%rd12, %r37, 4;
	add.s64 	%rd3, %rd1, %rd12;
	ld.global.f32 	%f75, [%rd3];
	add.f32 	%f88, %f88, %f75;
	@%p9 bra 	$L__BB1_15;
	setp.eq.s32 	%p10, %r9, 2;
	ld.global.f32 	%f76, [%rd3+4];
	add.f32 	%f88, %f88, %f76;
	@%p10 bra 	$L__BB1_15;
	ld.global.f32 	%f77, [%rd3+8];
	add.f32 	%f88, %f88, %f77;
$L__BB1_15:
	add.s32 	%r39, %r39, 1;
	setp.ne.s32 	%p11, %r39, %r23;
	@%p11 bra 	$L__BB1_2;
$L__BB1_16:
	cvta.to.global.u64 	%rd13, %rd4;
	mul.lo.s32 	%r38, %r23, %r23;
	cvt.rn.f32.u32 	%f78, %r38;
	div.rn.f32 	%f79, %f88, %f78;
	mul.wide.u32 	%rd14, %r1, 4;
	add.s64 	%rd15, %rd13, %rd14;
	st.global.f32 	[%rd15], %f79;
	ret;

}
	// .globl	_Z18executepoolingCudaPfS_iiiiiiiii
.visible .entry _Z18executepoolingCudaPfS_iiiiiiiii(
	.param .u64 .ptr .align 1 _Z18executepoolingCudaPfS_iiiiiiiii_param_0,
	.param .u64 .ptr .align 1 _Z18executepoolingCudaPfS_iiiiiiiii_param_1,
	.param .u32 _Z18executepoolingCudaPfS_iiiiiiiii_param_2,
	.param .u32 _Z18executepoolingCudaPfS_iiiiiiiii_param_3,
	.param .u32 _Z18executepoolingCudaPfS_iiiiiiiii_param_4,
	.param .u32 _Z18executepoolingCudaPfS_iiiiiiiii_param_5,
	.param .u32 _Z18executepoolingCudaPfS_iiiiiiiii_param_6,
	.param .u32 _Z18executepoolingCudaPfS_iiiiiiiii_param_7,
	.param .u32 _Z18executepoolingCudaPfS_iiiiiiiii_param_8,
	.param .u32 _Z18executepoolingCudaPfS_iiiiiiiii_param_9,
	.param .u32 _Z18executepoolingCudaPfS_iiiiiiiii_param_10
)
{
	.reg .pred 	%p<54>;
	.reg .b32 	%r<80>;
	.reg .b32 	%f<87>;
	.reg .b64 	%rd<17>;

	ld.param.u64 	%rd5, [_Z18executepoolingCudaPfS_iiiiiiiii_param_0];
	ld.param.u32 	%r38, [_Z18executepoolingCudaPfS_iiiiiiiii_param_3];
	ld.param.u32 	%r39, [_Z18executepoolingCudaPfS_iiiiiiiii_param_4];
	ld.param.u32 	%r40, [_Z18executepoolingCudaPfS_iiiiiiiii_param_5];
	ld.param.u32 	%r41, [_Z18executepoolingCudaPfS_iiiiiiiii_param_6];
	ld.param.u32 	%r42, [_Z18executepoolingCudaPfS_iiiiiiiii_param_7];
	ld.param.u32 	%r43, [_Z18executepoolingCudaPfS_iiiiiiiii_param_8];
	ld.param.u32 	%r44, [_Z18executepoolingCudaPfS_iiiiiiiii_param_9];
	ld.param.u32 	%r45, [_Z18executepoolingCudaPfS_iiiiiiiii_param_10];
	cvta.to.global.u64 	%rd1, %rd5;
	mov.u32 	%r46, %tid.x;
	mul.lo.s32 	%r71, %r45, %r46;
	mov.u32 	%r47, %tid.y;
	mul.lo.s32 	%r2, %r45, %r47;
	setp.ge.s32 	%p1, %r71, %r38;
	setp.ge.s32 	%p2, %r2, %r39;
	or.pred  	%p3, %p1, %p2;
	@%p3 bra 	$L__BB2_26;
	setp.lt.s32 	%p4, %r45, 1;
	@%p4 bra 	$L__BB2_26;
	ld.param.u32 	%r69, [_Z18executepoolingCudaPfS_iiiiiiiii_param_3];
	mov.u32 	%r48, %ctaid.x;
	add.s32 	%r3, %r2, %r45;
	sub.s32 	%r4, %r39, %r44;
	sub.s32 	%r5, %r69, %r44;
	mul.lo.s32 	%r6, %r42, %r48;
	add.s64 	%rd2, %rd1, 32;
	add.s32 	%r7, %r71, %r45;
$L__BB2_3:
	ld.param.u32 	%r70, [_Z18executepoolingCudaPfS_iiiiiiiii_param_3];
	mul.lo.s32 	%r49, %r71, %r41;
	sub.s32 	%r50, %r49, %r44;
	mul.lo.s32 	%r51, %r50, %r42;
	max.s32 	%r9, %r51, 0;
	setp.lt.s32 	%p5, %r71, %r44;
	selp.b32 	%r52, %r44, 0, %p5;
	sub.s32 	%r10, %r40, %r52;
	mov.u32 	%r53, %ctaid.x;
	mad.lo.s32 	%r54, %r70, %r53, %r71;
	mul.lo.s32 	%r11, %r54, %r39;
	mov.u32 	%r72, %r2;
$L__BB2_4:
	setp.le.s32 	%p6, %r71, %r5;
	mul.lo.s32 	%r55, %r72, %r41;
	sub.s32 	%r56, %r55, %r44;
	max.s32 	%r13, %r56, 0;
	setp.lt.s32 	%p7, %r72, %r44;
	selp.b32 	%r57, %r44, 0, %p7;
	sub.s32 	%r58, %r40, %r57;
	setp.gt.s32 	%p8, %r72, %r4;
	sub.s32 	%r59, %r43, %r13;
	selp.b32 	%r14, %r59, %r58, %p8;
	mov.u32 	%r73, %r10;
	@%p6 bra 	$L__BB2_6;
	div.s32 	%r60, %r9, %r42;
	sub.s32 	%r73, %r42, %r60;
$L__BB2_6:
	setp.lt.s32 	%p9, %r73, 1;
	mov.f32 	%f85, 0f00000000;
	@%p9 bra 	$L__BB2_24;
	add.s32 	%r17, %r13, %r9;
	and.b32  	%r18, %r14, 15;
	add.s32 	%r19, %r18, -1;
	and.b32  	%r20, %r14, 7;
	and.b32  	%r21, %r14, 2147483632;
	and.b32  	%r22, %r14, 3;
	neg.s32 	%r23, %r21;
	mov.f32 	%f85, 0f00000000;
	mov.b32 	%r74, 0;
$L__BB2_8:
	setp.lt.s32 	%p10, %r14, 1;
	@%p10 bra 	$L__BB2_23;
	setp.lt.u32 	%p11, %r14, 16;
	add.s32 	%r63, %r74, %r6;
	mad.lo.s32 	%r25, %r63, %r43, %r17;
	mov.b32 	%r78, 0;
	@%p11 bra 	$L__BB2_12;
	mov.u32 	%r75, %r25;
	mov.u32 	%r76, %r23;
$L__BB2_11:
	.pragma "nounroll";
	mul.wide.s32 	%rd6, %r75, 4;
	add.s64 	%rd7, %rd2, %rd6;
	ld.global.f32 	%f20, [%rd7+-32];
	setp.lt.f32 	%p12, %f85, %f20;
	selp.f32 	%f21, %f20, %f85, %p12;
	ld.global.f32 	%f22, [%rd7+-28];
	setp.lt.f32 	%p13, %f21, %f22;
	selp.f32 	%f23, %f22, %f21, %p13;
	ld.global.f32 	%f24, [%rd7+-24];
	setp.lt.f32 	%p14, %f23, %f24;
	selp.f32 	%f25, %f24, %f23, %p14;
	ld.global.f32 	%f26, [%rd7+-20];
	setp.lt.f32 	%p15, %f25, %f26;
	selp.f32 	%f27, %f26, %f25, %p15;
	ld.global.f32 	%f28, [%rd7+-16];
	setp.lt.f32 	%p16, %f27, %f28;
	selp.f32 	%f29, %f28, %f27, %p16;
	ld.global.f32 	%f30, [%rd7+-12];
	setp.lt.f32 	%p17, %f29, %f30;
	selp.f32 	%f31, %f30, %f29, %p17;
	ld.global.f32 	%f32, [%rd7+-8];
	setp.lt.f32 	%p18, %f31, %f32;
	selp.f32 	%f33, %f32, %f31, %p18;
	ld.global.f32 	%f34, [%rd7+-4];
	setp.lt.f32 	%p19, %f33, %f34;
	selp.f32 	%f35, %f34, %f33, %p19;
	ld.global.f32 	%f36, [%rd7];
	setp.lt.f32 	%p20, %f35, %f36;
	selp.f32 	%f37, %f36, %f35, %p20;
	ld.global.f32 	%f38, [%rd7+4];
	setp.lt.f32 	%p21, %f37, %f38;
	selp.f32 	%f39, %f38, %f37, %p21;
	ld.global.f32 	%f40, [%rd7+8];
	setp.lt.f32 	%p22, %f39, %f40;
	selp.f32 	%f41, %f40, %f39, %p22;
	ld.global.f32 	%f42, [%rd7+12];
	setp.lt.f32 	%p23, %f41, %f42;
	selp.f32 	%f43, %f42, %f41, %p23;
	ld.global.f32 	%f44, [%rd7+16];
	setp.lt.f32 	%p24, %f43, %f44;
	selp.f32 	%f45, %f44, %f43, %p24;
	ld.global.f32 	%f46, [%rd7+20];
	setp.lt.f32 	%p25, %f45, %f46;
	selp.f32 	%f47, %f46, %f45, %p25;
	ld.global.f32 	%f48, [%rd7+24];
	setp.lt.f32 	%p26, %f47, %f48;
	selp.f32 	%f49, %f48, %f47, %p26;
	ld.global.f32 	%f50, [%rd7+28];
	setp.lt.f32 	%p27, %f49, %f50;
	selp.f32 	%f85, %f50, %f49, %p27;
	add.s32 	%r76, %r76, 16;
	add.s32 	%r75, %r75, 16;
	setp.ne.s32 	%p28, %r76, 0;
	mov.u32 	%r78, %r21;
	@%p28 bra 	$L__BB2_11;
$L__BB2_12:
	setp.eq.s32 	%p29, %r18, 0;
	@%p29 bra 	$L__BB2_23;
	setp.lt.u32 	%p30, %r19, 7;
	@%p30 bra 	$L__BB2_15;
	add.s32 	%r64, %r25, %r78;
	mul.wide.s32 	%rd8, %r64, 4;
	add.s64 	%rd9, %rd1, %rd8;
	ld.global.f32 	%f52, [%rd9];
	setp.lt.f32 	%p31, %f85, %f52;
	selp.f32 	%f53, %f52, %f85, %p31;
	ld.global.f32 	%f54, [%rd9+4];
	setp.lt.f32 	%p32, %f53, %f54;
	selp.f32 	%f55, %f54, %f53, %p32;
	ld.global.f32 	%f56, [%rd9+8];
	setp.lt.f32 	%p33, %f55, %f56;
	selp.f32 	%f57, %f56, %f55, %p33;
	ld.global.f32 	%f58, [%rd9+12];
	setp.lt.f32 	%p34, %f57, %f58;
	selp.f32 	%f59, %f58, %f57, %p34;
	ld.global.f32 	%f60, [%rd9+16];
	setp.lt.f32 	%p35, %f59, %f60;
	selp.f32 	%f61, %f60, %f59, %p35;
	ld.global.f32 	%f62, [%rd9+20];
	setp.lt.f32 	%p36, %f61, %f62;
	selp.f32 	%f63, %f62, %f61, %p36;
	ld.global.f32 	%f64, [%rd9+24];
	setp.lt.f32 	%p37, %f63, %f64;
	selp.f32 	%f65, %f64, %f63, %p37;
	ld.global.f32 	%f66, [%rd9+28];
	setp.lt.f32 	%p38, %f65, %f66;
	selp.f32 	%f85, %f66, %f65, %p38;
	add.s32 	%r78, %r78, 8;
$L__BB2_15:
	setp.eq.s32 	%p39, %r20, 0;
	@%p39 bra 	$L__BB2_23;
	add.s32 	%r65, %r20, -1;
	setp.lt.u32 	%p40, %r65, 3;
	@%p40 bra 	$L__BB2_18;
	add.s32 	%r66, %r25, %r78;
	mul.wide.s32 	%rd10, %r66, 4;
	add.s64 	%rd11, %rd1, %rd10;
	ld.global.f32 	%f68, [%rd11];
	setp.lt.f32 	%p41, %f85, %f68;
	selp.f32 	%f69, %f68, %f85, %p41;
	ld.global.f32 	%f70, [%rd11+4];
	setp.lt.f32 	%p42, %f69, %f70;
	selp.f32 	%f71, %f70, %f69, %p42;
	ld.global.f32 	%f72, [%rd11+8];
	setp.lt.f32 	%p43, %f71, %f72;
	selp.f32 	%f73, %f72, %f71, %p43;
	ld.global.f32 	%f74, [%rd11+12];
	setp.lt.f32 	%p44, %f73, %f74;
	selp.f32 	%f85, %f74, %f73, %p44;
	add.s32 	%r78, %r78, 4;
$L__BB2_18:
	setp.eq.s32 	%p45, %r22, 0;
	@%p45 bra 	$L__BB2_23;
	setp.eq.s32 	%p46, %r22, 1;
	add.s32 	%r67, %r25, %r78;
	mul.wide.s32 	%rd12, %r67, 4;
	add.s64 	%rd3, %rd1, %rd12;
	ld.global.f32 	%f75, [%rd3];
	setp.lt.f32 	%p47, %f85, %f75;
	selp.f32 	%f85, %f75, %f85, %p47;
	@%p46 bra 	$L__BB2_23;
	setp.eq.s32 	%p48, %r22, 2;
	ld.global.f32 	%f76, [%rd3+4];
	setp.lt.f32 	%p49, %f85, %f76;
	selp.f32 	%f85, %f76, %f85, %p49;
	@%p48 bra 	$L__BB2_23;
	ld.global.f32 	%f14, [%rd3+8];
	setp.geu.f32 	%p50, %f85, %f14;
	@%p50 bra 	$L__BB2_23;
	mov.f32 	%f85, %f14;
$L__BB2_23:
	add.s32 	%r74, %r74, 1;
	setp.ne.s32 	%p51, %r74, %r73;
	@%p51 bra 	$L__BB2_8;
$L__BB2_24:
	ld.param.u64 	%rd16, [_Z18executepoolingCudaPfS_iiiiiiiii_param_1];
	add.s32 	%r68, %r72, %r11;
	cvta.to.global.u64 	%rd13, %rd16;
	mul.wide.s32 	%rd14, %r68, 4;
	add.s64 	%rd15, %rd13, %rd14;
	st.global.f32 	[%rd15], %f85;
	add.s32 	%r72, %r72, 1;
	setp.lt.s32 	%p52, %r72, %r3;
	@%p52 bra 	$L__BB2_4;
	add.s32 	%r71, %r71, 1;
	setp.lt.s32 	%p53, %r71, %r7;
	@%p53 bra 	$L__BB2_3;
$L__BB2_26:
	ret;

}
	// .globl	_Z30execute3DconvolutionCuda_splitPfS_S_S_iiiiiiiii
.visible .entry _Z30execute3DconvolutionCuda_splitPfS_S_S_iiiiiiiii(
	.param .u64 .ptr .align 1 _Z30execute3DconvolutionCuda_splitPfS_S_S_iiiiiiiii_param_0,
	.param .u64 .ptr .align 1 _Z30execute3DconvolutionCuda_splitPfS_S_S_iiiiiiiii_param_1,
	.param .u64 .ptr .align 1 _Z30execute3DconvolutionCuda_splitPfS_S_S_iiiiiiiii_param_2,
	.param .u64 .ptr .align 1 _Z30execute3DconvolutionCuda_splitPfS_S_S_iiiiiiiii_param_3,
	.param .u32 _Z30execute3DconvolutionCuda_splitPfS_S_S_iiiiiiiii_param_4,
	.param .u32 _Z30execute3DconvolutionCuda_splitPfS_S_S_iiiiiiiii_param_5,
	.param .u32 _Z30execute3DconvolutionCuda_splitPfS_S_S_iiiiiiiii_param_6,
	.param .u32 _Z30execute3DconvolutionCuda_splitPfS_S_S_iiiiiiiii_param_7,
	.param .u32 _Z30execute3DconvolutionCuda_splitPfS_S_S_iiiiiiiii_param_8,
	.param .u32 _Z30execute3DconvolutionCuda_splitPfS_S_S_iiiiiiiii_param_9,
	.param .u32 _Z30execute3DconvolutionCuda_splitPfS_S_S_iiiiiiiii_param_10,
	.param .u32 _Z30execute3DconvolutionCuda_splitPfS_S_S_iiiiiiiii_param_11,
	.param .u32 _Z30execute3DconvolutionCuda_splitPfS_S_S_iiiiiiiii_param_12
)
{
	.reg .pred 	%p<61>;
	.reg .b32 	%r<244>;
	.reg .b32 	%f<120>;
	.reg .b64 	%rd<32>;

	ld.param.u64 	%rd10, [_Z30execute3DconvolutionCuda_splitPfS_S_S_iiiiiiiii_param_1];
	ld.param.u64 	%rd11, [_Z30execute3DconvolutionCuda_splitPfS_S_S_iiiiiiiii_param_2];
	ld.param.u64 	%rd9, [_Z30execute3DconvolutionCuda_splitPfS_S_S_iiiiiiiii_param_3];
	ld.param.u32 	%r88, [_Z30execute3DconvolutionCuda_splitPfS_S_S_iiiiiiiii_param_5];
	ld.param.u32 	%r89, [_Z30execute3DconvolutionCuda_splitPfS_S_S_iiiiiiiii_param_6];
	ld.param.u32 	%r91, [_Z30execute3DconvolutionCuda_splitPfS_S_S_iiiiiiiii_param_8];
	ld.param.u32 	%r93, [_Z30execute3DconvolutionCuda_splitPfS_S_S_iiiiiiiii_param_10];
	ld.param.u32 	%r94, [_Z30execute3DconvolutionCuda_splitPfS_S_S_iiiiiiiii_param_11];
	ld.param.u32 	%r95, [_Z30execute3DconvolutionCuda_splitPfS_S_S_iiiiiiiii_param_12];
	cvta.to.global.u64 	%rd1, %rd11;
	cvta.to.global.u64 	%rd2, %rd10;
	cvta.to.global.u64 	%rd3, %rd9;
	mov.u32 	%r96, %tid.x;
	mul.lo.s32 	%r223, %r95, %r96;
	mov.u32 	%r97, %tid.y;
	mul.lo.s32 	%r2, %r95, %r97;
	setp.ge.s32 	%p1, %r223, %r88;
	setp.ge.s32 	%p2, %r2, %r89;
	or.pred  	%p3, %p1, %p2;
	@%p3 bra 	$L__BB3_65;
	ld.param.u32 	%r219, [_Z30execute3DconvolutionCuda_splitPfS_S_S_iiiiiiiii_param_12];
	add.s32 	%r3, %r223, %r219;
	setp.lt.s32 	%p4, %r219, 1;
	@%p4 bra 	$L__BB3_65;
	ld.param.u32 	%r220, [_Z30execute3DconvolutionCuda_splitPfS_S_S_iiiiiiiii_param_12];
	ld.param.u32 	%r209, [_Z30execute3DconvolutionCuda_splitPfS_S_S_iiiiiiiii_param_9];
	ld.param.u32 	%r197, [_Z30execute3DconvolutionCuda_splitPfS_S_S_iiiiiiiii_param_5];
	mov.u32 	%r4, %ctaid.x;
	add.s32 	%r5, %r2, %r220;
	sub.s32 	%r6, %r94, %r209;
	setp.lt.s32 	%p5, %r93, 1;
	mul.lo.s32 	%r7, %r197, %r4;
	@%p5 bra 	$L__BB3_30;
	add.s64 	%rd4, %rd1, 32;
	mul.lo.s32 	%r8, %r93, %r4;
$L__BB3_4:
	ld.param.u32 	%r216, [_Z30execute3DconvolutionCuda_splitPfS_S_S_iiiiiiiii_param_9];
	ld.param.u32 	%r207, [_Z30execute3DconvolutionCuda_splitPfS_S_S_iiiiiiiii_param_7];
	mul.lo.s32 	%r10, %r223, %r207;
	sub.s32 	%r169, %r10, %r216;
	mul.lo.s32 	%r170, %r169, %r94;
	max.s32 	%r11, %r170, 0;
	setp.lt.s32 	%p41, %r10, %r216;
	sub.s32 	%r171, %r216, %r10;
	selp.b32 	%r12, %r171, 0, %p41;
	mov.u32 	%r224, %r2;
$L__BB3_5:
	ld.param.u32 	%r217, [_Z30execute3DconvolutionCuda_splitPfS_S_S_iiiiiiiii_param_9];
	ld.param.u32 	%r208, [_Z30execute3DconvolutionCuda_splitPfS_S_S_iiiiiiiii_param_7];
	sub.s32 	%r42, %r91, %r12;
	setp.lt.s32 	%p42, %r10, %r6;
	mul.lo.s32 	%r15, %r224, %r208;
	sub.s32 	%r172, %r15, %r217;
	max.s32 	%r16, %r172, 0;
	setp.lt.s32 	%p43, %r15, %r217;
	sub.s32 	%r173, %r217, %r15;
	selp.b32 	%r17, %r173, 0, %p43;
	sub.s32 	%r174, %r91, %r17;
	setp.lt.s32 	%p44, %r15, %r6;
	sub.s32 	%r175, %r94, %r16;
	selp.b32 	%r18, %r174, %r175, %p44;
	@%p42 bra 	$L__BB3_7;
	div.s32 	%r176, %r11, %r94;
	sub.s32 	%r42, %r94, %r176;
$L__BB3_7:
	ld.param.u32 	%r218, [_Z30execute3DconvolutionCuda_splitPfS_S_S_iiiiiiiii_param_9];
	add.s32 	%r43, %r16, %r11;
	and.b32  	%r44, %r18, 15;
	add.s32 	%r45, %r44, -1;
	and.b32  	%r46, %r18, 7;
	add.s32 	%r47, %r46, -1;
	and.b32  	%r48, %r18, 2147483632;
	and.b32  	%r49, %r18, 3;
	neg.s32 	%r50, %r48;
	max.s32 	%r178, %r218, %r15;
	sub.s32 	%r51, %r178, %r15;
	mov.f32 	%f112, 0f00000000;
	mov.b32 	%r225, 0;
	bra.uni 	$L__BB3_27;
$L__BB3_8:
	add.s32 	%r226, %r226, 1;
	setp.ne.s32 	%p56, %r226, %r42;
	@%p56 bra 	$L__BB3_29;
$L__BB3_9:
	add.s32 	%r225, %r225, 1;
	setp.eq.s32 	%p57, %r225, %r93;
	@%p57 bra 	$L__BB3_10;
	bra.uni 	$L__BB3_27;
$L__BB3_10:
	min.s32 	%r190, %r18, %r42;
	setp.gt.s32 	%p58, %r190, 0;
	@%p58 bra 	$L__BB3_11;
	bra.uni 	$L__BB3_12;
$L__BB3_11:
	ld.param.u32 	%r200, [_Z30execute3DconvolutionCuda_splitPfS_S_S_iiiiiiiii_param_6];
	ld.param.u32 	%r198, [_Z30execute3DconvolutionCuda_splitPfS_S_S_iiiiiiiii_param_5];
	ld.param.u64 	%rd31, [_Z30execute3DconvolutionCuda_splitPfS_S_S_iiiiiiiii_param_3];
	mov.u32 	%r191, %ctaid.x;
	mad.lo.s32 	%r192, %r198, %r191, %r223;
	mad.lo.s32 	%r193, %r192, %r200, %r224;
	cvta.to.global.u64 	%rd28, %rd31;
	mul.wide.s32 	%rd29, %r193, 4;
	add.s64 	%rd30, %rd28, %rd29;
	st.global.f32 	[%rd30], %f112;
$L__BB3_12:
	ld.param.u32 	%r221, [_Z30execute3DconvolutionCuda_splitPfS_S_S_iiiiiiiii_param_12];
	add.s32 	%r224, %r224, 1;
	add.s32 	%r194, %r2, %r221;
	setp.lt.s32 	%p59, %r224, %r194;
	@%p59 bra 	$L__BB3_5;
	ld.param.u32 	%r222, [_Z30execute3DconvolutionCuda_splitPfS_S_S_iiiiiiiii_param_12];
	add.s32 	%r223, %r223, 1;
	mov.u32 	%r195, %tid.x;
	mad.lo.s32 	%r196, %r222, %r195, %r222;
	setp.lt.s32 	%p60, %r223, %r196;
	@%p60 bra 	$L__BB3_4;
	bra.uni 	$L__BB3_65;
$L__BB3_14:
	setp.lt.u32 	%p47, %r18, 16;
	add.s32 	%r182, %r226, %r40;
	mad.lo.s32 	%r31, %r182, %r94, %r43;
	add.s32 	%r183, %r226, %r41;
	mul.lo.s32 	%r32, %r183, %r91;
	add.s32 	%r33, %r32, %r17;
	mov.b32 	%r231, 0;
	@%p47 bra 	$L__BB3_17;
	add.s32 	%r227, %r51, %r32;
	mov.u32 	%r228, %r31;
	mov.u32 	%r229, %r50;
$L__BB3_16:
	.pragma "nounroll";
	mul.wide.s32 	%rd14, %r228, 4;
	add.s64 	%rd15, %rd2, %rd14;
	mul.wide.s32 	%rd16, %r227, 4;
	add.s64 	%rd17, %rd4, %rd16;
	ld.global.f32 	%f20, [%rd15];
	ld.global.f32 	%f21, [%rd17+-32];
	fma.rn.f32 	%f22, %f20, %f21, %f112;
	ld.global.f32 	%f23, [%rd15+4];
	ld.global.f32 	%f24, [%rd17+-28];
	fma.rn.f32 	%f25, %f23, %f24, %f22;
	ld.global.f32 	%f26, [%rd15+8];
	ld.global.f32 	%f27, [%rd17+-24];
	fma.rn.f32 	%f28, %f26, %f27, %f25;
	ld.global.f32 	%f29, [%rd15+12];
	ld.global.f32 	%f30, [%rd17+-20];
	fma.rn.f32 	%f31, %f29, %f30, %f28;
	ld.global.f32 	%f32, [%rd15+16];
	ld.global.f32 	%f33, [%rd17+-16];
	fma.rn.f32 	%f34, %f32, %f33, %f31;
	ld.global.f32 	%f35, [%rd15+20];
	ld.global.f32 	%f36, [%rd17+-12];
	fma.rn.f32 	%f37, %f35, %f36, %f34;
	ld.global.f32 	%f38, [%rd15+24];
	ld.global.f32 	%f39, [%rd17+-8];
	fma.rn.f32 	%f40, %f38, %f39, %f37;
	ld.global.f32 	%f41, [%rd15+28];
	ld.global.f32 	%f42, [%rd17+-4];
	fma.rn.f32 	%f43, %f41, %f42, %f40;
	ld.global.f32 	%f44, [%rd15+32];
	ld.global.f32 	%f45, [%rd17];
	fma.rn.f32 	%f46, %f44, %f45, %f43;
	ld.global.f32 	%f47, [%rd15+36];
	ld.global.f32 	%f48, [%rd17+4];
	fma.rn.f32 	%f49, %f47, %f48, %f46;
	ld.global.f32 	%f50, [%rd15+40];
	ld.global.f32 	%f51, [%rd17+8];
	fma.rn.f32 	%f52, %f50, %f51, %f49;
	ld.global.f32 	%f53, [%rd15+44];
	ld.global.f32 	%f54, [%rd17+12];
	fma.rn.f32 	%f55, %f53, %f54, %f52;
	ld.global.f32 	%f56, [%rd15+48];
	ld.global.f32 	%f57, [%rd17+16];
	fma.rn.f32 	%f58, %f56, %f57, %f55;
	ld.global.f32 	%f59, [%rd15+52];
	ld.global.f32 	%f60, [%rd17+20];
	fma.rn.f32 	%f61, %f59, %f60, %f58;
	ld.global.f32 	%f62, [%rd15+56];
	ld.global.f32 	%f63, [%rd17+24];
	fma.rn.f32 	%f64, %f62, %f63, %f61;
	ld.global.f32 	%f65, [%rd15+60];
	ld.global.f32 	%f66, [%rd17+28];
	fma.rn.f32 	%f112, %f65, %f66, %f64;
	add.s32 	%r229, %r229, 16;
	add.s32 	%r228, %r228, 16;
	add.s32 	%r227, %r227, 16;
	setp.eq.s32 	%p48, %r229, 0;
	mov.u32 	%r231, %r48;
	@%p48 bra 	$L__BB3_17;
	bra.uni 	$L__BB3_16;
$L__BB3_17:
	setp.eq.s32 	%p49, %r44, 0;
	@%p49 bra 	$L__BB3_8;
	setp.lt.u32 	%p50, %r45, 7;
	@%p50 bra 	$L__BB3_20;
	add.s32 	%r184, %r31, %r231;
	mul.wide.s32 	%rd18, %r184, 4;
	add.s64 	%rd19, %rd2, %rd18;
	ld.global.f32 	%f68, [%rd19];
	add.s32 	%r185, %r33, %r231;
	mul.wide.s32 	%rd20, %r185, 4;
	add.s64 	%rd21, %rd1, %rd20;
	ld.global.f32 	%f69, [%rd21];
	fma.rn.f32 	%f70, %f68, %f69, %f112;
	ld.global.f32 	%f71, [%rd19+4];
	ld.global.f32 	%f72, [%rd21+4];
	fma.rn.f32 	%f73, %f71, %f72, %f70;
	ld.global.f32 	%f74, [%rd19+8];
	ld.global.f32 	%f75, [%rd21+8];
	fma.rn.f32 	%f76, %f74, %f75, %f73;
	ld.global.f32 	%f77, [%rd19+12];
	ld.global.f32 	%f78, [%rd21+12];
	fma.rn.f32 	%f79, %f77, %f78, %f76;
	ld.global.f32 	%f80, [%rd19+16];
	ld.global.f32 	%f81, [%rd21+16];
	fma.rn.f32 	%f82, %f80, %f81, %f79;
	ld.global.f32 	%f83, [%rd19+20];
	ld.global.f32 	%f84, [%rd21+20];
	fma.rn.f32 	%f85, %f83, %f84, %f82;
	ld.global.f32 	%f86, [%rd19+24];
	ld.global.f32 	%f87, [%rd21+24];
	fma.rn.f32 	%f88, %f86, %f87, %f85;
	ld.global.f32 	%f89, [%rd19+28];
	ld.global.f32 	%f90, [%rd21+28];
	fma.rn.f32 	%f112, %f89, %f90, %f88;
	add.s32 	%r231, %r231, 8;
$L__BB3_20:
	setp.eq.s32 	%p51, %r46, 0;
	@%p51 bra 	$L__BB3_8;
	setp.lt.u32 	%p52, %r47, 3;
	@%p52 bra 	$L__BB3_23;
	add.s32 	%r186, %r31, %r231;
	mul.wide.s32 	%rd22, %r186, 4;
	add.s64 	%rd23, %rd2, %rd22;
	ld.global.f32 	%f92, [%rd23];
	add.s32 	%r187, %r33, %r231;
	mul.wide.s32 	%rd24, %r187, 4;
	add.s64 	%rd25, %rd1, %rd24;
	ld.global.f32 	%f93, [%rd25];
	fma.rn.f32 	%f94, %f92, %f93, %f112;
	ld.global.f32 	%f95, [%rd23+4];
	ld.global.f32 	%f96, [%rd25+4];
	fma.rn.f32 	%f97, %f95, %f96, %f94;
	ld.global.f32 	%f98, [%rd23+8];
	ld.global.f32 	%f99, [%rd25+8];
	fma.rn.f32 	%f100, %f98, %f99, %f97;
	ld.global.f32 	%f101, [%rd23+12];
	ld.global.f32 	%f102, [%rd25+12];
	fma.rn.f32 	%f112, %f101, %f102, %f100;
	add.s32 	%r231, %r231, 4;
$L__BB3_23:
	setp.eq.s32 	%p53, %r49, 0;
	@%p53 bra 	$L__BB3_8;
	setp.eq.s32 	%p54, %r49, 1;
	add.s32 	%r188, %r31, %r231;
	mul.wide.s32 	%rd26, %r188, 4;
	add.s64 	%rd5, %rd2, %rd26;
	ld.global.f32 	%f103, [%rd5];
	add.s32 	%r189, %r33, %r231;
	mul.wide.s32 	%rd27, %r189, 4;
	add.s64 	%rd6, %rd1, %rd27;
	ld.global.f32 	%f104, [%rd6];
	fma.rn.f32 	%f112, %f103, %f104, %f112;
	@%p54 bra 	$L__BB3_8;
	setp.eq.s32 	%p55, %r49, 2;
	ld.global.f32 	%f105, [%rd5+4];
	ld.global.f32 	%f106, [%rd6+4];
	fma.rn.f32 	%f112, %f105, %f106, %f112;
	@%p55 bra 	$L__BB3_8;
	ld.global.f32 	%f107, [%rd5+8];
	ld.global.f32 	%f108, [%rd6+8];
	fma.rn.f32 	%f112, %f107, %f108, %f112;
	bra.uni 	$L__BB3_8;
$L__BB3_27:
	setp.gt.s32 	%p45, %r42, 0;
	@%p45 bra 	$L__BB3_28;
	bra.uni 	$L__BB3_9;
$L__BB3_28:
	mul.lo.s32 	%r40, %r225, %r94;
	add.s32 	%r180, %r225, %r8;
	mad.lo.s32 	%r41, %r180, %r91, %r12;
	mov.b32 	%r226, 0;
$L__BB3_29:
	setp.gt.s32 	%p46, %r18, 0;
	@%p46 bra 	$L__BB3_14;
	bra.uni 	$L__BB3_8;
$L__BB3_30:
	ld.param.u32 	%r210, [_Z30execute3DconvolutionCuda_splitPfS_S_S_iiiiiiiii_param_9];
	ld.param.u32 	%r201, [_Z30execute3DconvolutionCuda_splitPfS_S_S_iiiiiiiii_param_7];
	add.s32 	%r53, %r2, 1;
	max.s32 	%r98, %r5, %r53;
	sub.s32 	%r99, %r98, %r2;
	and.b32  	%r54, %r99, 3;
	mul.lo.s32 	%r100, %r2, %r201;
	sub.s32 	%r101, %r100, %r210;
	max.s32 	%r102, %r101, 0;
	setp.lt.s32 	%p6, %r100, %r210;
	selp.b32 	%r103, %r101, 0, %p6;
	add.s32 	%r104, %r103, %r91;
	setp.lt.s32 	%p7, %r100, %r6;
	sub.s32 	%r105, %r94, %r102;
	selp.b32 	%r55, %r104, %r105, %p7;
	add.s32 	%r106, %r100, %r201;
	sub.s32 	%r107, %r106, %r210;
	max.s32 	%r108, %r107, 0;
	setp.lt.s32 	%p8, %r106, %r210;
	selp.b32 	%r109, %r107, 0, %p8;
	add.s32 	%r110, %r109, %r91;
	setp.lt.s32 	%p9, %r106, %r6;
	sub.s32 	%r111, %r94, %r108;
	selp.b32 	%r56, %r110, %r111, %p9;
	add.s32 	%r57, %r2, 2;
	add.s32 	%r112, %r106, %r201;
	sub.s32 	%r113, %r112, %r210;
	max.s32 	%r114, %r113, 0;
	setp.lt.s32 	%p10, %r112, %r210;
	selp.b32 	%r115, %r113, 0, %p10;
	add.s32 	%r116, %r115, %r91;
	setp.lt.s32 	%p11, %r112, %r6;
	sub.s32 	%r117, %r94, %r114;
	selp.b32 	%r58, %r116, %r117, %p11;
	add.s32 	%r59, %r2, 3;
	sub.s32 	%r60, %r2, %r98;
$L__BB3_31:
	ld.param.u32 	%r211, [_Z30execute3DconvolutionCuda_splitPfS_S_S_iiiiiiiii_param_9];
	ld.param.u32 	%r202, [_Z30execute3DconvolutionCuda_splitPfS_S_S_iiiiiiiii_param_7];
	ld.param.u32 	%r199, [_Z30execute3DconvolutionCuda_splitPfS_S_S_iiiiiiiii_param_6];
	setp.eq.s32 	%p12, %r54, 0;
	mul.lo.s32 	%r62, %r223, %r202;
	sub.s32 	%r118, %r62, %r211;
	mul.lo.s32 	%r119, %r118, %r94;
	max.s32 	%r63, %r119, 0;
	setp.lt.s32 	%p13, %r62, %r211;
	selp.b32 	%r120, %r118, 0, %p13;
	add.s32 	%r64, %r120, %r91;
	add.s32 	%r121, %r223, %r7;
	mul.lo.s32 	%r65, %r121, %r199;
	mov.u32 	%r238, %r2;
	@%p12 bra 	$L__BB3_46;
	setp.lt.s32 	%p14, %r62, %r6;
	mov.u32 	%r235, %r64;
	@%p14 bra 	$L__BB3_34;
	div.s32 	%r122, %r63, %r94;
	sub.s32 	%r235, %r94, %r122;
$L__BB3_34:
	min.s32 	%r123, %r55, %r235;
	setp.lt.s32 	%p15, %r123, 1;
	add.s32 	%r124, %r2, %r65;
	mul.wide.s32 	%rd12, %r124, 4;
	add.s64 	%rd7, %rd3, %rd12;
	@%p15 bra 	$L__BB3_36;
	mov.b32 	%r125, 0;
	st.global.u32 	[%rd7], %r125;
$L__BB3_36:
	setp.eq.s32 	%p16, %r54, 1;
	mov.u32 	%r238, %r53;
	@%p16 bra 	$L__BB3_46;
	setp.lt.s32 	%p17, %r62, %r6;
	mov.u32 	%r236, %r64;
	@%p17 bra 	$L__BB3_39;
	div.s32 	%r126, %r63, %r94;
	sub.s32 	%r236, %r94, %r126;
$L__BB3_39:
	min.s32 	%r127, %r56, %r236;
	setp.lt.s32 	%p18, %r127, 1;
	@%p18 bra 	$L__BB3_41;
	mov.b32 	%r128, 0;
	st.global.u32 	[%rd7+4], %r128;
$L__BB3_41:
	setp.eq.s32 	%p19, %r54, 2;
	mov.u32 	%r238, %r57;
	@%p19 bra 	$L__BB3_46;
	setp.lt.s32 	%p20, %r62, %r6;
	mov.u32 	%r237, %r64;
	@%p20 bra 	$L__BB3_44;
	div.s32 	%r129, %r63, %r94;
	sub.s32 	%r237, %r94, %r129;
$L__BB3_44:
	min.s32 	%r130, %r58, %r237;
	setp.lt.s32 	%p21, %r130, 1;
	mov.u32 	%r238, %r59;
	@%p21 bra 	$L__BB3_46;
	mov.b32 	%r131, 0;
	st.global.u32 	[%rd7+8], %r131;
	mov.u32 	%r238, %r59;
$L__BB3_46:
	setp.gt.u32 	%p22, %r60, -4;
	@%p22 bra 	$L__BB3_64;
$L__BB3_47:
	ld.param.u32 	%r203, [_Z30execute3DconvolutionCuda_splitPfS_S_S_iiiiiiiii_param_7];
	setp.lt.s32 	%p23, %r62, %r6;
	mul.lo.s32 	%r74, %r238, %r203;
	mov.u32 	%r240, %r64;
	@%p23 bra 	$L__BB3_49;
	div.s32 	%r132, %r63, %r94;
	sub.s32 	%r240, %r94, %r132;
$L__BB3_49:
	ld.param.u32 	%r212, [_Z30execute3DconvolutionCuda_splitPfS_S_S_iiiiiiiii_param_9];
	sub.s32 	%r133, %r74, %r212;
	max.s32 	%r134, %r133, 0;
	sub.s32 	%r135, %r94, %r134;
	setp.lt.s32 	%p24, %r74, %r6;
	setp.lt.s32 	%p25, %r74, %r212;
	selp.b32 	%r136, %r133, 0, %p25;
	add.s32 	%r137, %r136, %r91;
	selp.b32 	%r138, %r137, %r135, %p24;
	min.s32 	%r139, %r138, %r240;
	setp.lt.s32 	%p26, %r139, 1;
	add.s32 	%r140, %r238, %r65;
	mul.wide.s32 	%rd13, %r140, 4;
	add.s64 	%rd8, %rd3, %rd13;
	@%p26 bra 	$L__BB3_51;
	mov.b32 	%r141, 0;
	st.global.u32 	[%rd8], %r141;
$L__BB3_51:
	ld.param.u32 	%r204, [_Z30execute3DconvolutionCuda_splitPfS_S_S_iiiiiiiii_param_7];
	setp.lt.s32 	%p27, %r62, %r6;
	add.s32 	%r77, %r74, %r204;
	mov.u32 	%r241, %r64;
	@%p27 bra 	$L__BB3_53;
	div.s32 	%r142, %r63, %r94;
	sub.s32 	%r241, %r94, %r142;
$L__BB3_53:
	ld.param.u32 	%r213, [_Z30execute3DconvolutionCuda_splitPfS_S_S_iiiiiiiii_param_9];
	sub.s32 	%r143, %r77, %r213;
	max.s32 	%r144, %r143, 0;
	sub.s32 	%r145, %r94, %r144;
	setp.lt.s32 	%p28, %r77, %r6;
	setp.lt.s32 	%p29, %r77, %r213;
	selp.b32 	%r146, %r143, 0, %p29;
	add.s32 	%r147, %r146, %r91;
	selp.b32 	%r148, %r147, %r145, %p28;
	min.s32 	%r149, %r148, %r241;
	setp.lt.s32 	%p30, %r149, 1;
	@%p30 bra 	$L__BB3_55;
	mov.b32 	%r150, 0;
	st.global.u32 	[%rd8+4], %r150;
$L__BB3_55:
	ld.param.u32 	%r205, [_Z30execute3DconvolutionCuda_splitPfS_S_S_iiiiiiiii_param_7];
	setp.lt.s32 	%p31, %r62, %r6;
	add.s32 	%r80, %r77, %r205;
	mov.u32 	%r242, %r64;
	@%p31 bra 	$L__BB3_57;
	div.s32 	%r151, %r63, %r94;
	sub.s32 	%r242, %r94, %r151;
$L__BB3_57:
	ld.param.u32 	%r214, [_Z30execute3DconvolutionCuda_splitPfS_S_S_iiiiiiiii_param_9];
	sub.s32 	%r152, %r80, %r214;
	max.s32 	%r153, %r152, 0;
	sub.s32 	%r154, %r94, %r153;
	setp.lt.s32 	%p32, %r80, %r6;
	setp.lt.s32 	%p33, %r80, %r214;
	selp.b32 	%r155, %r152, 0, %p33;
	add.s32 	%r156, %r155, %r91;
	selp.b32 	%r157, %r156, %r154, %p32;
	min.s32 	%r158, %r157, %r242;
	setp.lt.s32 	%p34, %r158, 1;
	@%p34 bra 	$L__BB3_59;
	mov.b32 	%r159, 0;
	st.global.u32 	[%rd8+8], %r159;
$L__BB3_59:
	ld.param.u32 	%r206, [_Z30execute3DconvolutionCuda_splitPfS_S_S_iiiiiiiii_param_7];
	setp.lt.s32 	%p35, %r62, %r6;
	add.s32 	%r83, %r80, %r206;
	mov.u32 	%r243, %r64;
	@%p35 bra 	$L__BB3_61;
	div.s32 	%r160, %r63, %r94;
	sub.s32 	%r243, %r94, %r160;
$L__BB3_61:
	ld.param.u32 	%r215, [_Z30execute3DconvolutionCuda_splitPfS_S_S_iiiiiiiii_param_9];
	sub.s32 	%r161, %r83, %r215;
	max.s32 	%r162, %r161, 0;
	sub.s32 	%r163, %r94, %r162;
	setp.lt.s32 	%p36, %r83, %r6;
	setp.lt.s32 	%p37, %r83, %r215;
	selp.b32 	%r164, %r161, 0, %p37;
	add.s32 	%r165, %r164, %r91;
	selp.b32 	%r166, %r165, %r163, %p36;
	min.s32 	%r167, %r166, %r243;
	setp.lt.s32 	%p38, %r167, 1;
	@%p38 bra 	$L__BB3_63;
	mov.b32 	%r168, 0;
	st.global.u32 	[%rd8+12], %r168;
$L__BB3_63:
	add.s32 	%r238, %r238, 4;
	setp.lt.s32 	%p39, %r238, %r5;
	@%p39 bra 	$L__BB3_47;
$L__BB3_64:
	add.s32 	%r223, %r223, 1;
	setp.lt.s32 	%p40, %r223, %r3;
	@%p40 bra 	$L__BB3_31;
$L__BB3_65:
	ret;

}
	// .globl	_Z24execute3DconvolutionCudaPfS_S_S_iiiiiiii
.visible .entry _Z24execute3DconvolutionCudaPfS_S_S_iiiiiiii(
	.param .u64 .ptr .align 1 _Z24execute3DconvolutionCudaPfS_S_S_iiiiiiii_param_0,
	.param .u64 .ptr .align 1 _Z24execute3DconvolutionCudaPfS_S_S_iiiiiiii_param_1,
	.param .u64 .ptr .align 1 _Z24execute3DconvolutionCudaPfS_S_S_iiiiiiii_param_2,
	.param .u64 .ptr .align 1 _Z24execute3DconvolutionCudaPfS_S_S_iiiiiiii_param_3,
	.param .u32 _Z24execute3DconvolutionCudaPfS_S_S_iiiiiiii_param_4,
	.param .u32 _Z24execute3DconvolutionCudaPfS_S_S_iiiiiiii_param_5,
	.param .u32 _Z24execute3DconvolutionCudaPfS_S_S_iiiiiiii_param_6,
	.param .u32 _Z24execute3DconvolutionCudaPfS_S_S_iiiiiiii_param_7,
	.param .u32 _Z24execute3DconvolutionCudaPfS_S_S_iiiiiiii_param_8,
	.param .u32 _Z24execute3DconvolutionCudaPfS_S_S_iiiiiiii_param_9,
	.param .u32 _Z24execute3DconvolutionCudaPfS_S_S_iiiiiiii_param_10,
	.param .u32 _Z24execute3DconvolutionCudaPfS_S_S_iiiiiiii_param_11
)
{
	.reg .pred 	%p<20>;
	.reg .b32 	%r<86>;
	.reg .b32 	%f<123>;
	.reg .b64 	%rd<27>;

	ld.param.u64 	%rd8, [_Z24execute3DconvolutionCudaPfS_S_S_iiiiiiii_param_1];
	ld.param.u64 	%rd9, [_Z24execute3DconvolutionCudaPfS_S_S_iiiiiiii_param_2];
	ld.param.u64 	%rd7, [_Z24execute3DconvolutionCudaPfS_S_S_iiiiiiii_param_3];
	ld.param.u32 	%r42, [_Z24execute3DconvolutionCudaPfS_S_S_iiiiiiii_param_5];
	ld.param.u32 	%r43, [_Z24execute3DconvolutionCudaPfS_S_S_iiiiiiii_param_6];
	ld.param.u32 	%r48, [_Z24execute3DconvolutionCudaPfS_S_S_iiiiiiii_param_7];
	ld.param.u32 	%r44, [_Z24execute3DconvolutionCudaPfS_S_S_iiiiiiii_param_8];
	ld.param.u32 	%r45, [_Z24execute3DconvolutionCudaPfS_S_S_iiiiiiii_param_9];
	ld.param.u32 	%r46, [_Z24execute3DconvolutionCudaPfS_S_S_iiiiiiii_param_10];
	ld.param.u32 	%r47, [_Z24execute3DconvolutionCudaPfS_S_S_iiiiiiii_param_11];
	cvta.to.global.u64 	%rd1, %rd9;
	cvta.to.global.u64 	%rd2, %rd8;
	mov.u32 	%r1, %ctaid.x;
	mov.u32 	%r2, %tid.x;
	mul.lo.s32 	%r49, %r48, %r2;
	sub.s32 	%r50, %r49, %r45;
	mul.lo.s32 	%r51, %r47, %r50;
	max.s32 	%r3, %r51, 0;
	mov.u32 	%r4, %tid.y;
	mul.lo.s32 	%r5, %r48, %r4;
	sub.s32 	%r52, %r5, %r45;
	max.s32 	%r6, %r52, 0;
	setp.lt.s32 	%p1, %r49, %r45;
	sub.s32 	%r53, %r45, %r49;
	selp.b32 	%r7, %r53, 0, %p1;
	sub.s32 	%r77, %r44, %r7;
	setp.lt.s32 	%p2, %r5, %r45;
	sub.s32 	%r54, %r45, %r5;
	selp.b32 	%r9, %r54, 0, %p2;
	sub.s32 	%r55, %r44, %r9;
	sub.s32 	%r56, %r47, %r45;
	setp.lt.s32 	%p3, %r5, %r56;
	sub.s32 	%r57, %r47, %r6;
	selp.b32 	%r10, %r55, %r57, %p3;
	setp.lt.s32 	%p4, %r49, %r56;
	@%p4 bra 	$L__BB4_2;
	div.s32 	%r58, %r3, %r47;
	sub.s32 	%r77, %r47, %r58;
$L__BB4_2:
	setp.lt.s32 	%p5, %r46, 1;
	mov.f32 	%f120, 0f00000000;
	@%p5 bra 	$L__BB4_22;
	add.s32 	%r13, %r3, %r6;
	mul.lo.s32 	%r14, %r46, %r1;
	and.b32  	%r15, %r10, 15;
	and.b32  	%r16, %r10, 7;
	and.b32  	%r17, %r10, 2147483632;
	and.b32  	%r18, %r10, 3;
	neg.s32 	%r19, %r17;
	add.s64 	%rd3, %rd1, 32;
	max.s32 	%r60, %r45, %r5;
	sub.s32 	%r20, %r60, %r5;
	add.s64 	%rd4, %rd2, 32;
	mov.f32 	%f120, 0f00000000;
	mov.b32 	%r78, 0;
$L__BB4_4:
	setp.lt.s32 	%p6, %r77, 1;
	@%p6 bra 	$L__BB4_21;
	mul.lo.s32 	%r22, %r78, %r47;
	add.s32 	%r62, %r78, %r14;
	mad.lo.s32 	%r23, %r62, %r44, %r7;
	mov.b32 	%r79, 0;
$L__BB4_6:
	setp.lt.s32 	%p7, %r10, 1;
	@%p7 bra 	$L__BB4_20;
	setp.lt.u32 	%p8, %r10, 16;
	add.s32 	%r64, %r79, %r22;
	mad.lo.s32 	%r25, %r64, %r47, %r13;
	add.s32 	%r65, %r79, %r23;
	mul.lo.s32 	%r26, %r65, %r44;
	add.s32 	%r27, %r26, %r9;
	mov.b32 	%r84, 0;
	@%p8 bra 	$L__BB4_10;
	add.s32 	%r81, %r20, %r26;
	mov.u32 	%r80, %r25;
	mov.u32 	%r82, %r19;
$L__BB4_9:
	.pragma "nounroll";
	mul.wide.s32 	%rd10, %r81, 4;
	add.s64 	%rd11, %rd3, %rd10;
	mul.wide.s32 	%rd12, %r80, 4;
	add.s64 	%rd13, %rd4, %rd12;
	ld.global.f32 	%f22, [%rd13+-32];
	ld.global.f32 	%f23, [%rd11+-32];
	fma.rn.f32 	%f24, %f22, %f23, %f120;
	ld.global.f32 	%f25, [%rd13+-28];
	ld.global.f32 	%f26, [%rd11+-28];
	fma.rn.f32 	%f27, %f25, %f26, %f24;
	ld.global.f32 	%f28, [%rd13+-24];
	ld.global.f32 	%f29, [%rd11+-24];
	fma.rn.f32 	%f30, %f28, %f29, %f27;
	ld.global.f32 	%f31, [%rd13+-20];
	ld.global.f32 	%f32, [%rd11+-20];
	fma.rn.f32 	%f33, %f31, %f32, %f30;
	ld.global.f32 	%f34, [%rd13+-16];
	ld.global.f32 	%f35, [%rd11+-16];
	fma.rn.f32 	%f36, %f34, %f35, %f33;
	ld.global.f32 	%f37, [%rd13+-12];
	ld.global.f32 	%f38, [%rd11+-12];
	fma.rn.f32 	%f39, %f37, %f38, %f36;
	ld.global.f32 	%f40, [%rd13+-8];
	ld.global.f32 	%f41, [%rd11+-8];
	fma.rn.f32 	%f42, %f40, %f41, %f39;
	ld.global.f32 	%f43, [%rd13+-4];
	ld.global.f32 	%f44, [%rd11+-4];
	fma.rn.f32 	%f45, %f43, %f44, %f42;
	ld.global.f32 	%f46, [%rd13];
	ld.global.f32 	%f47, [%rd11];
	fma.rn.f32 	%f48, %f46, %f47, %f45;
	ld.global.f32 	%f49, [%rd13+4];
	ld.global.f32 	%f50, [%rd11+4];
	fma.rn.f32 	%f51, %f49, %f50, %f48;
	ld.global.f32 	%f52, [%rd13+8];
	ld.global.f32 	%f53, [%rd11+8];
	fma.rn.f32 	%f54, %f52, %f53, %f51;
	ld.global.f32 	%f55, [%rd13+12];
	ld.global.f32 	%f56, [%rd11+12];
	fma.rn.f32 	%f57, %f55, %f56, %f54;
	ld.global.f32 	%f58, [%rd13+16];
	ld.global.f32 	%f59, [%rd11+16];
	fma.rn.f32 	%f60, %f58, %f59, %f57;
	ld.global.f32 	%f61, [%rd13+20];
	ld.global.f32 	%f62, [%rd11+20];
	fma.rn.f32 	%f63, %f61, %f62, %f60;
	ld.global.f32 	%f64, [%rd13+24];
	ld.global.f32 	%f65, [%rd11+24];
	fma.rn.f32 	%f66, %f64, %f65, %f63;
	ld.global.f32 	%f67, [%rd13+28];
	ld.global.f32 	%f68, [%rd11+28];
	fma.rn.f32 	%f120, %f67, %f68, %f66;
	add.s32 	%r82, %r82, 16;
	add.s32 	%r81, %r81, 16;
	add.s32 	%r80, %r80, 16;
	setp.ne.s32 	%p9, %r82, 0;
	mov.u32 	%r84, %r17;
	@%p9 bra 	$L__BB4_9;
$L__BB4_10:
	setp.eq.s32 	%p10, %r15, 0;
	@%p10 bra 	$L__BB4_20;
	add.s32 	%r66, %r15, -1;
	setp.lt.u32 	%p11, %r66, 7;
	@%p11 bra 	$L__BB4_13;
	add.s32 	%r67, %r25, %r84;
	mul.wide.s32 	%rd14, %r67, 4;
	add.s64 	%rd15, %rd2, %rd14;
	ld.global.f32 	%f70, [%rd15];
	add.s32 	%r68, %r27, %r84;
	mul.wide.s32 	%rd16, %r68, 4;
	add.s64 	%rd17, %rd1, %rd16;
	ld.global.f32 	%f71, [%rd17];
	fma.rn.f32 	%f72, %f70, %f71, %f120;
	ld.global.f32 	%f73, [%rd15+4];
	ld.global.f32 	%f74, [%rd17+4];
	fma.rn.f32 	%f75, %f73, %f74, %f72;
	ld.global.f32 	%f76, [%rd15+8];
	ld.global.f32 	%f77, [%rd17+8];
	fma.rn.f32 	%f78, %f76, %f77, %f75;
	ld.global.f32 	%f79, [%rd15+12];
	ld.global.f32 	%f80, [%rd17+12];
	fma.rn.f32 	%f81, %f79, %f80, %f78;
	ld.global.f32 	%f82, [%rd15+16];
	ld.global.f32 	%f83, [%rd17+16];
	fma.rn.f32 	%f84, %f82, %f83, %f81;
	ld.global.f32 	%f85, [%rd15+20];
	ld.global.f32 	%f86, [%rd17+20];
	fma.rn.f32 	%f87, %f85, %f86, %f84;
	ld.global.f32 	%f88, [%rd15+24];
	ld.global.f32 	%f89, [%rd17+24];
	fma.rn.f32 	%f90, %f88, %f89, %f87;
	ld.global.f32 	%f91, [%rd15+28];
	ld.global.f32 	%f92, [%rd17+28];
	fma.rn.f32 	%f120, %f91, %f92, %f90;
	add.s32 	%r84, %r84, 8;
$L__BB4_13:
	setp.eq.s32 	%p12, %r16, 0;
	@%p12 bra 	$L__BB4_20;
	add.s32 	%r69, %r16, -1;
	setp.lt.u32 	%p13, %r69, 3;
	@%p13 bra 	$L__BB4_16;
	add.s32 	%r70, %r25, %r84;
	mul.wide.s32 	%rd18, %r70, 4;
	add.s64 	%rd19, %rd2, %rd18;
	ld.global.f32 	%f94, [%rd19];
	add.s32 	%r71, %r27, %r84;
	mul.wide.s32 	%rd20, %r71, 4;
	add.s64 	%rd21, %rd1, %rd20;
	ld.global.f32 	%f95, [%rd21];
	fma.rn.f32 	%f96, %f94, %f95, %f120;
	ld.global.f32 	%f97, [%rd19+4];
	ld.global.f32 	%f98, [%rd21+4];
	fma.rn.f32 	%f99, %f97, %f98, %f96;
	ld.global.f32 	%f100, [%rd19+8];
	ld.global.f32 	%f101, [%rd21+8];
	fma.rn.f32 	%f102, %f100, %f101, %f99;
	ld.global.f32 	%f103, [%rd19+12];
	ld.global.f32 	%f104, [%rd21+12];
	fma.rn.f32 	%f120, %f103, %f104, %f102;
	add.s32 	%r84, %r84, 4;
$L__BB4_16:
	setp.eq.s32 	%p14, %r18, 0;
	@%p14 bra 	$L__BB4_20;
	setp.eq.s32 	%p15, %r18, 1;
	add.s32 	%r72, %r25, %r84;
	mul.wide.s32 	%rd22, %r72, 4;
	add.s64 	%rd5, %rd2, %rd22;
	ld.global.f32 	%f105, [%rd5];
	add.s32 	%r73, %r27, %r84;
	mul.wide.s32 	%rd23, %r73, 4;
	add.s64 	%rd6, %rd1, %rd23;
	ld.global.f32 	%f106, [%rd6];
	fma.rn.f32 	%f120, %f105, %f106, %f120;
	@%p15 bra 	$L__BB4_20;
	setp.eq.s32 	%p16, %r18, 2;
	ld.global.f32 	%f107, [%rd5+4];
	ld.global.f32 	%f108, [%rd6+4];
	fma.rn.f32 	%f120, %f107, %f108, %f120;
	@%p16 bra 	$L__BB4_20;
	ld.global.f32 	%f109, [%rd5+8];
	ld.global.f32 	%f110, [%rd6+8];
	fma.rn.f32 	%f120, %f109, %f110, %f120;
$L__BB4_20:
	add.s32 	%r79, %r79, 1;
	setp.ne.s32 	%p17, %r79, %r77;
	@%p17 bra 	$L__BB4_6;
$L__BB4_21:
	add.s32 	%r78, %r78, 1;
	setp.ne.s32 	%p18, %r78, %r46;
	@%p18 bra 	$L__BB4_4;
$L__BB4_22:
	min.s32 	%r74, %r10, %r77;
	setp.lt.s32 	%p19, %r74, 1;
	@%p19 bra 	$L__BB4_24;
	mad.lo.s32 	%r75, %r42, %r1, %r2;
	mad.lo.s32 	%r76, %r75, %r43, %r4;
	cvta.to.global.u64 	%rd24, %rd7;
	mul.wide.s32 	%rd25, %r76, 4;
	add.s64 	%rd26, %rd24, %rd25;
	st.global.f32 	[%rd26], %f120;
$L__BB4_24:
	ret;

}
	// .globl	_Z30execute3Dconvolutiongroup2CudaPfS_S_S_iiiiiiii
.visible .entry _Z30execute3Dconvolutiongroup2CudaPfS_S_S_iiiiiiii(
	.param .u64 .ptr .align 1 _Z30execute3Dconvolutiongroup2CudaPfS_S_S_iiiiiiii_param_0,
	.param .u64 .ptr .align 1 _Z30execute3Dconvolutiongroup2CudaPfS_S_S_iiiiiiii_param_1,
	.param .u64 .ptr .align 1 _Z30execute3Dconvolutiongroup2CudaPfS_S_S_iiiiiiii_param_2,
	.param .u64 .ptr .align 1 _Z30execute3Dconvolutiongroup2CudaPfS_S_S_iiiiiiii_param_3,
	.param .u32 _Z30execute3Dconvolutiongroup2CudaPfS_S_S_iiiiiiii_param_4,
	.param .u32 _Z30execute3Dconvolutiongroup2CudaPfS_S_S_iiiiiiii_param_5,
	.param .u32 _Z30execute3Dconvolutiongroup2CudaPfS_S_S_iiiiiiii_param_6,
	.param .u32 _Z30execute3Dconvolutiongroup2CudaPfS_S_S_iiiiiiii_param_7,
	.param .u32 _Z30execute3Dconvolutiongroup2CudaPfS_S_S_iiiiiiii_param_8,
	.param .u32 _Z30execute3Dconvolutiongroup2CudaPfS_S_S_iiiiiiii_param_9,
	.param .u32 _Z30execute3Dconvolutiongroup2CudaPfS_S_S_iiiiiiii_param_10,
	.param .u32 _Z30execute3Dconvolutiongroup2CudaPfS_S_S_iiiiiiii_param_11
)
{
	.reg .pred 	%p<21>;
	.reg .b32 	%r<85>;
	.reg .b32 	%f<126>;
	.reg .b64 	%rd<32>;

	ld.param.u64 	%rd9, [_Z30execute3Dconvolutiongroup2CudaPfS_S_S_iiiiiiii_param_1];
	ld.param.u64 	%rd10, [_Z30execute3Dconvolutiongroup2CudaPfS_S_S_iiiiiiii_param_2];
	ld.param.u64 	%rd8, [_Z30execute3Dconvolutiongroup2CudaPfS_S_S_iiiiiiii_param_3];
	ld.param.u32 	%r44, [_Z30execute3Dconvolutiongroup2CudaPfS_S_S_iiiiiiii_param_4];
	ld.param.u32 	%r39, [_Z30execute3Dconvolutiongroup2CudaPfS_S_S_iiiiiiii_param_5];
	ld.param.u32 	%r40, [_Z30execute3Dconvolutiongroup2CudaPfS_S_S_iiiiiiii_param_6];
	ld.param.u32 	%r45, [_Z30execute3Dconvolutiongroup2CudaPfS_S_S_iiiiiiii_param_7];
	ld.param.u32 	%r41, [_Z30execute3Dconvolutiongroup2CudaPfS_S_S_iiiiiiii_param_8];
	ld.param.u32 	%r42, [_Z30execute3Dconvolutiongroup2CudaPfS_S_S_iiiiiiii_param_9];
	ld.param.u32 	%r77, [_Z30execute3Dconvolutiongroup2CudaPfS_S_S_iiiiiiii_param_10];
	cvta.to.global.u64 	%rd1, %rd10;
	cvta.to.global.u64 	%rd2, %rd9;
	mov.u32 	%r46, %ctaid.x;
	add.s32 	%r1, %r44, %r46;
	mov.u32 	%r2, %tid.x;
	mov.u32 	%r3, %tid.y;
	setp.gt.s32 	%p1, %r42, %r3;
	mul.lo.s32 	%r47, %r45, %r3;
	selp.b32 	%r4, 0, %r47, %p1;
	setp.gt.s32 	%p2, %r42, %r2;
	sub.s32 	%r48, %r42, %r2;
	selp.b32 	%r5, %r48, 0, %p2;
	sub.s32 	%r49, %r41, %r5;
	sub.s32 	%r50, %r42, %r3;
	selp.b32 	%r6, %r50, 0, %p1;
	sub.s32 	%r51, %r41, %r6;
	sub.s32 	%r52, %r40, %r42;
	setp.lt.s32 	%p3, %r3, %r52;
	sub.s32 	%r53, %r40, %r3;
	add.s32 	%r54, %r53, %r42;
	selp.b32 	%r7, %r51, %r54, %p3;
	sub.s32 	%r55, %r39, %r42;
	setp.lt.s32 	%p4, %r2, %r55;
	sub.s32 	%r56, %r39, %r2;
	add.s32 	%r57, %r56, %r42;
	selp.b32 	%r8, %r49, %r57, %p4;
	shl.b32 	%r9, %r77, 1;
	setp.ge.s32 	%p5, %r77, %r9;
	mov.f32 	%f123, 0f00000000;
	@%p5 bra 	$L__BB5_20;
	sub.s32 	%r58, %r2, %r42;
	setp.gt.s32 	%p6, %r2, %r42;
	mad.lo.s32 	%r59, %r58, %r39, %r4;
	selp.b32 	%r10, %r59, %r4, %p6;
	add.s32 	%r60, %r1, -1;
	mul.lo.s32 	%r11, %r77, %r60;
	and.b32  	%r12, %r7, 15;
	and.b32  	%r13, %r7, 7;
	and.b32  	%r14, %r7, 2147483632;
	and.b32  	%r15, %r7, 3;
	neg.s32 	%r16, %r14;
	add.s64 	%rd3, %rd1, 32;
	max.s32 	%r61, %r3, %r42;
	sub.s32 	%r17, %r61, %r3;
	add.s64 	%rd4, %rd2, 32;
	mov.f32 	%f123, 0f00000000;
$L__BB5_2:
	setp.lt.s32 	%p7, %r8, 1;
	@%p7 bra 	$L__BB5_19;
	mul.lo.s32 	%r19, %r77, %r39;
	add.s32 	%r63, %r11, %r77;
	mad.lo.s32 	%r20, %r63, %r41, %r5;
	mov.b32 	%r78, 0;
$L__BB5_4:
	setp.lt.s32 	%p8, %r7, 1;
	@%p8 bra 	$L__BB5_18;
	setp.lt.u32 	%p9, %r7, 16;
	add.s32 	%r65, %r78, %r19;
	mad.lo.s32 	%r22, %r65, %r40, %r10;
	add.s32 	%r66, %r78, %r20;
	mul.lo.s32 	%r23, %r66, %r41;
	add.s32 	%r24, %r23, %r6;
	mov.b32 	%r83, 0;
	@%p9 bra 	$L__BB5_8;
	add.s32 	%r80, %r17, %r23;
	mov.u32 	%r79, %r22;
	mov.u32 	%r81, %r16;
$L__BB5_7:
	.pragma "nounroll";
	mul.wide.s32 	%rd11, %r80, 4;
	add.s64 	%rd12, %rd3, %rd11;
	mul.wide.s32 	%rd13, %r79, 4;
	add.s64 	%rd14, %rd4, %rd13;
	ld.global.f32 	%f22, [%rd14+-32];
	ld.global.f32 	%f23, [%rd12+-32];
	fma.rn.f32 	%f24, %f22, %f23, %f123;
	ld.global.f32 	%f25, [%rd14+-28];
	ld.global.f32 	%f26, [%rd12+-28];
	fma.rn.f32 	%f27, %f25, %f26, %f24;
	ld.global.f32 	%f28, [%rd14+-24];
	ld.global.f32 	%f29, [%rd12+-24];
	fma.rn.f32 	%f30, %f28, %f29, %f27;
	ld.global.f32 	%f31, [%rd14+-20];
	ld.global.f32 	%f32, [%rd12+-20];
	fma.rn.f32 	%f33, %f31, %f32, %f30;
	ld.global.f32 	%f34, [%rd14+-16];
	ld.global.f32 	%f35, [%rd12+-16];
	fma.rn.f32 	%f36, %f34, %f35, %f33;
	ld.global.f32 	%f37, [%rd14+-12];
	ld.global.f32 	%f38, [%rd12+-12];
	fma.rn.f32 	%f39, %f37, %f38, %f36;
	ld.global.f32 	%f40, [%rd14+-8];
	ld.global.f32 	%f41, [%rd12+-8];
	fma.rn.f32 	%f42, %f40, %f41, %f39;
	ld.global.f32 	%f43, [%rd14+-4];
	ld.global.f32 	%f44, [%rd12+-4];
	fma.rn.f32 	%f45, %f43, %f44, %f42;
	ld.global.f32 	%f46, [%rd14];
	ld.global.f32 	%f47, [%rd12];
	fma.rn.f32 	%f48, %f46, %f47, %f45;
	ld.global.f32 	%f49, [%rd14+4];
	ld.global.f32 	%f50, [%rd12+4];
	fma.rn.f32 	%f51, %f49, %f50, %f48;
	ld.global.f32 	%f52, [%rd14+8];
	ld.global.f32 	%f53, [%rd12+8];
	fma.rn.f32 	%f54, %f52, %f53, %f51;
	ld.global.f32 	%f55, [%rd14+12];
	ld.global.f32 	%f56, [%rd12+12];
	fma.rn.f32 	%f57, %f55, %f56, %f54;
	ld.global.f32 	%f58, [%rd14+16];
	ld.global.f32 	%f59, [%rd12+16];
	fma.rn.f32 	%f60, %f58, %f59, %f57;
	ld.global.f32 	%f61, [%rd14+20];
	ld.global.f32 	%f62, [%rd12+20];
	fma.rn.f32 	%f63, %f61, %f62, %f60;
	ld.global.f32 	%f64, [%rd14+24];
	ld.global.f32 	%f65, [%rd12+24];
	fma.rn.f32 	%f66, %f64, %f65, %f63;
	ld.global.f32 	%f67, [%rd14+28];
	ld.global.f32 	%f68, [%rd12+28];
	fma.rn.f32 	%f123, %f67, %f68, %f66;
	add.s32 	%r81, %r81, 16;
	add.s32 	%r80, %r80, 16;
	add.s32 	%r79, %r79, 16;
	setp.ne.s32 	%p10, %r81, 0;
	mov.u32 	%r83, %r14;
	@%p10 bra 	$L__BB5_7;
$L__BB5_8:
	setp.eq.s32 	%p11, %r12, 0;
	@%p11 bra 	$L__BB5_18;
	add.s32 	%r67, %r12, -1;
	setp.lt.u32 	%p12, %r67, 7;
	@%p12 bra 	$L__BB5_11;
	add.s32 	%r68, %r22, %r83;
	mul.wide.s32 	%rd15, %r68, 4;
	add.s64 	%rd16, %rd2, %rd15;
	ld.global.f32 	%f70, [%rd16];
	add.s32 	%r69, %r24, %r83;
	mul.wide.s32 	%rd17, %r69, 4;
	add.s64 	%rd18, %rd1, %rd17;
	ld.global.f32 	%f71, [%rd18];
	fma.rn.f32 	%f72, %f70, %f71, %f123;
	ld.global.f32 	%f73, [%rd16+4];
	ld.global.f32 	%f74, [%rd18+4];
	fma.rn.f32 	%f75, %f73, %f74, %f72;
	ld.global.f32 	%f76, [%rd16+8];
	ld.global.f32 	%f77, [%rd18+8];
	fma.rn.f32 	%f78, %f76, %f77, %f75;
	ld.global.f32 	%f79, [%rd16+12];
	ld.global.f32 	%f80, [%rd18+12];
	fma.rn.f32 	%f81, %f79, %f80, %f78;
	ld.global.f32 	%f82, [%rd16+16];
	ld.global.f32 	%f83, [%rd18+16];
	fma.rn.f32 	%f84, %f82, %f83, %f81;
	ld.global.f32 	%f85, [%rd16+20];
	ld.global.f32 	%f86, [%rd18+20];
	fma.rn.f32 	%f87, %f85, %f86, %f84;
	ld.global.f32 	%f88, [%rd16+24];
	ld.global.f32 	%f89, [%rd18+24];
	fma.rn.f32 	%f90, %f88, %f89, %f87;
	ld.global.f32 	%f91, [%rd16+28];
	ld.global.f32 	%f92, [%rd18+28];
	fma.rn.f32 	%f123, %f91, %f92, %f90;
	add.s32 	%r83, %r83, 8;
$L__BB5_11:
	setp.eq.s32 	%p13, %r13, 0;
	@%p13 bra 	$L__BB5_18;
	add.s32 	%r70, %r13, -1;
	setp.lt.u32 	%p14, %r70, 3;
	@%p14 bra 	$L__BB5_14;
	add.s32 	%r71, %r22, %r83;
	mul.wide.s32 	%rd19, %r71, 4;
	add.s64 	%rd20, %rd2, %rd19;
	ld.global.f32 	%f94, [%rd20];
	add.s32 	%r72, %r24, %r83;
	mul.wide.s32 	%rd21, %r72, 4;
	add.s64 	%rd22, %rd1, %rd21;
	ld.global.f32 	%f95, [%rd22];
	fma.rn.f32 	%f96, %f94, %f95, %f123;
	ld.global.f32 	%f97, [%rd20+4];
	ld.global.f32 	%f98, [%rd22+4];
	fma.rn.f32 	%f99, %f97, %f98, %f96;
	ld.global.f32 	%f100, [%rd20+8];
	ld.global.f32 	%f101, [%rd22+8];
	fma.rn.f32 	%f102, %f100, %f101, %f99;
	ld.global.f32 	%f103, [%rd20+12];
	ld.global.f32 	%f104, [%rd22+12];
	fma.rn.f32 	%f123, %f103, %f104, %f102;
	add.s32 	%r83, %r83, 4;
$L__BB5_14:
	setp.eq.s32 	%p15, %r15, 0;
	@%p15 bra 	$L__BB5_18;
	setp.eq.s32 	%p16, %r15, 1;
	add.s32 	%r73, %r22, %r83;
	mul.wide.s32 	%rd23, %r73, 4;
	add.s64 	%rd5, %rd2, %rd23;
	ld.global.f32 	%f105, [%rd5];
	add.s32 	%r74, %r24, %r83;
	mul.wide.s32 	%rd24, %r74, 4;
	add.s64 	%rd6, %rd1, %rd24;
	ld.global.f32 	%f106, [%rd6];
	fma.rn.f32 	%f123, %f105, %f106, %f123;
	@%p16 bra 	$L__BB5_18;
	setp.eq.s32 	%p17, %r15, 2;
	ld.global.f32 	%f107, [%rd5+4];
	ld.global.f32 	%f108, [%rd6+4];
	fma.rn.f32 	%f123, %f107, %f108, %f123;
	@%p17 bra 	$L__BB5_18;
	ld.global.f32 	%f109, [%rd5+8];
	ld.global.f32 	%f110, [%rd6+8];
	fma.rn.f32 	%f123, %f109, %f110, %f123;
$L__BB5_18:
	add.s32 	%r78, %r78, 1;
	setp.ne.s32 	%p18, %r78, %r8;
	@%p18 bra 	$L__BB5_4;
$L__BB5_19:
	add.s32 	%r77, %r77, 1;
	setp.ne.s32 	%p19, %r77, %r9;
	@%p19 bra 	$L__BB5_2;
$L__BB5_20:
	ld.param.u64 	%rd31, [_Z30execute3Dconvolutiongroup2CudaPfS_S_S_iiiiiiii_param_0];
	cvta.to.global.u64 	%rd25, %rd31;
	cvta.to.global.u64 	%rd26, %rd8;
	mul.wide.s32 	%rd27, %r1, 4;
	add.s64 	%rd28, %rd25, %rd27;
	ld.global.f32 	%f111, [%rd28];
	add.f32 	%f112, %f123, %f111;
	setp.lt.f32 	%p20, %f112, 0f00000000;
	selp.f32 	%f113, 0f00000000, %f112, %p20;
	mad.lo.s32 	%r75, %r1, %r39, %r2;
	mad.lo.s32 	%r76, %r75, %r40, %r3;
	mul.wide.s32 	%rd29, %r76, 4;
	add.s64 	%rd30, %rd26, %rd29;
	st.global.f32 	[%rd30], %f113;
	ret;

}
	// .globl	_Z22executeBnNormLayerCUDAPfS_S_ii
.visible .entry _Z22executeBnNormLayerCUDAPfS_S_ii(
	.param .u64 .ptr .align 1 _Z22executeBnNormLayerCUDAPfS_S_ii_param_0,
	.param .u64 .ptr .align 1 _Z22executeBnNormLayerCUDAPfS_S_ii_param_1,
	.param .u64 .ptr .align 1 _Z22executeBnNormLayerCUDAPfS_S_ii_param_2,
	.param .u32 _Z22executeBnNormLayerCUDAPfS_S_ii_param_3,
	.param .u32 _Z22executeBnNormLayerCUDAPfS_S_ii_param_4
)
{
	.reg .b32 	%r<8>;
	.reg .b32 	%f<6>;
	.reg .b64 	%rd<12>;
	.reg .b64 	%fd<6>;

	ld.param.u64 	%rd1, [_Z22executeBnNormLayerCUDAPfS_S_ii_param_0];
	ld.param.u64 	%rd2, [_Z22executeBnNormLayerCUDAPfS_S_ii_param_1];
	ld.param.u64 	%rd3, [_Z22executeBnNormLayerCUDAPfS_S_ii_param_2];
	ld.param.u32 	%r1, [_Z22executeBnNormLayerCUDAPfS_S_ii_param_4];
	cvta.to.global.u64 	%rd4, %rd3;
	cvta.to.global.u64 	%rd5, %rd2;
	cvta.to.global.u64 	%rd6, %rd1;
	mov.u32 	%r2, %ctaid.x;
	mov.u32 	%r3, %tid.x;
	mov.u32 	%r4, %ntid.x;
	mov.u32 	%r5, %tid.y;
	mad.lo.s32 	%r6, %r3, %r4, %r5;
	mad.lo.s32 	%r7, %r1, %r2, %r6;
	mul.wide.s32 	%rd7, %r7, 4;
	add.s64 	%rd8, %rd6, %rd7;
	ld.global.f32 	%f1, [%rd8];
	mul.wide.u32 	%rd9, %r2, 4;
	add.s64 	%rd10, %rd5, %rd9;
	ld.global.f32 	%f2, [%rd10];
	sub.f32 	%f3, %f1, %f2;
	cvt.f64.f32 	%fd1, %f3;
	add.s64 	%rd11, %rd4, %rd9;
	ld.global.f32 	%f4, [%rd11];
	cvt.f64.f32 	%fd2, %f4;
	add.f64 	%fd3, %fd2, 0d3EE4F8B588E368F1;
	sqrt.rn.f64 	%fd4, %fd3;
	div.rn.f64 	%fd5, %fd1, %fd4;
	cvt.rn.f32.f64 	%f5, %fd5;
	st.global.f32 	[%rd8], %f5;
	ret;

}
	// .globl	_Z28executeBnNormLayerCUDA_splitPfS_S_iii
.visible .entry _Z28executeBnNormLayerCUDA_splitPfS_S_iii(
	.param .u64 .ptr .align 1 _Z28executeBnNormLayerCUDA_splitPfS_S_iii_param_0,
	.param .u64 .ptr .align 1 _Z28executeBnNormLayerCUDA_splitPfS_S_iii_param_1,
	.param .u64 .ptr .align 1 _Z28executeBnNormLayerCUDA_splitPfS_S_iii_param_2,
	.param .u32 _Z28executeBnNormLayerCUDA_splitPfS_S_iii_param_3,
	.param .u32 _Z28executeBnNormLayerCUDA_splitPfS_S_iii_param_4,
	.param .u32 _Z28executeBnNormLayerCUDA_splitPfS_S_iii_param_5
)
{
	.reg .pred 	%p<9>;
	.reg .b32 	%r<31>;
	.reg .b32 	%f<36>;
	.reg .b64 	%rd<15>;
	.reg .b64 	%fd<36>;

	ld.param.u64 	%rd8, [_Z28executeBnNormLayerCUDA_splitPfS_S_iii_param_0];
	ld.param.u64 	%rd6, [_Z28executeBnNormLayerCUDA_splitPfS_S_iii_param_1];
	ld.param.u64 	%rd7, [_Z28executeBnNormLayerCUDA_splitPfS_S_iii_param_2];
	ld.param.u32 	%r19, [_Z28executeBnNormLayerCUDA_splitPfS_S_iii_param_4];
	ld.param.u32 	%r20, [_Z28executeBnNormLayerCUDA_splitPfS_S_iii_param_5];
	cvta.to.global.u64 	%rd1, %rd8;
	mov.u32 	%r21, %tid.x;
	mul.lo.s32 	%r27, %r20, %r21;
	mov.u32 	%r22, %tid.y;
	mul.lo.s32 	%r2, %r20, %r22;
	max.s32 	%r23, %r27, %r2;
	setp.ge.s32 	%p1, %r23, %r19;
	@%p1 bra 	$L__BB7_11;
	setp.lt.s32 	%p2, %r20, 1;
	@%p2 bra 	$L__BB7_11;
	mov.u32 	%r24, %ctaid.x;
	add.s32 	%r3, %r2, %r20;
	mul.lo.s32 	%r4, %r19, %r24;
	cvta.to.global.u64 	%rd9, %rd6;
	mul.wide.u32 	%rd10, %r24, 4;
	add.s64 	%rd2, %rd9, %rd10;
	cvta.to.global.u64 	%rd11, %rd7;
	add.s64 	%rd3, %rd11, %rd10;
	add.s32 	%r5, %r2, 1;
	and.b32  	%r6, %r20, 3;
	add.s32 	%r7, %r2, 2;
	add.s32 	%r8, %r2, 3;
	add.s64 	%rd4, %rd1, 8;
	add.s32 	%r9, %r27, %r20;
$L__BB7_3:
	setp.eq.s32 	%p3, %r6, 0;
	add.s32 	%r25, %r27, %r4;
	mul.lo.s32 	%r11, %r25, %r19;
	mov.u32 	%r28, %r2;
	@%p3 bra 	$L__BB7_7;
	setp.eq.s32 	%p4, %r6, 1;
	add.s32 	%r26, %r2, %r11;
	mul.wide.s32 	%rd12, %r26, 4;
	add.s64 	%rd5, %rd1, %rd12;
	ld.global.f32 	%f1, [%rd5];
	ld.global.f32 	%f2, [%rd2];
	sub.f32 	%f3, %f1, %f2;
	cvt.f64.f32 	%fd1, %f3;
	ld.global.f32 	%f4, [%rd3];
	cvt.f64.f32 	%fd2, %f4;
	add.f64 	%fd3, %fd2, 0d3EE4F8B588E368F1;
	sqrt.rn.f64 	%fd4, %fd3;
	div.rn.f64 	%fd5, %fd1, %fd4;
	cvt.rn.f32.f64 	%f5, %fd5;
	st.global.f32 	[%rd5], %f5;
	mov.u32 	%r28, %r5;
	@%p4 bra 	$L__BB7_7;
	setp.eq.s32 	%p5, %r6, 2;
	ld.global.f32 	%f6, [%rd5+4];
	ld.global.f32 	%f7, [%rd2];
	sub.f32 	%f8, %f6, %f7;
	cvt.f64.f32 	%fd6, %f8;
	ld.global.f32 	%f9, [%rd3];
	cvt.f64.f32 	%fd7, %f9;
	add.f64 	%fd8, %fd7, 0d3EE4F8B588E368F1;
	sqrt.rn.f64 	%fd9, %fd8;
	div.rn.f64 	%fd10, %fd6, %fd9;
	cvt.rn.f32.f64 	%f10, %fd10;
	st.global.f32 	[%rd5+4], %f10;
	mov.u32 	%r28, %r7;
	@%p5 bra 	$L__BB7_7;
	ld.global.f32 	%f11, [%rd5+8];
	ld.global.f32 	%f12, [%rd2];
	sub.f32 	%f13, %f11, %f12;
	cvt.f64.f32 	%fd11, %f13;
	ld.global.f32 	%f14, [%rd3];
	cvt.f64.f32 	%fd12, %f14;
	add.f64 	%fd13, %fd12, 0d3EE4F8B588E368F1;
	sqrt.rn.f64 	%fd14, %fd13;
	div.rn.f64 	%fd15, %fd11, %fd14;
	cvt.rn.f32.f64 	%f15, %fd15;
	st.global.f32 	[%rd5+8], %f15;
	mov.u32 	%r28, %r8;
$L__BB7_7:
	setp.lt.u32 	%p6, %r20, 4;
	@%p6 bra 	$L__BB7_10;
	add.s32 	%r29, %r28, %r11;
$L__BB7_9:
	mul.wide.s32 	%rd13, %r29, 4;
	add.s64 	%rd14, %rd4, %rd13;
	ld.global.f32 	%f16, [%rd14+-8];
	ld.global.f32 	%f17, [%rd2];
	sub.f32 	%f18, %f16, %f17;
	cvt.f64.f32 	%fd16, %f18;
	ld.global.f32 	%f19, [%rd3];
	cvt.f64.f32 	%fd17, %f19;
	add.f64 	%fd18, %fd17, 0d3EE4F8B588E368F1;
	sqrt.rn.f64 	%fd19, %fd18;
	div.rn.f64 	%fd20, %fd16, %fd19;
	cvt.rn.f32.f64 	%f20, %fd20;
	st.global.f32 	[%rd14+-8], %f20;
	ld.global.f32 	%f21, [%rd14+-4];
	ld.global.f32 	%f22, [%rd2];
	sub.f32 	%f23, %f21, %f22;
	cvt.f64.f32 	%fd21, %f23;
	ld.global.f32 	%f24, [%rd3];
	cvt.f64.f32 	%fd22, %f24;
	add.f64 	%fd23, %fd22, 0d3EE4F8B588E368F1;
	sqrt.rn.f64 	%fd24, %fd23;
	div.rn.f64 	%fd25, %fd21, %fd24;
	cvt.rn.f32.f64 	%f25, %fd25;
	st.global.f32 	[%rd14+-4], %f25;
	ld.global.f32 	%f26, [%rd14];
	ld.global.f32 	%f27, [%rd2];
	sub.f32 	%f28, %f26, %f27;
	cvt.f64.f32 	%fd26, %f28;
	ld.global.f32 	%f29, [%rd3];
	cvt.f64.f32 	%fd27, %f29;
	add.f64 	%fd28, %fd27, 0d3EE4F8B588E368F1;
	sqrt.rn.f64 	%fd29, %fd28;
	div.rn.f64 	%fd30, %fd26, %fd29;
	cvt.rn.f32.f64 	%f30, %fd30;
	st.global.f32 	[%rd14], %f30;
	ld.global.f32 	%f31, [%rd14+4];
	ld.global.f32 	%f32, [%rd2];
	sub.f32 	%f33, %f31, %f32;
	cvt.f64.f32 	%fd31, %f33;
	ld.global.f32 	%f34, [%rd3];
	cvt.f64.f32 	%fd32, %f34;
	add.f64 	%fd33, %fd32, 0d3EE4F8B588E368F1;
	sqrt.rn.f64 	%fd34, %fd33;
	div.rn.f64 	%fd35, %fd31, %fd34;
	cvt.rn.f32.f64 	%f35, %fd35;
	st.global.f32 	[%rd14+4], %f35;
	add.s32 	%r28, %r28, 4;
	add.s32 	%r29, %r29, 4;
	setp.lt.s32 	%p7, %r28, %r3;
	@%p7 bra 	$L__BB7_9;
$L__BB7_10:
	add.s32 	%r27, %r27, 1;
	setp.lt.s32 	%p8, %r27, %r9;
	@%p8 bra 	$L__BB7_3;
$L__BB7_11:
	ret;

}
	// .globl	_Z21executeScaleLayerCUDAPfS_S_ii
.visible .entry _Z21executeScaleLayerCUDAPfS_S_ii(
	.param .u64 .ptr .align 1 _Z21executeScaleLayerCUDAPfS_S_ii_param_0,
	.param .u64 .ptr .align 1 _Z21executeScaleLayerCUDAPfS_S_ii_param_1,
	.param .u64 .ptr .align 1 _Z21executeScaleLayerCUDAPfS_S_ii_param_2,
	.param .u32 _Z21executeScaleLayerCUDAPfS_S_ii_param_3,
	.param .u32 _Z21executeScaleLayerCUDAPfS_S_ii_param_4
)
{
	.reg .b32 	%r<8>;
	.reg .b32 	%f<5>;
	.reg .b64 	%rd<12>;

	ld.param.u64 	%rd1, [_Z21executeScaleLayerCUDAPfS_S_ii_param_0];
	ld.param.u64 	%rd2, [_Z21executeScaleLayerCUDAPfS_S_ii_param_1];
	ld.param.u64 	%rd3, [_Z21executeScaleLayerCUDAPfS_S_ii_param_2];
	ld.param.u32 	%r1, [_Z21executeScaleLayerCUDAPfS_S_ii_param_4];
	cvta.to.global.u64 	%rd4, %rd3;
	cvta.to.global.u64 	%rd5, %rd2;
	cvta.to.global.u64 	%rd6, %rd1;
	mov.u32 	%r2, %ctaid.x;
	mov.u32 	%r3, %tid.x;
	mov.u32 	%r4, %ntid.x;
	mov.u32 	%r5, %tid.y;
	mad.lo.s32 	%r6, %r3, %r4, %r5;
	mad.lo.s32 	%r7, %r1, %r2, %r6;
	mul.wide.s32 	%rd7, %r7, 4;
	add.s64 	%rd8, %rd6, %rd7;
	ld.global.f32 	%f1, [%rd8];
	mul.wide.u32 	%rd9, %r2, 4;
	add.s64 	%rd10, %rd5, %rd9;
	ld.global.f32 	%f2, [%rd10];
	add.s64 	%rd11, %rd4, %rd9;
	ld.global.f32 	%f3, [%rd11];
	fma.rn.f32 	%f4, %f1, %f2, %f3;
	st.global.f32 	[%rd8], %f4;
	ret;

}
	// .globl	_Z27executeScaleLayerCUDA_splitPfS_S_iii
.visible .entry _Z27executeScaleLayerCUDA_splitPfS_S_iii(
	.param .u64 .ptr .align 1 _Z27executeScaleLayerCUDA_splitPfS_S_iii_param_0,
	.param .u64 .ptr .align 1 _Z27executeScaleLayerCUDA_splitPfS_S_iii_param_1,
	.param .u64 .ptr .align 1 _Z27executeScaleLayerCUDA_splitPfS_S_iii_param_2,
	.param .u32 _Z27executeScaleLayerCUDA_splitPfS_S_iii_param_3,
	.param .u32 _Z27executeScaleLayerCUDA_splitPfS_S_iii_param_4,
	.param .u32 _Z27executeScaleLayerCUDA_splitPfS_S_iii_param_5
)
{
	.reg .pred 	%p<9>;
	.reg .b32 	%r<31>;
	.reg .b32 	%f<29>;
	.reg .b64 	%rd<15>;

	ld.param.u64 	%rd8, [_Z27executeScaleLayerCUDA_splitPfS_S_iii_param_0];
	ld.param.u64 	%rd6, [_Z27executeScaleLayerCUDA_splitPfS_S_iii_param_1];
	ld.param.u64 	%rd7, [_Z27executeScaleLayerCUDA_splitPfS_S_iii_param_2];
	ld.param.u32 	%r19, [_Z27executeScaleLayerCUDA_splitPfS_S_iii_param_4];
	ld.param.u32 	%r20, [_Z27executeScaleLayerCUDA_splitPfS_S_iii_param_5];
	cvta.to.global.u64 	%rd1, %rd8;
	mov.u32 	%r21, %tid.x;
	mul.lo.s32 	%r27, %r20, %r21;
	mov.u32 	%r22, %tid.y;
	mul.lo.s32 	%r2, %r20, %r22;
	max.s32 	%r23, %r27, %r2;
	setp.ge.s32 	%p1, %r23, %r19;
	@%p1 bra 	$L__BB9_11;
	setp.lt.s32 	%p2, %r20, 1;
	@%p2 bra 	$L__BB9_11;
	mov.u32 	%r24, %ctaid.x;
	add.s32 	%r3, %r2, %r20;
	mul.lo.s32 	%r4, %r19, %r24;
	cvta.to.global.u64 	%rd9, %rd6;
	mul.wide.u32 	%rd10, %r24, 4;
	add.s64 	%rd2, %rd9, %rd10;
	cvta.to.global.u64 	%rd11, %rd7;
	add.s64 	%rd3, %rd11, %rd10;
	add.s32 	%r5, %r2, 1;
	and.b32  	%r6, %r20, 3;
	add.s32 	%r7, %r2, 2;
	add.s32 	%r8, %r2, 3;
	add.s64 	%rd4, %rd1, 8;
	add.s32 	%r9, %r27, %r20;
$L__BB9_3:
	setp.eq.s32 	%p3, %r6, 0;
	add.s32 	%r25, %r27, %r4;
	mul.lo.s32 	%r11, %r25, %r19;
	mov.u32 	%r28, %r2;
	@%p3 bra 	$L__BB9_7;
	setp.eq.s32 	%p4, %r6, 1;
	add.s32 	%r26, %r2, %r11;
	mul.wide.s32 	%rd12, %r26, 4;
	add.s64 	%rd5, %rd1, %rd12;
	ld.global.f32 	%f1, [%rd5];
	ld.global.f32 	%f2, [%rd2];
	ld.global.f32 	%f3, [%rd3];
	fma.rn.f32 	%f4, %f1, %f2, %f3;
	st.global.f32 	[%rd5], %f4;
	mov.u32 	%r28, %r5;
	@%p4 bra 	$L__BB9_7;
	setp.eq.s32 	%p5, %r6, 2;
	ld.global.f32 	%f5, [%rd5+4];
	ld.global.f32 	%f6, [%rd2];
	ld.global.f32 	%f7, [%rd3];
	fma.rn.f32 	%f8, %f5, %f6, %f7;
	st.global.f32 	[%rd5+4], %f8;
	mov.u32 	%r28, %r7;
	@%p5 bra 	$L__BB9_7;
	ld.global.f32 	%f9, [%rd5+8];
	ld.global.f32 	%f10, [%rd2];
	ld.global.f32 	%f11, [%rd3];
	fma.rn.f32 	%f12, %f9, %f10, %f11;
	st.global.f32 	[%rd5+8], %f12;
	mov.u32 	%r28, %r8;
$L__BB9_7:
	setp.lt.u32 	%p6, %r20, 4;
	@%p6 bra 	$L__BB9_10;
	add.s32 	%r29, %r28, %r11;
$L__BB9_9:
	mul.wide.s32 	%rd13, %r29, 4;
	add.s64 	%rd14, %rd4, %rd13;
	ld.global.f32 	%f13, [%rd14+-8];
	ld.global.f32 	%f14, [%rd2];
	ld.global.f32 	%f15, [%rd3];
	fma.rn.f32 	%f16, %f13, %f14, %f15;
	st.global.f32 	[%rd14+-8], %f16;
	ld.global.f32 	%f17, [%rd14+-4];
	ld.global.f32 	%f18, [%rd2];
	ld.global.f32 	%f19, [%rd3];
	fma.rn.f32 	%f20, %f17, %f18, %f19;
	st.global.f32 	[%rd14+-4], %f20;
	ld.global.f32 	%f21, [%rd14];
	ld.global.f32 	%f22, [%rd2];
	ld.global.f32 	%f23, [%rd3];
	fma.rn.f32 	%f24, %f21, %f22, %f23;
	st.global.f32 	[%rd14], %f24;
	ld.global.f32 	%f25, [%rd14+4];
	ld.global.f32 	%f26, [%rd2];
	ld.global.f32 	%f27, [%rd3];
	fma.rn.f32 	%f28, %f25, %f26, %f27;
	st.global.f32 	[%rd14+4], %f28;
	add.s32 	%r28, %r28, 4;
	add.s32 	%r29, %r29, 4;
	setp.lt.s32 	%p7, %r28, %r3;
	@%p7 bra 	$L__BB9_9;
$L__BB9_10:
	add.s32 	%r27, %r27, 1;
	setp.lt.s32 	%p8, %r27, %r9;
	@%p8 bra 	$L__BB9_3;
$L__BB9_11:
	ret;

}
	// .globl	_Z23executeEltWiseLayerCUDAPfS_S_i
.visible .entry _Z23executeEltWiseLayerCUDAPfS_S_i(
	.param .u64 .ptr .align 1 _Z23executeEltWiseLayerCUDAPfS_S_i_param_0,
	.param .u64 .ptr .align 1 _Z23executeEltWiseLayerCUDAPfS_S_i_param_1,
	.param .u64 .ptr .align 1 _Z23executeEltWiseLayerCUDAPfS_S_i_param_2,
	.param .u32 _Z23executeEltWiseLayerCUDAPfS_S_i_param_3
)
{
	.reg .b32 	%r<8>;
	.reg .b32 	%f<4>;
	.reg .b64 	%rd<11>;

	ld.param.u64 	%rd1, [_Z23executeEltWiseLayerCUDAPfS_S_i_param_0];
	ld.param.u64 	%rd2, [_Z23executeEltWiseLayerCUDAPfS_S_i_param_1];
	ld.param.u64 	%rd3, [_Z23executeEltWiseLayerCUDAPfS_S_i_param_2];
	cvta.to.global.u64 	%rd4, %rd3;
	cvta.to.global.u64 	%rd5, %rd2;
	cvta.to.global.u64 	%rd6, %rd1;
	mov.u32 	%r1, %ctaid.x;
	mov.u32 	%r2, %ntid.x;
	mov.u32 	%r3, %ntid.y;
	mov.u32 	%r4, %tid.x;
	mov.u32 	%r5, %tid.y;
	mad.lo.s32 	%r6, %r3, %r1, %r4;
	mad.lo.s32 	%r7, %r6, %r2, %r5;
	mul.wide.s32 	%rd7, %r7, 4;
	add.s64 	%rd8, %rd6, %rd7;
	ld.global.f32 	%f1, [%rd8];
	add.s64 	%rd9, %rd5, %rd7;
	ld.global.f32 	%f2, [%rd9];
	add.f32 	%f3, %f1, %f2;
	add.s64 	%rd10, %rd4, %rd7;
	st.global.f32 	[%rd10], %f3;
	ret;

}
	// .globl	_Z29executeEltWiseLayerCUDA_splitPfS_S_ii
.visible .entry _Z29executeEltWiseLayerCUDA_splitPfS_S_ii(
	.param .u64 .ptr .align 1 _Z29executeEltWiseLayerCUDA_splitPfS_S_ii_param_0,
	.param .u64 .ptr .align 1 _Z29executeEltWiseLayerCUDA_splitPfS_S_ii_param_1,
	.param .u64 .ptr .align 1 _Z29executeEltWiseLayerCUDA_splitPfS_S_ii_param_2,
	.param .u32 _Z29executeEltWiseLayerCUDA_splitPfS_S_ii_param_3,
	.param .u32 _Z29executeEltWiseLayerCUDA_splitPfS_S_ii_param_4
)
{
	.reg .pred 	%p<9>;
	.reg .b32 	%r<31>;
	.reg .b32 	%f<22>;
	.reg .b64 	%rd<18>;

	ld.param.u64 	%rd10, [_Z29executeEltWiseLayerCUDA_splitPfS_S_ii_param_0];
	ld.param.u64 	%rd11, [_Z29executeEltWiseLayerCUDA_splitPfS_S_ii_param_1];
	ld.param.u64 	%rd12, [_Z29executeEltWiseLayerCUDA_splitPfS_S_ii_param_2];
	ld.param.u32 	%r19, [_Z29executeEltWiseLayerCUDA_splitPfS_S_ii_param_3];
	ld.param.u32 	%r20, [_Z29executeEltWiseLayerCUDA_splitPfS_S_ii_param_4];
	cvta.to.global.u64 	%rd1, %rd12;
	cvta.to.global.u64 	%rd2, %rd11;
	cvta.to.global.u64 	%rd3, %rd10;
	mov.u32 	%r21, %tid.x;
	mul.lo.s32 	%r27, %r20, %r21;
	mov.u32 	%r22, %tid.y;
	mul.lo.s32 	%r2, %r20, %r22;
	max.s32 	%r23, %r27, %r2;
	setp.ge.s32 	%p1, %r23, %r19;
	@%p1 bra 	$L__BB11_11;
	setp.lt.s32 	%p2, %r20, 1;
	@%p2 bra 	$L__BB11_11;
	add.s32 	%r3, %r2, %r20;
	mov.u32 	%r24, %ctaid.x;
	mul.lo.s32 	%r4, %r19, %r24;
	and.b32  	%r5, %r20, 3;
	add.s64 	%rd4, %rd3, 8;
	add.s64 	%rd5, %rd2, 8;
	add.s64 	%rd6, %rd1, 8;
	add.s32 	%r6, %r27, %r20;
$L__BB11_3:
	setp.eq.s32 	%p3, %r5, 0;
	add.s32 	%r25, %r27, %r4;
	mul.lo.s32 	%r8, %r25, %r19;
	mov.u32 	%r28, %r2;
	@%p3 bra 	$L__BB11_7;
	add.s32 	%r28, %r2, 1;
	setp.eq.s32 	%p4, %r5, 1;
	add.s32 	%r26, %r2, %r8;
	mul.wide.s32 	%rd13, %r26, 4;
	add.s64 	%rd7, %rd3, %rd13;
	ld.global.f32 	%f1, [%rd7];
	add.s64 	%rd8, %rd2, %rd13;
	ld.global.f32 	%f2, [%rd8];
	add.f32 	%f3, %f1, %f2;
	add.s64 	%rd9, %rd1, %rd13;
	st.global.f32 	[%rd9], %f3;
	@%p4 bra 	$L__BB11_7;
	add.s32 	%r28, %r2, 2;
	setp.eq.s32 	%p5, %r5, 2;
	ld.global.f32 	%f4, [%rd7+4];
	ld.global.f32 	%f5, [%rd8+4];
	add.f32 	%f6, %f4, %f5;
	st.global.f32 	[%rd9+4], %f6;
	@%p5 bra 	$L__BB11_7;
	add.s32 	%r28, %r2, 3;
	ld.global.f32 	%f7, [%rd7+8];
	ld.global.f32 	%f8, [%rd8+8];
	add.f32 	%f9, %f7, %f8;
	st.global.f32 	[%rd9+8], %f9;
$L__BB11_7:
	setp.lt.u32 	%p6, %r20, 4;
	@%p6 bra 	$L__BB11_10;
	add.s32 	%r29, %r28, %r8;
$L__BB11_9:
	mul.wide.s32 	%rd14, %r29, 4;
	add.s64 	%rd15, %rd4, %rd14;
	add.s64 	%rd16, %rd5, %rd14;
	add.s64 	%rd17, %rd6, %rd14;
	ld.global.f32 	%f10, [%rd15+-8];
	ld.global.f32 	%f11, [%rd16+-8];
	add.f32 	%f12, %f10, %f11;
	st.global.f32 	[%rd17+-8], %f12;
	ld.global.f32 	%f13, [%rd15+-4];
	ld.global.f32 	%f14, [%rd16+-4];
	add.f32 	%f15, %f13, %f14;
	st.global.f32 	[%rd17+-4], %f15;
	ld.global.f32 	%f16, [%rd15];
	ld.global.f32 	%f17, [%rd16];
	add.f32 	%f18, %f16, %f17;
	st.global.f32 	[%rd17], %f18;
	ld.global.f32 	%f19, [%rd15+4];
	ld.global.f32 	%f20, [%rd16+4];
	add.f32 	%f21, %f19, %f20;
	st.global.f32 	[%rd17+4], %f21;
	add.s32 	%r28, %r28, 4;
	add.s32 	%r29, %r29, 4;
	setp.lt.s32 	%p7, %r28, %r3;
	@%p7 bra 	$L__BB11_9;
$L__BB11_10:
	add.s32 	%r27, %r27, 1;
	setp.lt.s32 	%p8, %r27, %r6;
	@%p8 bra 	$L__BB11_3;
$L__BB11_11:
	ret;

}
	// .globl	_Z20executeReLULayerCUDAPfi
.visible .entry _Z20executeReLULayerCUDAPfi(
	.param .u64 .ptr .align 1 _Z20executeReLULayerCUDAPfi_param_0,
	.param .u32 _Z20executeReLULayerCUDAPfi_param_1
)
{
	.reg .pred 	%p<2>;
	.reg .b32 	%r<9>;
	.reg .b32 	%f<2>;
	.reg .b64 	%rd<5>;

	ld.param.u64 	%rd2, [_Z20executeReLULayerCUDAPfi_param_0];
	cvta.to.global.u64 	%rd3, %rd2;
	mov.u32 	%r1, %ctaid.x;
	mov.u32 	%r2, %ntid.x;
	mov.u32 	%r3, %ntid.y;
	mov.u32 	%r4, %tid.x;
	mov.u32 	%r5, %tid.y;
	mad.lo.s32 	%r6, %r3, %r1, %r4;
	mad.lo.s32 	%r7, %r6, %r2, %r5;
	mul.wide.s32 	%rd4, %r7, 4;
	add.s64 	%rd1, %rd3, %rd4;
	ld.global.f32 	%f1, [%rd1];
	setp.geu.f32 	%p1, %f1, 0f00000000;
	@%p1 bra 	$L__BB12_2;
	mov.b32 	%r8, 0;
	st.global.u32 	[%rd1], %r8;
$L__BB12_2:
	ret;

}
	// .globl	_Z26executeReLULayerCUDA_splitPfii
.visible .entry _Z26executeReLULayerCUDA_splitPfii(
	.param .u64 .ptr .align 1 _Z26executeReLULayerCUDA_splitPfii_param_0,
	.param .u32 _Z26executeReLULayerCUDA_splitPfii_param_1,
	.param .u32 _Z26executeReLULayerCUDA_splitPfii_param_2
)
{
	.reg .pred 	%p<16>;
	.reg .b32 	%r<41>;
	.reg .b32 	%f<8>;
	.reg .b64 	%rd<8>;

	ld.param.u64 	%rd5, [_Z26executeReLULayerCUDA_splitPfii_param_0];
	ld.param.u32 	%r20, [_Z26executeReLULayerCUDA_splitPfii_param_1];
	ld.param.u32 	%r21, [_Z26executeReLULayerCUDA_splitPfii_param_2];
	cvta.to.global.u64 	%rd1, %rd5;
	mov.u32 	%r22, %tid.x;
	mul.lo.s32 	%r37, %r21, %r22;
	mov.u32 	%r23, %tid.y;
	mul.lo.s32 	%r2, %r21, %r23;
	max.s32 	%r24, %r37, %r2;
	setp.ge.s32 	%p1, %r24, %r20;
	@%p1 bra 	$L__BB13_24;
	setp.lt.s32 	%p2, %r21, 1;
	@%p2 bra 	$L__BB13_24;
	add.s32 	%r3, %r2, %r21;
	mov.u32 	%r25, %ctaid.x;
	mul.lo.s32 	%r4, %r20, %r25;
	add.s32 	%r5, %r2, 1;
	max.s32 	%r26, %r3, %r5;
	sub.s32 	%r27, %r26, %r2;
	and.b32  	%r6, %r27, 3;
	add.s32 	%r7, %r2, 2;
	add.s32 	%r8, %r2, 3;
	sub.s32 	%r9, %r2, %r26;
	add.s64 	%rd2, %rd1, 8;
	add.s32 	%r10, %r37, %r21;
$L__BB13_3:
	setp.eq.s32 	%p3, %r6, 0;
	add.s32 	%r28, %r37, %r4;
	mul.lo.s32 	%r12, %r28, %r20;
	mov.u32 	%r38, %r2;
	@%p3 bra 	$L__BB13_12;
	add.s32 	%r29, %r2, %r12;
	mul.wide.s32 	%rd6, %r29, 4;
	add.s64 	%rd3, %rd1, %rd6;
	ld.global.f32 	%f1, [%rd3];
	setp.geu.f32 	%p4, %f1, 0f00000000;
	@%p4 bra 	$L__BB13_6;
	mov.b32 	%r30, 0;
	st.global.u32 	[%rd3], %r30;
$L__BB13_6:
	setp.eq.s32 	%p5, %r6, 1;
	mov.u32 	%r38, %r5;
	@%p5 bra 	$L__BB13_12;
	ld.global.f32 	%f2, [%rd3+4];
	setp.geu.f32 	%p6, %f2, 0f00000000;
	@%p6 bra 	$L__BB13_9;
	mov.b32 	%r31, 0;
	st.global.u32 	[%rd3+4], %r31;
$L__BB13_9:
	setp.eq.s32 	%p7, %r6, 2;
	mov.u32 	%r38, %r7;
	@%p7 bra 	$L__BB13_12;
	ld.global.f32 	%f3, [%rd3+8];
	setp.geu.f32 	%p8, %f3, 0f00000000;
	mov.u32 	%r38, %r8;
	@%p8 bra 	$L__BB13_12;
	mov.b32 	%r32, 0;
	st.global.u32 	[%rd3+8], %r32;
	mov.u32 	%r38, %r8;
$L__BB13_12:
	setp.gt.u32 	%p9, %r9, -4;
	@%p9 bra 	$L__BB13_23;
	add.s32 	%r39, %r38, %r12;
$L__BB13_14:
	mul.wide.s32 	%rd7, %r39, 4;
	add.s64 	%rd4, %rd2, %rd7;
	ld.global.f32 	%f4, [%rd4+-8];
	setp.geu.f32 	%p10, %f4, 0f00000000;
	@%p10 bra 	$L__BB13_16;
	mov.b32 	%r33, 0;
	st.global.u32 	[%rd4+-8], %r33;
$L__BB13_16:
	ld.global.f32 	%f5, [%rd4+-4];
	setp.geu.f32 	%p11, %f5, 0f00000000;
	@%p11 bra 	$L__BB13_18;
	mov.b32 	%r34, 0;
	st.global.u32 	[%rd4+-4], %r34;
$L__BB13_18:
	ld.global.f32 	%f6, [%rd4];
	setp.geu.f32 	%p12, %f6, 0f00000000;
	@%p12 bra 	$L__BB13_20;
	mov.b32 	%r35, 0;
	st.global.u32 	[%rd4], %r35;
$L__BB13_20:
	ld.global.f32 	%f7, [%rd4+4];
	setp.geu.f32 	%p13, %f7, 0f00000000;
	@%p13 bra 	$L__BB13_22;
	mov.b32 	%r36, 0;
	st.global.u32 	[%rd4+4], %r36;
$L__BB13_22:
	add.s32 	%r38, %r38, 4;
	add.s32 	%r39, %r39, 4;
	setp.lt.s32 	%p14, %r38, %r3;
	@%p14 bra 	$L__BB13_14;
$L__BB13_23:
	add.s32 	%r37, %r37, 1;
	setp.lt.s32 	%p15, %r37, %r10;
	@%p15 bra 	$L__BB13_3;
$L__BB13_24:
	ret;

}
	// .globl	_Z18executeFCLayerCUDAPfS_S_i
.visible .entry _Z18executeFCLayerCUDAPfS_S_i(
	.param .u64 .ptr .align 1 _Z18executeFCLayerCUDAPfS_S_i_param_0,
	.param .u64 .ptr .align 1 _Z18executeFCLayerCUDAPfS_S_i_param_1,
	.param .u64 .ptr .align 1 _Z18executeFCLayerCUDAPfS_S_i_param_2,
	.param .u32 _Z18executeFCLayerCUDAPfS_S_i_param_3
)
{
	.reg .pred 	%p<10>;
	.reg .b32 	%r<28>;
	.reg .b32 	%f<112>;
	.reg .b64 	%rd<47>;

	ld.param.u64 	%rd16, [_Z18executeFCLayerCUDAPfS_S_i_param_0];
	ld.param.u64 	%rd17, [_Z18executeFCLayerCUDAPfS_S_i_param_1];
	ld.param.u64 	%rd15, [_Z18executeFCLayerCUDAPfS_S_i_param_2];
	ld.param.u32 	%r18, [_Z18executeFCLayerCUDAPfS_S_i_param_3];
	cvta.to.global.u64 	%rd1, %rd17;
	cvta.to.global.u64 	%rd2, %rd16;
	mov.u32 	%r1, %ctaid.x;
	mul.lo.s32 	%r2, %r18, %r1;
	setp.lt.s32 	%p1, %r18, 1;
	mov.f32 	%f111, 0f00000000;
	@%p1 bra 	$L__BB14_13;
	and.b32  	%r3, %r18, 15;
	setp.lt.u32 	%p2, %r18, 16;
	mov.f32 	%f111, 0f00000000;
	mov.b32 	%r25, 0;
	@%p2 bra 	$L__BB14_4;
	and.b32  	%r25, %r18, 2147483632;
	neg.s32 	%r23, %r25;
	add.s64 	%rd44, %rd2, 32;
	mul.wide.u32 	%rd18, %r2, 4;
	add.s64 	%rd19, %rd18, %rd1;
	add.s64 	%rd43, %rd19, 32;
	mov.f32 	%f111, 0f00000000;
$L__BB14_3:
	.pragma "nounroll";
	ld.global.f32 	%f18, [%rd44+-32];
	ld.global.f32 	%f19, [%rd43+-32];
	fma.rn.f32 	%f20, %f18, %f19, %f111;
	ld.global.f32 	%f21, [%rd44+-28];
	ld.global.f32 	%f22, [%rd43+-28];
	fma.rn.f32 	%f23, %f21, %f22, %f20;
	ld.global.f32 	%f24, [%rd44+-24];
	ld.global.f32 	%f25, [%rd43+-24];
	fma.rn.f32 	%f26, %f24, %f25, %f23;
	ld.global.f32 	%f27, [%rd44+-20];
	ld.global.f32 	%f28, [%rd43+-20];
	fma.rn.f32 	%f29, %f27, %f28, %f26;
	ld.global.f32 	%f30, [%rd44+-16];
	ld.global.f32 	%f31, [%rd43+-16];
	fma.rn.f32 	%f32, %f30, %f31, %f29;
	ld.global.f32 	%f33, [%rd44+-12];
	ld.global.f32 	%f34, [%rd43+-12];
	fma.rn.f32 	%f35, %f33, %f34, %f32;
	ld.global.f32 	%f36, [%rd44+-8];
	ld.global.f32 	%f37, [%rd43+-8];
	fma.rn.f32 	%f38, %f36, %f37, %f35;
	ld.global.f32 	%f39, [%rd44+-4];
	ld.global.f32 	%f40, [%rd43+-4];
	fma.rn.f32 	%f41, %f39, %f40, %f38;
	ld.global.f32 	%f42, [%rd44];
	ld.global.f32 	%f43, [%rd43];
	fma.rn.f32 	%f44, %f42, %f43, %f41;
	ld.global.f32 	%f45, [%rd44+4];
	ld.global.f32 	%f46, [%rd43+4];
	fma.rn.f32 	%f47, %f45, %f46, %f44;
	ld.global.f32 	%f48, [%rd44+8];
	ld.global.f32 	%f49, [%rd43+8];
	fma.rn.f32 	%f50, %f48, %f49, %f47;
	ld.global.f32 	%f51, [%rd44+12];
	ld.global.f32 	%f52, [%rd43+12];
	fma.rn.f32 	%f53, %f51, %f52, %f50;
	ld.global.f32 	%f54, [%rd44+16];
	ld.global.f32 	%f55, [%rd43+16];
	fma.rn.f32 	%f56, %f54, %f55, %f53;
	ld.global.f32 	%f57, [%rd44+20];
	ld.global.f32 	%f58, [%rd43+20];
	fma.rn.f32 	%f59, %f57, %f58, %f56;
	ld.global.f32 	%f60, [%rd44+24];
	ld.global.f32 	%f61, [%rd43+24];
	fma.rn.f32 	%f62, %f60, %f61, %f59;
	ld.global.f32 	%f63, [%rd44+28];
	ld.global.f32 	%f64, [%rd43+28];
	fma.rn.f32 	%f111, %f63, %f64, %f62;
	add.s32 	%r23, %r23, 16;
	add.s64 	%rd44, %rd44, 64;
	add.s64 	%rd43, %rd43, 64;
	setp.ne.s32 	%p3, %r23, 0;
	@%p3 bra 	$L__BB14_3;
$L__BB14_4:
	setp.eq.s32 	%p4, %r3, 0;
	@%p4 bra 	$L__BB14_13;
	and.b32  	%r9, %r18, 7;
	setp.lt.u32 	%p5, %r3, 8;
	@%p5 bra 	$L__BB14_7;
	cvt.u64.u32 	%rd20, %r25;
	mul.wide.u32 	%rd21, %r25, 4;
	add.s64 	%rd22, %rd2, %rd21;
	ld.global.f32 	%f66, [%rd22];
	add.s32 	%r20, %r25, %r2;
	mul.wide.u32 	%rd23, %r20, 4;
	add.s64 	%rd24, %rd1, %rd23;
	ld.global.f32 	%f67, [%rd24];
	fma.rn.f32 	%f68, %f66, %f67, %f111;
	ld.global.f32 	%f69, [%rd22+4];
	cvt.u64.u32 	%rd25, %r2;
	add.s64 	%rd26, %rd20, %rd25;
	shl.b64 	%rd27, %rd26, 2;
	add.s64 	%rd28, %rd1, %rd27;
	ld.global.f32 	%f70, [%rd28+4];
	fma.rn.f32 	%f71, %f69, %f70, %f68;
	ld.global.f32 	%f72, [%rd22+8];
	ld.global.f32 	%f73, [%rd28+8];
	fma.rn.f32 	%f74, %f72, %f73, %f71;
	ld.global.f32 	%f75, [%rd22+12];
	ld.global.f32 	%f76, [%rd28+12];
	fma.rn.f32 	%f77, %f75, %f76, %f74;
	ld.global.f32 	%f78, [%rd22+16];
	ld.global.f32 	%f79, [%rd28+16];
	fma.rn.f32 	%f80, %f78, %f79, %f77;
	ld.global.f32 	%f81, [%rd22+20];
	ld.global.f32 	%f82, [%rd28+20];
	fma.rn.f32 	%f83, %f81, %f82, %f80;
	ld.global.f32 	%f84, [%rd22+24];
	ld.global.f32 	%f85, [%rd28+24];
	fma.rn.f32 	%f86, %f84, %f85, %f83;
	ld.global.f32 	%f87, [%rd22+28];
	ld.global.f32 	%f88, [%rd28+28];
	fma.rn.f32 	%f111, %f87, %f88, %f86;
	add.s32 	%r25, %r25, 8;
$L__BB14_7:
	setp.eq.s32 	%p6, %r9, 0;
	@%p6 bra 	$L__BB14_13;
	and.b32  	%r12, %r18, 3;
	setp.lt.u32 	%p7, %r9, 4;
	@%p7 bra 	$L__BB14_10;
	cvt.u64.u32 	%rd29, %r25;
	mul.wide.u32 	%rd30, %r25, 4;
	add.s64 	%rd31, %rd2, %rd30;
	ld.global.f32 	%f90, [%rd31];
	add.s32 	%r21, %r25, %r2;
	mul.wide.u32 	%rd32, %r21, 4;
	add.s64 	%rd33, %rd1, %rd32;
	ld.global.f32 	%f91, [%rd33];
	fma.rn.f32 	%f92, %f90, %f91, %f111;
	ld.global.f32 	%f93, [%rd31+4];
	cvt.u64.u32 	%rd34, %r2;
	add.s64 	%rd35, %rd29, %rd34;
	shl.b64 	%rd36, %rd35, 2;
	add.s64 	%rd37, %rd1, %rd36;
	ld.global.f32 	%f94, [%rd37+4];
	fma.rn.f32 	%f95, %f93, %f94, %f92;
	ld.global.f32 	%f96, [%rd31+8];
	ld.global.f32 	%f97, [%rd37+8];
	fma.rn.f32 	%f98, %f96, %f97, %f95;
	ld.global.f32 	%f99, [%rd31+12];
	ld.global.f32 	%f100, [%rd37+12];
	fma.rn.f32 	%f111, %f99, %f100, %f98;
	add.s32 	%r25, %r25, 4;
$L__BB14_10:
	setp.eq.s32 	%p8, %r12, 0;
	@%p8 bra 	$L__BB14_13;
	add.s32 	%r22, %r25, %r2;
	mul.wide.u32 	%rd38, %r22, 4;
	add.s64 	%rd46, %rd1, %rd38;
	mul.wide.u32 	%rd39, %r25, 4;
	add.s64 	%rd45, %rd2, %rd39;
	neg.s32 	%r27, %r12;
$L__BB14_12:
	.pragma "nounroll";
	ld.global.f32 	%f101, [%rd45];
	ld.global.f32 	%f102, [%rd46];
	fma.rn.f32 	%f111, %f101, %f102, %f111;
	add.s64 	%rd46, %rd46, 4;
	add.s64 	%rd45, %rd45, 4;
	add.s32 	%r27, %r27, 1;
	setp.ne.s32 	%p9, %r27, 0;
	@%p9 bra 	$L__BB14_12;
$L__BB14_13:
	cvta.to.global.u64 	%rd40, %rd15;
	mul.wide.u32 	%rd41, %r1, 4;
	add.s64 	%rd42, %rd40, %rd41;
	st.global.f32 	[%rd42], %f111;
	ret;

}


// ===== COMPILED SASS (sm_100) =====

	.target	sm_100

	.elftype	@"ET_EXEC"


//--------------------- .note.nv.tkinfo           --------------------------
	.section	.note.nv.tkinfo,"",@"SHT_NOTE"
	.sectionflags	@"SHF_NOTE_NV_TKINFO"
	.tkinfo
        /*0018*/ 	.word	0x00000002
        /*0030*/ 	.string	""
        /*0030*/ 	.string	"ptxas"
        /*0030*/ 	.string	"Cuda compilation tools, release 13.0, V13.0.88"
        /*0030*/ 	.string	"Build cuda_13.0.r13.0/compiler.36424714_0"
        /*0030*/ 	.string	"-arch sm_100 -m 64 "



//--------------------- .note.nv.cuinfo           --------------------------
	.section	.note.nv.cuinfo,"",@"SHT_NOTE"
	.sectionflags	@"SHF_NOTE_NV_CUINFO"
        /*0018*/ 	.short	0x0002
        /*001a*/ 	.short	0x0064
        /*001c*/ 	.short	0x0082
	.zero		2


//--------------------- .nv.info                  --------------------------
	.section	.nv.info,"",@"SHT_CUDA_INFO"
	.align	4


	//----- nvinfo : EIATTR_REGCOUNT
	.align		4
        /*0000*/ 	.byte	0x04, 0x2f
        /*0002*/ 	.short	(.L_1 - .L_0)
	.align		4
.L_0:
        /*0004*/ 	.word	index@(_Z21executeFirstLayerCUDAPfS_S_S_iiiiiii)
        /*0008*/ 	.word	0x00000027


	//----- nvinfo : EIATTR_FRAME_SIZE
	.align		4
.L_1:
        /*000c*/ 	.byte	0x04, 0x11
        /*000e*/ 	.short	(.L_3 - .L_2)
	.align		4
.L_2:
        /*0010*/ 	.word	index@(_Z21executeFirstLayerCUDAPfS_S_S_iiiiiii)
        /*0014*/ 	.word	0x00000000


	//----- nvinfo : EIATTR_REGCOUNT
	.align		4
.L_3:
        /*0018*/ 	.byte	0x04, 0x2f
        /*001a*/ 	.short	(.L_5 - .L_4)
	.align		4
.L_4:
        /*001c*/ 	.word	index@(_Z18poolingAverageCUDAPfS_iiiiiiii)
        /*0020*/ 	.word	0x0000001e


	//----- nvinfo : EIATTR_FRAME_SIZE
	.align		4
.L_5:
        /*0024*/ 	.byte	0x04, 0x11
        /*0026*/ 	.short	(.L_7 - .L_6)
	.align		4
.L_6:
        /*0028*/ 	.word	index@($__internal_4_$__cuda_sm3x_div_rn_noftz_f32_slowpath)
        /*002c*/ 	.word	0x00000000


	//----- nvinfo : EIATTR_FRAME_SIZE
	.align		4
.L_7:
        /*0030*/ 	.byte	0x04, 0x11
        /*0032*/ 	.short	(.L_9 - .L_8)
	.align		4
.L_8:
        /*0034*/ 	.word	index@(_Z18poolingAverageCUDAPfS_iiiiiiii)
        /*0038*/ 	.word	0x00000000


	//----- nvinfo : EIATTR_REGCOUNT
	.align		4
.L_9:
        /*003c*/ 	.byte	0x04, 0x2f
        /*003e*/ 	.short	(.L_11 - .L_10)
	.align		4
.L_10:
        /*0040*/ 	.word	index@(_Z18executepoolingCudaPfS_iiiiiiiii)
        /*0044*/ 	.word	0x00000020


	//----- nvinfo : EIATTR_FRAME_SIZE
	.align		4
.L_11:
        /*0048*/ 	.byte	0x04, 0x11
        /*004a*/ 	.short	(.L_13 - .L_12)
	.align		4
.L_12:
        /*004c*/ 	.word	index@(_Z18executepoolingCudaPfS_iiiiiiiii)
        /*0050*/ 	.word	0x00000000


	//----- nvinfo : EIATTR_REGCOUNT
	.align		4
.L_13:
        /*0054*/ 	.byte	0x04, 0x2f
        /*0056*/ 	.short	(.L_15 - .L_14)
	.align		4
.L_14:
        /*0058*/ 	.word	index@(_Z30execute3DconvolutionCuda_splitPfS_S_S_iiiiiiiii)
        /*005c*/ 	.word	0x00000028


	//----- nvinfo : EIATTR_FRAME_SIZE
	.align		4
.L_15:
        /*0060*/ 	.byte	0x04, 0x11
        /*0062*/ 	.short	(.L_17 - .L_16)
	.align		4
.L_16:
        /*0064*/ 	.word	index@(_Z30execute3DconvolutionCuda_splitPfS_S_S_iiiiiiiii)
        /*0068*/ 	.word	0x00000000


	//----- nvinfo : EIATTR_REGCOUNT
	.align		4
.L_17:
        /*006c*/ 	.byte	0x04, 0x2f
        /*006e*/ 	.short	(.L_19 - .L_18)
	.align		4
.L_18:
        /*0070*/ 	.word	index@(_Z24execute3DconvolutionCudaPfS_S_S_iiiiiiii)
        /*0074*/ 	.word	0x00000020


	//----- nvinfo : EIATTR_FRAME_SIZE
	.align		4
.L_19:
        /*0078*/ 	.byte	0x04, 0x11
        /*007a*/ 	.short	(.L_21 - .L_20)
	.align		4
.L_20:
        /*007c*/ 	.word	index@(_Z24execute3DconvolutionCudaPfS_S_S_iiiiiiii)
        /*0080*/ 	.word	0x00000000


	//----- nvinfo : EIATTR_REGCOUNT
	.align		4
.L_21:
        /*0084*/ 	.byte	0x04, 0x2f
        /*0086*/ 	.short	(.L_23 - .L_22)
	.align		4
.L_22:
        /*0088*/ 	.word	index@(_Z30execute3Dconvolutiongroup2CudaPfS_S_S_iiiiiiii)
        /*008c*/ 	.word	0x00000020


	//----- nvinfo : EIATTR_FRAME_SIZE
	.align		4
.L_23:
        /*0090*/ 	.byte	0x04, 0x11
        /*0092*/ 	.short	(.L_25 - .L_24)
	.align		4
.L_24:
        /*0094*/ 	.word	index@(_Z30execute3Dconvolutiongroup2CudaPfS_S_S_iiiiiiii)
        /*0098*/ 	.word	0x00000000


	//----- nvinfo : EIATTR_REGCOUNT
	.align		4
.L_25:
        /*009c*/ 	.byte	0x04, 0x2f
        /*009e*/ 	.short	(.L_27 - .L_26)
	.align		4
.L_26:
        /*00a0*/ 	.word	index@(_Z22executeBnNormLayerCUDAPfS_S_ii)
        /*00a4*/ 	.word	0x0000001a


	//----- nvinfo : EIATTR_FRAME_SIZE
	.align		4
.L_27:
        /*00a8*/ 	.byte	0x04, 0x11
        /*00aa*/ 	.short	(.L_29 - .L_28)
	.align		4
.L_28:
        /*00ac*/ 	.word	index@($__internal_3_$__cuda_sm20_dsqrt_rn_f64_mediumpath_v1)
        /*00b0*/ 	.word	0x00000000


	//----- nvinfo : EIATTR_FRAME_SIZE
	.align		4
.L_29:
        /*00b4*/ 	.byte	0x04, 0x11
        /*00b6*/ 	.short	(.L_31 - .L_30)
	.align		4
.L_30:
        /*00b8*/ 	.word	index@($__internal_2_$__cuda_sm20_div_rn_f64_full)
        /*00bc*/ 	.word	0x00000000


	//----- nvinfo : EIATTR_FRAME_SIZE
	.align		4
.L_31:
        /*00c0*/ 	.byte	0x04, 0x11
        /*00c2*/ 	.short	(.L_33 - .L_32)
	.align		4
.L_32:
        /*00c4*/ 	.word	index@(_Z22executeBnNormLayerCUDAPfS_S_ii)
        /*00c8*/ 	.word	0x00000000


	//----- nvinfo : EIATTR_REGCOUNT
	.align		4
.L_33:
        /*00cc*/ 	.byte	0x04, 0x2f
        /*00ce*/ 	.short	(.L_35 - .L_34)
	.align		4
.L_34:
        /*00d0*/ 	.word	index@(_Z28executeBnNormLayerCUDA_splitPfS_S_iii)
        /*00d4*/ 	.word	0x00000022


	//----- nvinfo : EIATTR_FRAME_SIZE
	.align		4
.L_35:
        /*00d8*/ 	.byte	0x04, 0x11
        /*00da*/ 	.short	(.L_37 - .L_36)
	.align		4
.L_36:
        /*00dc*/ 	.word	index@($__internal_1_$__cuda_sm20_dsqrt_rn_f64_mediumpath_v1)
        /*00e0*/ 	.word	0x00000000


	//----- nvinfo : EIATTR_FRAME_SIZE
	.align		4
.L_37:
        /*00e4*/ 	.byte	0x04, 0x11
        /*00e6*/ 	.short	(.L_39 - .L_38)
	.align		4
.L_38:
        /*00e8*/ 	.word	index@($__internal_0_$__cuda_sm20_div_rn_f64_full)
        /*00ec*/ 	.word	0x00000000


	//----- nvinfo : EIATTR_FRAME_SIZE
	.align		4
.L_39:
        /*00f0*/ 	.byte	0x04, 0x11
        /*00f2*/ 	.short	(.L_41 - .L_40)
	.align		4
.L_40:
        /*00f4*/ 	.word	index@(_Z28executeBnNormLayerCUDA_splitPfS_S_iii)
        /*00f8*/ 	.word	0x00000000


	//----- nvinfo : EIATTR_REGCOUNT
	.align		4
.L_41:
        /*00fc*/ 	.byte	0x04, 0x2f
        /*00fe*/ 	.short	(.L_43 - .L_42)
	.align		4
.L_42:
        /*0100*/ 	.word	index@(_Z21executeScaleLayerCUDAPfS_S_ii)
        /*0104*/ 	.word	0x0000000e


	//----- nvinfo : EIATTR_FRAME_SIZE
	.align		4
.L_43:
        /*0108*/ 	.byte	0x04, 0x11
        /*010a*/ 	.short	(.L_45 - .L_44)
	.align		4
.L_44:
        /*010c*/ 	.word	index@(_Z21executeScaleLayerCUDAPfS_S_ii)
        /*0110*/ 	.word	0x00000000


	//----- nvinfo : EIATTR_REGCOUNT
	.align		4
.L_45:
        /*0114*/ 	.byte	0x04, 0x2f
        /*0116*/ 	.short	(.L_47 - .L_46)
	.align		4
.L_46:
        /*0118*/ 	.word	index@(_Z27executeScaleLayerCUDA_splitPfS_S_iii)
        /*011c*/ 	.word	0x0000001a


	//----- nvinfo : EIATTR_FRAME_SIZE
	.align		4
.L_47:
        /*0120*/ 	.byte	0x04, 0x11
        /*0122*/ 	.short	(.L_49 - .L_48)
	.align		4
.L_48:
        /*0124*/ 	.word	index@(_Z27executeScaleLayerCUDA_splitPfS_S_iii)
        /*0128*/ 	.word	0x00000000


	//----- nvinfo : EIATTR_REGCOUNT
	.align		4
.L_49:
        /*012c*/ 	.byte	0x04, 0x2f
        /*012e*/ 	.short	(.L_51 - .L_50)
	.align		4
.L_50:
        /*0130*/ 	.word	index@(_Z23executeEltWiseLayerCUDAPfS_S_i)
        /*0134*/ 	.word	0x0000000c


	//----- nvinfo : EIATTR_FRAME_SIZE
	.align		4
.L_51:
        /*0138*/ 	.byte	0x04, 0x11
        /*013a*/ 	.short	(.L_53 - .L_52)
	.align		4
.L_52:
        /*013c*/ 	.word	index@(_Z23executeEltWiseLayerCUDAPfS_S_i)
        /*0140*/ 	.word	0x00000000


	//----- nvinfo : EIATTR_REGCOUNT
	.align		4
.L_53:
        /*0144*/ 	.byte	0x04, 0x2f
        /*0146*/ 	.short	(.L_55 - .L_54)
	.align		4
.L_54:
        /*0148*/ 	.word	index@(_Z29executeEltWiseLayerCUDA_splitPfS_S_ii)
        /*014c*/ 	.word	0x00000016


	//----- nvinfo : EIATTR_FRAME_SIZE
	.align		4
.L_55:
        /*0150*/ 	.byte	0x04, 0x11
        /*0152*/ 	.short	(.L_57 - .L_56)
	.align		4
.L_56:
        /*0154*/ 	.word	index@(_Z29executeEltWiseLayerCUDA_splitPfS_S_ii)
        /*0158*/ 	.word	0x00000000


	//----- nvinfo : EIATTR_REGCOUNT
	.align		4
.L_57:
        /*015c*/ 	.byte	0x04, 0x2f
        /*015e*/ 	.short	(.L_59 - .L_58)
	.align		4
.L_58:
        /*0160*/ 	.word	index@(_Z20executeReLULayerCUDAPfi)
        /*0164*/ 	.word	0x0000000a


	//----- nvinfo : EIATTR_FRAME_SIZE
	.align		4
.L_59:
        /*0168*/ 	.byte	0x04, 0x11
        /*016a*/ 	.short	(.L_61 - .L_60)
	.align		4
.L_60:
        /*016c*/ 	.word	index@(_Z20executeReLULayerCUDAPfi)
        /*0170*/ 	.word	0x00000000


	//----- nvinfo : EIATTR_REGCOUNT
	.align		4
.L_61:
        /*0174*/ 	.byte	0x04, 0x2f
        /*0176*/ 	.short	(.L_63 - .L_62)
	.align		4
.L_62:
        /*0178*/ 	.word	index@(_Z26executeReLULayerCUDA_splitPfii)
        /*017c*/ 	.word	0x00000013


	//----- nvinfo : EIATTR_FRAME_SIZE
	.align		4
.L_63:
        /*0180*/ 	.byte	0x04, 0x11
        /*0182*/ 	.short	(.L_65 - .L_64)
	.align		4
.L_64:
        /*0184*/ 	.word	index@(_Z26executeReLULayerCUDA_splitPfii)
        /*0188*/ 	.word	0x00000000


	//----- nvinfo : EIATTR_REGCOUNT
	.align		4
.L_65:
        /*018c*/ 	.byte	0x04, 0x2f
        /*018e*/ 	.short	(.L_67 - .L_66)
	.align		4
.L_66:
        /*0190*/ 	.word	index@(_Z18executeFCLayerCUDAPfS_S_i)
        /*0194*/ 	.word	0x0000001e


	//----- nvinfo : EIATTR_FRAME_SIZE
	.align		4
.L_67:
        /*0198*/ 	.byte	0x04, 0x11
        /*019a*/ 	.short	(.L_69 - .L_68)
	.align		4
.L_68:
        /*019c*/ 	.word	index@(_Z18executeFCLayerCUDAPfS_S_i)
        /*01a0*/ 	.word	0x00000000


	//----- nvinfo : EIATTR_MIN_STACK_SIZE
	.align		4
.L_69:
        /*01a4*/ 	.byte	0x04, 0x12
        /*01a6*/ 	.short	(.L_71 - .L_70)
	.align		4
.L_70:
        /*01a8*/ 	.word	index@(_Z18executeFCLayerCUDAPfS_S_i)
        /*01ac*/ 	.word	0x00000000


	//----- nvinfo : EIATTR_MIN_STACK_SIZE
	.align		4
.L_71:
        /*01b0*/ 	.byte	0x04, 0x12
        /*01b2*/ 	.short	(.L_73 - .L_72)
	.align		4
.L_72:
        /*01b4*/ 	.word	index@(_Z26executeReLULayerCUDA_splitPfii)
        /*01b8*/ 	.word	0x00000000


	//----- nvinfo : EIATTR_MIN_STACK_SIZE
	.align		4
.L_73:
        /*01bc*/ 	.byte	0x04, 0x12
        /*01be*/ 	.short	(.L_75 - .L_74)
	.align		4
.L_74:
        /*01c0*/ 	.word	index@(_Z20executeReLULayerCUDAPfi)
        /*01c4*/ 	.word	0x00000000


	//----- nvinfo : EIATTR_MIN_STACK_SIZE
	.align		4
.L_75:
        /*01c8*/ 	.byte	0x04, 0x12
        /*01ca*/ 	.short	(.L_77 - .L_76)
	.align		4
.L_76:
        /*01cc*/ 	.word	index@(_Z29executeEltWiseLayerCUDA_splitPfS_S_ii)
        /*01d0*/ 	.word	0x00000000


	//----- nvinfo : EIATTR_MIN_STACK_SIZE
	.align		4
.L_77:
        /*01d4*/ 	.byte	0x04, 0x12
        /*01d6*/ 	.short	(.L_79 - .L_78)
	.align		4
.L_78:
        /*01d8*/ 	.word	index@(_Z23executeEltWiseLayerCUDAPfS_S_i)
        /*01dc*/ 	.word	0x00000000


	//----- nvinfo : EIATTR_MIN_STACK_SIZE
	.align		4
.L_79:
        /*01e0*/ 	.byte	0x04, 0x12
        /*01e2*/ 	.short	(.L_81 - .L_80)
	.align		4
.L_80:
        /*01e4*/ 	.word	index@(_Z27executeScaleLayerCUDA_splitPfS_S_iii)
        /*01e8*/ 	.word	0x00000000


	//----- nvinfo : EIATTR_MIN_STACK_SIZE
	.align		4
.L_81:
        /*01ec*/ 	.byte	0x04, 0x12
        /*01ee*/ 	.short	(.L_83 - .L_82)
	.align		4
.L_82:
        /*01f0*/ 	.word	index@(_Z21executeScaleLayerCUDAPfS_S_ii)
        /*01f4*/ 	.word	0x00000000


	//----- nvinfo : EIATTR_MIN_STACK_SIZE
	.align		4
.L_83:
        /*01f8*/ 	.byte	0x04, 0x12
        /*01fa*/ 	.short	(.L_85 - .L_84)
	.align		4
.L_84:
        /*01fc*/ 	.word	index@(_Z28executeBnNormLayerCUDA_splitPfS_S_iii)
        /*0200*/ 	.word	0x00000000


	//----- nvinfo : EIATTR_MIN_STACK_SIZE
	.align		4
.L_85:
        /*0204*/ 	.byte	0x04, 0x12
        /*0206*/ 	.short	(.L_87 - .L_86)
	.align		4
.L_86:
        /*0208*/ 	.word	index@(_Z22executeBnNormLayerCUDAPfS_S_ii)
        /*020c*/ 	.word	0x00000000


	//----- nvinfo : EIATTR_MIN_STACK_SIZE
	.align		4
.L_87:
        /*0210*/ 	.byte	0x04, 0x12
        /*0212*/ 	.short	(.L_89 - .L_88)
	.align		4
.L_88:
        /*0214*/ 	.word	index@(_Z30execute3Dconvolutiongroup2CudaPfS_S_S_iiiiiiii)
        /*0218*/ 	.word	0x00000000


	//----- nvinfo : EIATTR_MIN_STACK_SIZE
	.align		4
.L_89:
        /*021c*/ 	.byte	0x04, 0x12
        /*021e*/ 	.short	(.L_91 - .L_90)
	.align		4
.L_90:
        /*0220*/ 	.word	index@(_Z24execute3DconvolutionCudaPfS_S_S_iiiiiiii)
        /*0224*/ 	.word	0x00000000


	//----- nvinfo : EIATTR_MIN_STACK_SIZE
	.align		4
.L_91:
        /*0228*/ 	.byte	0x04, 0x12
        /*022a*/ 	.short	(.L_93 - .L_92)
	.align		4
.L_92:
        /*022c*/ 	.word	index@(_Z30execute3DconvolutionCuda_splitPfS_S_S_iiiiiiiii)
        /*0230*/ 	.word	0x00000000


	//----- nvinfo : EIATTR_MIN_STACK_SIZE
	.align		4
.L_93:
        /*0234*/ 	.byte	0x04, 0x12
        /*0236*/ 	.short	(.L_95 - .L_94)
	.align		4
.L_94:
        /*0238*/ 	.word	index@(_Z18executepoolingCudaPfS_iiiiiiiii)
        /*023c*/ 	.word	0x00000000


	//----- nvinfo : EIATTR_MIN_STACK_SIZE
	.align		4
.L_95:
        /*0240*/ 	.byte	0x04, 0x12
        /*0242*/ 	.short	(.L_97 - .L_96)
	.align		4
.L_96:
        /*0244*/ 	.word	index@(_Z18poolingAverageCUDAPfS_iiiiiiii)
        /*0248*/ 	.word	0x00000000


	//----- nvinfo : EIATTR_MIN_STACK_SIZE
	.align		4
.L_97:
        /*024c*/ 	.byte	0x04, 0x12
        /*024e*/ 	.short	(.L_99 - .L_98)
	.align		4
.L_98:
        /*0250*/ 	.word	index@(_Z21executeFirstLayerCUDAPfS_S_S_iiiiiii)
        /*0254*/ 	.word	0x00000000
.L_99:


//--------------------- .nv.compat                --------------------------
	.section	.nv.compat,"",@"SHT_CUDA_COMPAT_INFO"
	.align	4
        /*0000*/ 	.byte	0x02, 0x09, 0x00, 0x00, 0x02, 0x02, 0x01, 0x00, 0x02, 0x05, 0x05, 0x00, 0x03, 0x07, 0x01, 0x01
        /*0010*/ 	.byte	0x02, 0x03, 0x00, 0x00, 0x02, 0x06, 0x01, 0x00, 0x04, 0x0b, 0x08, 0x00, 0x01, 0x00, 0x00, 0x00
        /*0020*/ 	.byte	0x00, 0x00, 0x00, 0x00


//--------------------- .nv.info._Z18executeFCLayerCUDAPfS_S_i --------------------------
	.section	.nv.info._Z18executeFCLayerCUDAPfS_S_i,"",@"SHT_CUDA_INFO"
	.sectionflags	@""
	.align	4


	//----- nvinfo : EIATTR_CUDA_API_VERSION
	.align		4
        /*0000*/ 	.byte	0x04, 0x37
        /*0002*/ 	.short	(.L_101 - .L_100)
.L_100:
        /*0004*/ 	.word	0x00000082


	//----- nvinfo : EIATTR_KPARAM_INFO
	.align		4
.L_101:
        /*0008*/ 	.byte	0x04, 0x17
        /*000a*/ 	.short	(.L_103 - .L_102)
.L_102:
        /*000c*/ 	.word	0x00000000
        /*0010*/ 	.short	0x0003
        /*0012*/ 	.short	0x0018
        /*0014*/ 	.byte	0x00, 0xf0, 0x11, 0x00


	//----- nvinfo : EIATTR_KPARAM_INFO
	.align		4
.L_103:
        /*0018*/ 	.byte	0x04, 0x17
        /*001a*/ 	.short	(.L_105 - .L_104)
.L_104:
        /*001c*/ 	.word	0x00000000
        /*0020*/ 	.short	0x0002
        /*0022*/ 	.short	0x0010
        /*0024*/ 	.byte	0x00, 0xf5, 0x21, 0x00


	//----- nvinfo : EIATTR_KPARAM_INFO
	.align		4
.L_105:
        /*0028*/ 	.byte	0x04, 0x17
        /*002a*/ 	.short	(.L_107 - .L_106)
.L_106:
        /*002c*/ 	.word	0x00000000
        /*0030*/ 	.short	0x0001
        /*0032*/ 	.short	0x0008
        /*0034*/ 	.byte	0x00, 0xf5, 0x21, 0x00


	//----- nvinfo : EIATTR_KPARAM_INFO
	.align		4
.L_107:
        /*0038*/ 	.byte	0x04, 0x17
        /*003a*/ 	.short	(.L_109 - .L_108)
.L_108:
        /*003c*/ 	.word	0x00000000
        /*0040*/ 	.short	0x0000
        /*0042*/ 	.short	0x0000
        /*0044*/ 	.byte	0x00, 0xf5, 0x21, 0x00


	//----- nvinfo : EIATTR_SPARSE_MMA_MASK
	.align		4
.L_109:
        /*0048*/ 	.byte	0x03, 0x50
        /*004a*/ 	.short	0x0000


	//----- nvinfo : EIATTR_MAXREG_COUNT
	.align		4
        /*004c*/ 	.byte	0x03, 0x1b
        /*004e*/ 	.short	0x00ff


	//----- nvinfo : EIATTR_MERCURY_ISA_VERSION
	.align		4
        /*0050*/ 	.byte	0x03, 0x5f
        /*0052*/ 	.short	0x0101


	//----- nvinfo : EIATTR_VRC_CTA_INIT_COUNT
	.align		4
        /*0054*/ 	.byte	0x02, 0x4a
	.zero		1
	.zero		1


	//----- nvinfo : EIATTR_EXIT_INSTR_OFFSETS
	.align		4
        /*0058*/ 	.byte	0x04, 0x1c
        /*005a*/ 	.short	(.L_111 - .L_110)


	//   ....[0]....
.L_110:
        /*005c*/ 	.word	0x00000b10


	//----- nvinfo : EIATTR_CBANK_PARAM_SIZE
	.align		4
.L_111:
        /*0060*/ 	.byte	0x03, 0x19
        /*0062*/ 	.short	0x001c


	//----- nvinfo : EIATTR_PARAM_CBANK
	.align		4
        /*0064*/ 	.byte	0x04, 0x0a
        /*0066*/ 	.short	(.L_113 - .L_112)
	.align		4
.L_112:
        /*0068*/ 	.word	index@(.nv.constant0._Z18executeFCLayerCUDAPfS_S_i)
        /*006c*/ 	.short	0x0380
        /*006e*/ 	.short	0x001c


	//----- nvinfo : EIATTR_SW_WAR
	.align		4
.L_113:
        /*0070*/ 	.byte	0x04, 0x36
        /*0072*/ 	.short	(.L_115 - .L_114)
.L_114:
        /*0074*/ 	.word	0x00000008
.L_115:


//--------------------- .nv.info._Z26executeReLULayerCUDA_splitPfii --------------------------
	.section	.nv.info._Z26executeReLULayerCUDA_splitPfii,"",@"SHT_CUDA_INFO"
	.sectionflags	@""
	.align	4


	//----- nvinfo : EIATTR_CUDA_API_VERSION
	.align		4
        /*0000*/ 	.byte	0x04, 0x37
        /*0002*/ 	.short	(.L_117 - .L_116)
.L_116:
        /*0004*/ 	.word	0x00000082


	//----- nvinfo : EIATTR_KPARAM_INFO
	.align		4
.L_117:
        /*0008*/ 	.byte	0x04, 0x17
        /*000a*/ 	.short	(.L_119 - .L_118)
.L_118:
        /*000c*/ 	.word	0x00000000
        /*0010*/ 	.short	0x0002
        /*0012*/ 	.short	0x000c
        /*0014*/ 	.byte	0x00, 0xf0, 0x11, 0x00


	//----- nvinfo : EIATTR_KPARAM_INFO
	.align		4
.L_119:
        /*0018*/ 	.byte	0x04, 0x17
        /*001a*/ 	.short	(.L_121 - .L_120)
.L_120:
        /*001c*/ 	.word	0x00000000
        /*0020*/ 	.short	0x0001
        /*0022*/ 	.short	0x0008
        /*0024*/ 	.byte	0x00, 0xf0, 0x11, 0x00


	//----- nvinfo : EIATTR_KPARAM_INFO
	.align		4
.L_121:
        /*0028*/ 	.byte	0x04, 0x17
        /*002a*/ 	.short	(.L_123 - .L_122)
.L_122:
        /*002c*/ 	.word	0x00000000
        /*0030*/ 	.short	0x0000
        /*0032*/ 	.short	0x0000
        /*0034*/ 	.byte	0x00, 0xf5, 0x21, 0x00


	//----- nvinfo : EIATTR_SPARSE_MMA_MASK
	.align		4
.L_123:
        /*0038*/ 	.byte	0x03, 0x50
        /*003a*/ 	.short	0x0000


	//----- nvinfo : EIATTR_MAXREG_COUNT
	.align		4
        /*003c*/ 	.byte	0x03, 0x1b
        /*003e*/ 	.short	0x00ff


	//----- nvinfo : EIATTR_MERCURY_ISA_VERSION
	.align		4
        /*0040*/ 	.byte	0x03, 0x5f
        /*0042*/ 	.short	0x0101


	//----- nvinfo : EIATTR_VRC_CTA_INIT_COUNT
	.align		4
        /*0044*/ 	.byte	0x02, 0x4a
	.zero		1
	.zero		1


	//----- nvinfo : EIATTR_EXIT_INSTR_OFFSETS
	.align		4
        /*0048*/ 	.byte	0x04, 0x1c
        /*004a*/ 	.short	(.L_125 - .L_124)


	//   ....[0]....
.L_124:
        /*004c*/ 	.word	0x00000080


	//   ....[1]....
        /*0050*/ 	.word	0x000000a0


	//   ....[2]....
        /*0054*/ 	.word	0x000004f0


	//----- nvinfo : EIATTR_CRS_STACK_SIZE
	.align		4
.L_125:
        /*0058*/ 	.byte	0x04, 0x1e
        /*005a*/ 	.short	(.L_127 - .L_126)
.L_126:
        /*005c*/ 	.word	0x00000000


	//----- nvinfo : EIATTR_CBANK_PARAM_SIZE
	.align		4
.L_127:
        /*0060*/ 	.byte	0x03, 0x19
        /*0062*/ 	.short	0x0010


	//----- nvinfo : EIATTR_PARAM_CBANK
	.align		4
        /*0064*/ 	.byte	0x04, 0x0a
        /*0066*/ 	.short	(.L_129 - .L_128)
	.align		4
.L_128:
        /*0068*/ 	.word	index@(.nv.constant0._Z26executeReLULayerCUDA_splitPfii)
        /*006c*/ 	.short	0x0380
        /*006e*/ 	.short	0x0010


	//----- nvinfo : EIATTR_SW_WAR
	.align		4
.L_129:
        /*0070*/ 	.byte	0x04, 0x36
        /*0072*/ 	.short	(.L_131 - .L_130)
.L_130:
        /*0074*/ 	.word	0x00000008
.L_131:


//--------------------- .nv.info._Z20executeReLULayerCUDAPfi --------------------------
	.section	.nv.info._Z20executeReLULayerCUDAPfi,"",@"SHT_CUDA_INFO"
	.sectionflags	@""
	.align	4


	//----- nvinfo : EIATTR_CUDA_API_VERSION
	.align		4
        /*0000*/ 	.byte	0x04, 0x37
        /*0002*/ 	.short	(.L_133 - .L_132)
.L_132:
        /*0004*/ 	.word	0x00000082


	//----- nvinfo : EIATTR_KPARAM_INFO
	.align		4
.L_133:
        /*0008*/ 	.byte	0x04, 0x17
        /*000a*/ 	.short	(.L_135 - .L_134)
.L_134:
        /*000c*/ 	.word	0x00000000
        /*0010*/ 	.short	0x0001
        /*0012*/ 	.short	0x0008
        /*0014*/ 	.byte	0x00, 0xf0, 0x11, 0x00


	//----- nvinfo : EIATTR_KPARAM_INFO
	.align		4
.L_135:
        /*0018*/ 	.byte	0x04, 0x17
        /*001a*/ 	.short	(.L_137 - .L_136)
.L_136:
        /*001c*/ 	.word	0x00000000
        /*0020*/ 	.short	0x0000
        /*0022*/ 	.short	0x0000
        /*0024*/ 	.byte	0x00, 0xf5, 0x21, 0x00


	//----- nvinfo : EIATTR_SPARSE_MMA_MASK
	.align		4
.L_137:
        /*0028*/ 	.byte	0x03, 0x50
        /*002a*/ 	.short	0x0000


	//----- nvinfo : EIATTR_MAXREG_COUNT
	.align		4
        /*002c*/ 	.byte	0x03, 0x1b
        /*002e*/ 	.short	0x00ff


	//----- nvinfo : EIATTR_MERCURY_ISA_VERSION
	.align		4
        /*0030*/ 	.byte	0x03, 0x5f
        /*0032*/ 	.short	0x0101


	//----- nvinfo : EIATTR_VRC_CTA_INIT_COUNT
	.align		4
        /*0034*/ 	.byte	0x02, 0x4a
	.zero		1
	.zero		1


	//----- nvinfo : EIATTR_EXIT_INSTR_OFFSETS
	.align		4
        /*0038*/ 	.byte	0x04, 0x1c
        /*003a*/ 	.short	(.L_139 - .L_138)


	//   ....[0]....
.L_138:
        /*003c*/ 	.word	0x000000d0


	//   ....[1]....
        /*0040*/ 	.word	0x000000f0


	//----- nvinfo : EIATTR_CBANK_PARAM_SIZE
	.align		4
.L_139:
        /*0044*/ 	.byte	0x03, 0x19
        /*0046*/ 	.short	0x000c


	//----- nvinfo : EIATTR_PARAM_CBANK
	.align		4
        /*0048*/ 	.byte	0x04, 0x0a
        /*004a*/ 	.short	(.L_141 - .L_140)
	.align		4
.L_140:
        /*004c*/ 	.word	index@(.nv.constant0._Z20executeReLULayerCUDAPfi)
        /*0050*/ 	.short	0x0380
        /*0052*/ 	.short	0x000c


	//----- nvinfo : EIATTR_SW_WAR
	.align		4
.L_141:
        /*0054*/ 	.byte	0x04, 0x36
        /*0056*/ 	.short	(.L_143 - .L_142)
.L_142:
        /*0058*/ 	.word	0x00000008
.L_143:


//--------------------- .nv.info._Z29executeEltWiseLayerCUDA_splitPfS_S_ii --------------------------
	.section	.nv.info._Z29executeEltWiseLayerCUDA_splitPfS_S_ii,"",@"SHT_CUDA_INFO"
	.sectionflags	@""
	.align	4


	//----- nvinfo : EIATTR_CUDA_API_VERSION
	.align		4
        /*0000*/ 	.byte	0x04, 0x37
        /*0002*/ 	.short	(.L_145 - .L_144)
.L_144:
        /*0004*/ 	.word	0x00000082


	//----- nvinfo : EIATTR_KPARAM_INFO
	.align		4
.L_145:
        /*0008*/ 	.byte	0x04, 0x17
        /*000a*/ 	.short	(.L_147 - .L_146)
.L_146:
        /*000c*/ 	.word	0x00000000
        /*0010*/ 	.short	0x0004
        /*0012*/ 	.short	0x001c
        /*0014*/ 	.byte	0x00, 0xf0, 0x11, 0x00


	//----- nvinfo : EIATTR_KPARAM_INFO
	.align		4
.L_147:
        /*0018*/ 	.byte	0x04, 0x17
        /*001a*/ 	.short	(.L_149 - .L_148)
.L_148:
        /*001c*/ 	.word	0x00000000
        /*0020*/ 	.short	0x0003
        /*0022*/ 	.short	0x0018
        /*0024*/ 	.byte	0x00, 0xf0, 0x11, 0x00


	//----- nvinfo : EIATTR_KPARAM_INFO
	.align		4
.L_149:
        /*0028*/ 	.byte	0x04, 0x17
        /*002a*/ 	.short	(.L_151 - .L_150)
.L_150:
        /*002c*/ 	.word	0x00000000
        /*0030*/ 	.short	0x0002
        /*0032*/ 	.short	0x0010
        /*0034*/ 	.byte	0x00, 0xf5, 0x21, 0x00


	//----- nvinfo : EIATTR_KPARAM_INFO
	.align		4
.L_151:
        /*0038*/ 	.byte	0x04, 0x17
        /*003a*/ 	.short	(.L_153 - .L_152)
.L_152:
        /*003c*/ 	.word	0x00000000
        /*0040*/ 	.short	0x0001
        /*0042*/ 	.short	0x0008
        /*0044*/ 	.byte	0x00, 0xf5, 0x21, 0x00


	//----- nvinfo : EIATTR_KPARAM_INFO
	.align		4
.L_153:
        /*0048*/ 	.byte	0x04, 0x17
        /*004a*/ 	.short	(.L_155 - .L_154)
.L_154:
        /*004c*/ 	.word	0x00000000
        /*0050*/ 	.short	0x0000
        /*0052*/ 	.short	0x0000
        /*0054*/ 	.byte	0x00, 0xf5, 0x21, 0x00


	//----- nvinfo : EIATTR_SPARSE_MMA_MASK
	.align		4
.L_155:
        /*0058*/ 	.byte	0x03, 0x50
        /*005a*/ 	.short	0x0000


	//----- nvinfo : EIATTR_MAXREG_COUNT
	.align		4
        /*005c*/ 	.byte	0x03, 0x1b
        /*005e*/ 	.short	0x00ff


	//----- nvinfo : EIATTR_MERCURY_ISA_VERSION
	.align		4
        /*0060*/ 	.byte	0x03, 0x5f
        /*0062*/ 	.short	0x0101


	//----- nvinfo : EIATTR_VRC_CTA_INIT_COUNT
	.align		4
        /*0064*/ 	.byte	0x02, 0x4a
	.zero		1
	.zero		1


	//----- nvinfo : EIATTR_EXIT_INSTR_OFFSETS
	.align		4
        /*0068*/ 	.byte	0x04, 0x1c
        /*006a*/ 	.short	(.L_157 - .L_156)


	//   ....[0]....
.L_156:
        /*006c*/ 	.word	0x00000080


	//   ....[1]....
        /*0070*/ 	.word	0x000000a0


	//   ....[2]....
        /*0074*/ 	.word	0x000005d0


	//----- nvinfo : EIATTR_CRS_STACK_SIZE
	.align		4
.L_157:
        /*0078*/ 	.byte	0x04, 0x1e
        /*007a*/ 	.short	(.L_159 - .L_158)
.L_158:
        /*007c*/ 	.word	0x00000000


	//----- nvinfo : EIATTR_CBANK_PARAM_SIZE
	.align		4
.L_159:
        /*0080*/ 	.byte	0x03, 0x19
        /*0082*/ 	.short	0x0020


	//----- nvinfo : EIATTR_PARAM_CBANK
	.align		4
        /*0084*/ 	.byte	0x04, 0x0a
        /*0086*/ 	.short	(.L_161 - .L_160)
	.align		4
.L_160:
        /*0088*/ 	.word	index@(.nv.constant0._Z29executeEltWiseLayerCUDA_splitPfS_S_ii)
        /*008c*/ 	.short	0x0380
        /*008e*/ 	.short	0x0020


	//----- nvinfo : EIATTR_SW_WAR
	.align		4
.L_161:
        /*0090*/ 	.byte	0x04, 0x36
        /*0092*/ 	.short	(.L_163 - .L_162)
.L_162:
        /*0094*/ 	.word	0x00000008
.L_163:


//--------------------- .nv.info._Z23executeEltWiseLayerCUDAPfS_S_i --------------------------
	.section	.nv.info._Z23executeEltWiseLayerCUDAPfS_S_i,"",@"SHT_CUDA_INFO"
	.sectionflags	@""
	.align	4


	//----- nvinfo : EIATTR_CUDA_API_VERSION
	.align		4
        /*0000*/ 	.byte	0x04, 0x37
        /*0002*/ 	.short	(.L_165 - .L_164)
.L_164:
        /*0004*/ 	.word	0x00000082


	//----- nvinfo : EIATTR_KPARAM_INFO
	.align		4
.L_165:
        /*0008*/ 	.byte	0x04, 0x17
        /*000a*/ 	.short	(.L_167 - .L_166)
.L_166:
        /*000c*/ 	.word	0x00000000
        /*0010*/ 	.short	0x0003
        /*0012*/ 	.short	0x0018
        /*0014*/ 	.byte	0x00, 0xf0, 0x11, 0x00


	//----- nvinfo : EIATTR_KPARAM_INFO
	.align		4
.L_167:
        /*0018*/ 	.byte	0x04, 0x17
        /*001a*/ 	.short	(.L_169 - .L_168)
.L_168:
        /*001c*/ 	.word	0x00000000
        /*0020*/ 	.short	0x0002
        /*0022*/ 	.short	0x0010
        /*0024*/ 	.byte	0x00, 0xf5, 0x21, 0x00


	//----- nvinfo : EIATTR_KPARAM_INFO
	.align		4
.L_169:
        /*0028*/ 	.byte	0x04, 0x17
        /*002a*/ 	.short	(.L_171 - .L_170)
.L_170:
        /*002c*/ 	.word	0x00000000
        /*0030*/ 	.short	0x0001
        /*0032*/ 	.short	0x0008
        /*0034*/ 	.byte	0x00, 0xf5, 0x21, 0x00


	//----- nvinfo : EIATTR_KPARAM_INFO
	.align		4
.L_171:
        /*0038*/ 	.byte	0x04, 0x17
        /*003a*/ 	.short	(.L_173 - .L_172)
.L_172:
        /*003c*/ 	.word	0x00000000
        /*0040*/ 	.short	0x0000
        /*0042*/ 	.short	0x0000
        /*0044*/ 	.byte	0x00, 0xf5, 0x21, 0x00


	//----- nvinfo : EIATTR_SPARSE_MMA_MASK
	.align		4
.L_173:
        /*0048*/ 	.byte	0x03, 0x50
        /*004a*/ 	.short	0x0000


	//----- nvinfo : EIATTR_MAXREG_COUNT
	.align		4
        /*004c*/ 	.byte	0x03, 0x1b
        /*004e*/ 	.short	0x00ff


	//----- nvinfo : EIATTR_MERCURY_ISA_VERSION
	.align		4
        /*0050*/ 	.byte	0x03, 0x5f
        /*0052*/ 	.short	0x0101


	//----- nvinfo : EIATTR_VRC_CTA_INIT_COUNT
	.align		4
        /*0054*/ 	.byte	0x02, 0x4a
	.zero		1
	.zero		1


	//----- nvinfo : EIATTR_EXIT_INSTR_OFFSETS
	.align		4
        /*0058*/ 	.byte	0x04, 0x1c
        /*005a*/ 	.short	(.L_175 - .L_174)


	//   ....[0]....
.L_174:
        /*005c*/ 	.word	0x00000130


	//----- nvinfo : EIATTR_CBANK_PARAM_SIZE
	.align		4
.L_175:
        /*0060*/ 	.byte	0x03, 0x19
        /*0062*/ 	.short	0x001c


	//----- nvinfo : EIATTR_PARAM_CBANK
	.align		4
        /*0064*/ 	.byte	0x04, 0x0a
        /*0066*/ 	.short	(.L_177 - .L_176)
	.align		4
.L_176:
        /*0068*/ 	.word	index@(.nv.constant0._Z23executeEltWiseLayerCUDAPfS_S_i)
        /*006c*/ 	.short	0x0380
        /*006e*/ 	.short	0x001c


	//----- nvinfo : EIATTR_SW_WAR
	.align		4
.L_177:
        /*0070*/ 	.byte	0x04, 0x36
        /*0072*/ 	.short	(.L_179 - .L_178)
.L_178:
        /*0074*/ 	.word	0x00000008
.L_179:


//--------------------- .nv.info._Z27executeScaleLayerCUDA_splitPfS_S_iii --------------------------
	.section	.nv.info._Z27executeScaleLayerCUDA_splitPfS_S_iii,"",@"SHT_CUDA_INFO"
	.sectionflags	@""
	.align	4


	//----- nvinfo : EIATTR_CUDA_API_VERSION
	.align		4
        /*0000*/ 	.byte	0x04, 0x37
        /*0002*/ 	.short	(.L_181 - .L_180)
.L_180:
        /*0004*/ 	.word	0x00000082


	//----- nvinfo : EIATTR_KPARAM_INFO
	.align		4
.L_181:
        /*0008*/ 	.byte	0x04, 0x17
        /*000a*/ 	.short	(.L_183 - .L_182)
.L_182:
        /*000c*/ 	.word	0x00000000
        /*0010*/ 	.short	0x0005
        /*0012*/ 	.short	0x0020
        /*0014*/ 	.byte	0x00, 0xf0, 0x11, 0x00


	//----- nvinfo : EIATTR_KPARAM_INFO
	.align		4
.L_183:
        /*0018*/ 	.byte	0x04, 0x17
        /*001a*/ 	.short	(.L_185 - .L_184)
.L_184:
        /*001c*/ 	.word	0x00000000
        /*0020*/ 	.short	0x0004
        /*0022*/ 	.short	0x001c
        /*0024*/ 	.byte	0x00, 0xf0, 0x11, 0x00


	//----- nvinfo : EIATTR_KPARAM_INFO
	.align		4
.L_185:
        /*0028*/ 	.byte	0x04, 0x17
        /*002a*/ 	.short	(.L_187 - .L_186)
.L_186:
        /*002c*/ 	.word	0x00000000
        /*0030*/ 	.short	0x0003
        /*0032*/ 	.short	0x0018
        /*0034*/ 	.byte	0x00, 0xf0, 0x11, 0x00


	//----- nvinfo : EIATTR_KPARAM_INFO
	.align		4
.L_187:
        /*0038*/ 	.byte	0x04, 0x17
        /*003a*/ 	.short	(.L_189 - .L_188)
.L_188:
        /*003c*/ 	.word	0x00000000
        /*0040*/ 	.short	0x0002
        /*0042*/ 	.short	0x0010
        /*0044*/ 	.byte	0x00, 0xf5, 0x21, 0x00


	//----- nvinfo : EIATTR_KPARAM_INFO
	.align		4
.L_189:
        /*0048*/ 	.byte	0x04, 0x17
        /*004a*/ 	.short	(.L_191 - .L_190)
.L_190:
        /*004c*/ 	.word	0x00000000
        /*0050*/ 	.short	0x0001
        /*0052*/ 	.short	0x0008
        /*0054*/ 	.byte	0x00, 0xf5, 0x21, 0x00


	//----- nvinfo : EIATTR_KPARAM_INFO
	.align		4
.L_191:
        /*0058*/ 	.byte	0x04, 0x17
        /*005a*/ 	.short	(.L_193 - .L_192)
.L_192:
        /*005c*/ 	.word	0x00000000
        /*0060*/ 	.short	0x0000
        /*0062*/ 	.short	0x0000
        /*0064*/ 	.byte	0x00, 0xf5, 0x21, 0x00


	//----- nvinfo : EIATTR_SPARSE_MMA_MASK
	.align		4
.L_193:
        /*0068*/ 	.byte	0x03, 0x50
        /*006a*/ 	.short	0x0000


	//----- nvinfo : EIATTR_MAXREG_COUNT
	.align		4
        /*006c*/ 	.byte	0x03, 0x1b
        /*006e*/ 	.short	0x00ff


	//----- nvinfo : EIATTR_MERCURY_ISA_VERSION
	.align		4
        /*0070*/ 	.byte	0x03, 0x5f
        /*0072*/ 	.short	0x0101


	//----- nvinfo : EIATTR_VRC_CTA_INIT_COUNT
	.align		4
        /*0074*/ 	.byte	0x02, 0x4a
	.zero		1
	.zero		1


	//----- nvinfo : EIATTR_EXIT_INSTR_OFFSETS
	.align		4
        /*0078*/ 	.byte	0x04, 0x1c
        /*007a*/ 	.short	(.L_195 - .L_194)


	//   ....[0]....
.L_194:
        /*007c*/ 	.word	0x00000090


	//   ....[1]....
        /*0080*/ 	.word	0x000000b0


	//   ....[2]....
        /*0084*/ 	.word	0x000005d0


	//----- nvinfo : EIATTR_CRS_STACK_SIZE
	.align		4
.L_195:
        /*0088*/ 	.byte	0x04, 0x1e
        /*008a*/ 	.short	(.L_197 - .L_196)
.L_196:
        /*008c*/ 	.word	0x00000000


	//----- nvinfo : EIATTR_CBANK_PARAM_SIZE
	.align		4
.L_197:
        /*0090*/ 	.byte	0x03, 0x19
        /*0092*/ 	.short	0x0024


	//----- nvinfo : EIATTR_PARAM_CBANK
	.align		4
        /*0094*/ 	.byte	0x04, 0x0a
        /*0096*/ 	.short	(.L_199 - .L_198)
	.align		4
.L_198:
        /*0098*/ 	.word	index@(.nv.constant0._Z27executeScaleLayerCUDA_splitPfS_S_iii)
        /*009c*/ 	.short	0x0380
        /*009e*/ 	.short	0x0024


	//----- nvinfo : EIATTR_SW_WAR
	.align		4
.L_199:
        /*00a0*/ 	.byte	0x04, 0x36
        /*00a2*/ 	.short	(.L_201 - .L_200)
.L_200:
        /*00a4*/ 	.word	0x00000008
.L_201:


//--------------------- .nv.info._Z21executeScaleLayerCUDAPfS_S_ii --------------------------
	.section	.nv.info._Z21executeScaleLayerCUDAPfS_S_ii,"",@"SHT_CUDA_INFO"
	.sectionflags	@""
	.align	4


	//----- nvinfo : EIATTR_CUDA_API_VERSION
	.align		4
        /*0000*/ 	.byte	0x04, 0x37
        /*0002*/ 	.short	(.L_203 - .L_202)
.L_202:
        /*0004*/ 	.word	0x00000082


	//----- nvinfo : EIATTR_KPARAM_INFO
	.align		4
.L_203:
        /*0008*/ 	.byte	0x04, 0x17
        /*000a*/ 	.short	(.L_205 - .L_204)
.L_204:
        /*000c*/ 	.word	0x00000000
        /*0010*/ 	.short	0x0004
        /*0012*/ 	.short	0x001c
        /*0014*/ 	.byte	0x00, 0xf0, 0x11, 0x00


	//----- nvinfo : EIATTR_KPARAM_INFO
	.align		4
.L_205:
        /*0018*/ 	.byte	0x04, 0x17
        /*001a*/ 	.short	(.L_207 - .L_206)
.L_206:
        /*001c*/ 	.word	0x00000000
        /*0020*/ 	.short	0x0003
        /*0022*/ 	.short	0x0018
        /*0024*/ 	.byte	0x00, 0xf0, 0x11, 0x00


	//----- nvinfo : EIATTR_KPARAM_INFO
	.align		4
.L_207:
        /*0028*/ 	.byte	0x04, 0x17
        /*002a*/ 	.short	(.L_209 - .L_208)
.L_208:
        /*002c*/ 	.word	0x00000000
        /*0030*/ 	.short	0x0002
        /*0032*/ 	.short	0x0010
        /*0034*/ 	.byte	0x00, 0xf5, 0x21, 0x00


	//----- nvinfo : EIATTR_KPARAM_INFO
	.align		4
.L_209:
        /*0038*/ 	.byte	0x04, 0x17
        /*003a*/ 	.short	(.L_211 - .L_210)
.L_210:
        /*003c*/ 	.word	0x00000000
        /*0040*/ 	.short	0x0001
        /*0042*/ 	.short	0x0008
        /*0044*/ 	.byte	0x00, 0xf5, 0x21, 0x00


	//----- nvinfo : EIATTR_KPARAM_INFO
	.align		4
.L_211:
        /*0048*/ 	.byte	0x04, 0x17
        /*004a*/ 	.short	(.L_213 - .L_212)
.L_212:
        /*004c*/ 	.word	0x00000000
        /*0050*/ 	.short	0x0000
        /*0052*/ 	.short	0x0000
        /*0054*/ 	.byte	0x00, 0xf5, 0x21, 0x00


	//----- nvinfo : EIATTR_SPARSE_MMA_MASK
	.align		4
.L_213:
        /*0058*/ 	.byte	0x03, 0x50
        /*005a*/ 	.short	0x0000


	//----- nvinfo : EIATTR_MAXREG_COUNT
	.align		4
        /*005c*/ 	.byte	0x03, 0x1b
        /*005e*/ 	.short	0x00ff


	//----- nvinfo : EIATTR_MERCURY_ISA_VERSION
	.align		4
        /*0060*/ 	.byte	0x03, 0x5f
        /*0062*/ 	.short	0x0101


	//----- nvinfo : EIATTR_VRC_CTA_INIT_COUNT
	.align		4
        /*0064*/ 	.byte	0x02, 0x4a
	.zero		1
	.zero		1


	//----- nvinfo : EIATTR_EXIT_INSTR_OFFSETS
	.align		4
        /*0068*/ 	.byte	0x04, 0x1c
        /*006a*/ 	.short	(.L_215 - .L_214)


	//   ....[0]....
.L_214:
        /*006c*/ 	.word	0x00000140


	//----- nvinfo : EIATTR_CBANK_PARAM_SIZE
	.align		4
.L_215:
        /*0070*/ 	.byte	0x03, 0x19
        /*0072*/ 	.short	0x0020


	//----- nvinfo : EIATTR_PARAM_CBANK
	.align		4
        /*0074*/ 	.byte	0x04, 0x0a
        /*0076*/ 	.short	(.L_217 - .L_216)
	.align		4
.L_216:
        /*0078*/ 	.word	index@(.nv.constant0._Z21executeScaleLayerCUDAPfS_S_ii)
        /*007c*/ 	.short	0x0380
        /*007e*/ 	.short	0x0020


	//----- nvinfo : EIATTR_SW_WAR
	.align		4
.L_217:
        /*0080*/ 	.byte	0x04, 0x36
        /*0082*/ 	.short	(.L_219 - .L_218)
.L_218:
        /*0084*/ 	.word	0x00000008
.L_219:


//--------------------- .nv.info._Z28executeBnNormLayerCUDA_splitPfS_S_iii --------------------------
	.section	.nv.info._Z28executeBnNormLayerCUDA_splitPfS_S_iii,"",@"SHT_CUDA_INFO"
	.sectionflags	@""
	.align	4


	//----- nvinfo : EIATTR_CUDA_API_VERSION
	.align		4
        /*0000*/ 	.byte	0x04, 0x37
        /*0002*/ 	.short	(.L_221 - .L_220)
.L_220:
        /*0004*/ 	.word	0x00000082


	//----- nvinfo : EIATTR_KPARAM_INFO
	.align		4
.L_221:
        /*0008*/ 	.byte	0x04, 0x17
        /*000a*/ 	.short	(.L_223 - .L_222)
.L_222:
        /*000c*/ 	.word	0x00000000
        /*0010*/ 	.short	0x0005
        /*0012*/ 	.short	0x0020
        /*0014*/ 	.byte	0x00, 0xf0, 0x11, 0x00


	//----- nvinfo : EIATTR_KPARAM_INFO
	.align		4
.L_223:
        /*0018*/ 	.byte	0x04, 0x17
        /*001a*/ 	.short	(.L_225 - .L_224)
.L_224:
        /*001c*/ 	.word	0x00000000
        /*0020*/ 	.short	0x0004
        /*0022*/ 	.short	0x001c
        /*0024*/ 	.byte	0x00, 0xf0, 0x11, 0x00


	//----- nvinfo : EIATTR_KPARAM_INFO
	.align		4
.L_225:
        /*0028*/ 	.byte	0x04, 0x17
        /*002a*/ 	.short	(.L_227 - .L_226)
.L_226:
        /*002c*/ 	.word	0x00000000
        /*0030*/ 	.short	0x0003
        /*0032*/ 	.short	0x0018
        /*0034*/ 	.byte	0x00, 0xf0, 0x11, 0x00


	//----- nvinfo : EIATTR_KPARAM_INFO
	.align		4
.L_227:
        /*0038*/ 	.byte	0x04, 0x17
        /*003a*/ 	.short	(.L_229 - .L_228)
.L_228:
        /*003c*/ 	.word	0x00000000
        /*0040*/ 	.short	0x0002
        /*0042*/ 	.short	0x0010
        /*0044*/ 	.byte	0x00, 0xf5, 0x21, 0x00


	//----- nvinfo : EIATTR_KPARAM_INFO
	.align		4
.L_229:
        /*0048*/ 	.byte	0x04, 0x17
        /*004a*/ 	.short	(.L_231 - .L_230)
.L_230:
        /*004c*/ 	.word	0x00000000
        /*0050*/ 	.short	0x0001
        /*0052*/ 	.short	0x0008
        /*0054*/ 	.byte	0x00, 0xf5, 0x21, 0x00


	//----- nvinfo : EIATTR_KPARAM_INFO
	.align		4
.L_231:
        /*0058*/ 	.byte	0x04, 0x17
        /*005a*/ 	.short	(.L_233 - .L_232)
.L_232:
        /*005c*/ 	.word	0x00000000
        /*0060*/ 	.short	0x0000
        /*0062*/ 	.short	0x0000
        /*0064*/ 	.byte	0x00, 0xf5, 0x21, 0x00


	//----- nvinfo : EIATTR_SPARSE_MMA_MASK
	.align		4
.L_233:
        /*0068*/ 	.byte	0x03, 0x50
        /*006a*/ 	.short	0x0000


	//----- nvinfo : EIATTR_MAXREG_COUNT
	.align		4
        /*006c*/ 	.byte	0x03, 0x1b
        /*006e*/ 	.short	0x00ff


	//----- nvinfo : EIATTR_MERCURY_ISA_VERSION
	.align		4
        /*0070*/ 	.byte	0x03, 0x5f
        /*0072*/ 	.short	0x0101


	//----- nvinfo : EIATTR_VRC_CTA_INIT_COUNT
	.align		4
        /*0074*/ 	.byte	0x02, 0x4a
	.zero		1
	.zero		1


	//----- nvinfo : EIATTR_EXIT_INSTR_OFFSETS
	.align		4
        /*0078*/ 	.byte	0x04, 0x1c
        /*007a*/ 	.short	(.L_235 - .L_234)


	//   ....[0]....
.L_234:
        /*007c*/ 	.word	0x00000090


	//   ....[1]....
        /*0080*/ 	.word	0x000000c0


	//   ....[2]....
        /*0084*/ 	.word	0x00001ce0


	//----- nvinfo : EIATTR_CRS_STACK_SIZE
	.align		4
.L_235:
        /*0088*/ 	.byte	0x04, 0x1e
        /*008a*/ 	.short	(.L_237 - .L_236)
.L_236:
        /*008c*/ 	.word	0x00000000


	//----- nvinfo : EIATTR_CBANK_PARAM_SIZE
	.align		4
.L_237:
        /*0090*/ 	.byte	0x03, 0x19
        /*0092*/ 	.short	0x0024


	//----- nvinfo : EIATTR_PARAM_CBANK
	.align		4
        /*0094*/ 	.byte	0x04, 0x0a
        /*0096*/ 	.short	(.L_239 - .L_238)
	.align		4
.L_238:
        /*0098*/ 	.word	index@(.nv.constant0._Z28executeBnNormLayerCUDA_splitPfS_S_iii)
        /*009c*/ 	.short	0x0380
        /*009e*/ 	.short	0x0024


	//----- nvinfo : EIATTR_SW_WAR
	.align		4
.L_239:
        /*00a0*/ 	.byte	0x04, 0x36
        /*00a2*/ 	.short	(.L_241 - .L_240)
.L_240:
        /*00a4*/ 	.word	0x00000008
.L_241:


//--------------------- .nv.info._Z22executeBnNormLayerCUDAPfS_S_ii --------------------------
	.section	.nv.info._Z22executeBnNormLayerCUDAPfS_S_ii,"",@"SHT_CUDA_INFO"
	.sectionflags	@""
	.align	4


	//----- nvinfo : EIATTR_CUDA_API_VERSION
	.align		4
        /*0000*/ 	.byte	0x04, 0x37
        /*0002*/ 	.short	(.L_243 - .L_242)
.L_242:
        /*0004*/ 	.word	0x00000082


	//----- nvinfo : EIATTR_KPARAM_INFO
	.align		4
.L_243:
        /*0008*/ 	.byte	0x04, 0x17
        /*000a*/ 	.short	(.L_245 - .L_244)
.L_244:
        /*000c*/ 	.word	0x00000000
        /*0010*/ 	.short	0x0004
        /*0012*/ 	.short	0x001c
        /*0014*/ 	.byte	0x00, 0xf0, 0x11, 0x00


	//----- nvinfo : EIATTR_KPARAM_INFO
	.align		4
.L_245:
        /*0018*/ 	.byte	0x04, 0x17
        /*001a*/ 	.short	(.L_247 - .L_246)
.L_246:
        /*001c*/ 	.word	0x00000000
        /*0020*/ 	.short	0x0003
        /*0022*/ 	.short	0x0018
        /*0024*/ 	.byte	0x00, 0xf0, 0x11, 0x00


	//----- nvinfo : EIATTR_KPARAM_INFO
	.align		4
.L_247:
        /*0028*/ 	.byte	0x04, 0x17
        /*002a*/ 	.short	(.L_249 - .L_248)
.L_248:
        /*002c*/ 	.word	0x00000000
        /*0030*/ 	.short	0x0002
        /*0032*/ 	.short	0x0010
        /*0034*/ 	.byte	0x00, 0xf5, 0x21, 0x00


	//----- nvinfo : EIATTR_KPARAM_INFO
	.align		4
.L_249:
        /*0038*/ 	.byte	0x04, 0x17
        /*003a*/ 	.short	(.L_251 - .L_250)
.L_250:
        /*003c*/ 	.word	0x00000000
        /*0040*/ 	.short	0x0001
        /*0042*/ 	.short	0x0008
        /*0044*/ 	.byte	0x00, 0xf5, 0x21, 0x00


	//----- nvinfo : EIATTR_KPARAM_INFO
	.align		4
.L_251:
        /*0048*/ 	.byte	0x04, 0x17
        /*004a*/ 	.short	(.L_253 - .L_252)
.L_252:
        /*004c*/ 	.word	0x00000000
        /*0050*/ 	.short	0x0000
        /*0052*/ 	.short	0x0000
        /*0054*/ 	.byte	0x00, 0xf5, 0x21, 0x00


	//----- nvinfo : EIATTR_SPARSE_MMA_MASK
	.align		4
.L_253:
        /*0058*/ 	.byte	0x03, 0x50
        /*005a*/ 	.short	0x0000


	//----- nvinfo : EIATTR_MAXREG_COUNT
	.align		4
        /*005c*/ 	.byte	0x03, 0x1b
        /*005e*/ 	.short	0x00ff


	//----- nvinfo : EIATTR_MERCURY_ISA_VERSION
	.align		4
        /*0060*/ 	.byte	0x03, 0x5f
        /*0062*/ 	.short	0x0101


	//----- nvinfo : EIATTR_VRC_CTA_INIT_COUNT
	.align		4
        /*0064*/ 	.byte	0x02, 0x4a
	.zero		1
	.zero		1


	//----- nvinfo : EIATTR_EXIT_INSTR_OFFSETS
	.align		4
        /*0068*/ 	.byte	0x04, 0x1c
        /*006a*/ 	.short	(.L_255 - .L_254)


	//   ....[0]....
.L_254:
        /*006c*/ 	.word	0x00000400


	//----- nvinfo : EIATTR_CRS_STACK_SIZE
	.align		4
.L_255:
        /*0070*/ 	.byte	0x04, 0x1e
        /*0072*/ 	.short	(.L_257 - .L_256)
.L_256:
        /*0074*/ 	.word	0x00000000


	//----- nvinfo : EIATTR_CBANK_PARAM_SIZE
	.align		4
.L_257:
        /*0078*/ 	.byte	0x03, 0x19
        /*007a*/ 	.short	0x0020


	//----- nvinfo : EIATTR_PARAM_CBANK
	.align		4
        /*007c*/ 	.byte	0x04, 0x0a
        /*007e*/ 	.short	(.L_259 - .L_258)
	.align		4
.L_258:
        /*0080*/ 	.word	index@(.nv.constant0._Z22executeBnNormLayerCUDAPfS_S_ii)
        /*0084*/ 	.short	0x0380
        /*0086*/ 	.short	0x0020


	//----- nvinfo : EIATTR_SW_WAR
	.align		4
.L_259:
        /*0088*/ 	.byte	0x04, 0x36
        /*008a*/ 	.short	(.L_261 - .L_260)
.L_260:
        /*008c*/ 	.word	0x00000008
.L_261:


//--------------------- .nv.info._Z30execute3Dconvolutiongroup2CudaPfS_S_S_iiiiiiii --------------------------
	.section	.nv.info._Z30execute3Dconvolutiongroup2CudaPfS_S_S_iiiiiiii,"",@"SHT_CUDA_INFO"
	.sectionflags	@""
	.align	4


	//----- nvinfo : EIATTR_CUDA_API_VERSION
	.align		4
        /*0000*/ 	.byte	0x04, 0x37
        /*0002*/ 	.short	(.L_263 - .L_262)
.L_262:
        /*0004*/ 	.word	0x00000082


	//----- nvinfo : EIATTR_KPARAM_INFO
	.align		4
.L_263:
        /*0008*/ 	.byte	0x04, 0x17
        /*000a*/ 	.short	(.L_265 - .L_264)
.L_264:
        /*000c*/ 	.word	0x00000000
        /*0010*/ 	.short	0x000b
        /*0012*/ 	.short	0x003c
        /*0014*/ 	.byte	0x00, 0xf0, 0x11, 0x00


	//----- nvinfo : EIATTR_KPARAM_INFO
	.align		4
.L_265:
        /*0018*/ 	.byte	0x04, 0x17
        /*001a*/ 	.short	(.L_267 - .L_266)
.L_266:
        /*001c*/ 	.word	0x00000000
        /*0020*/ 	.short	0x000a
        /*0022*/ 	.short	0x0038
        /*0024*/ 	.byte	0x00, 0xf0, 0x11, 0x00


	//----- nvinfo : EIATTR_KPARAM_INFO
	.align		4
.L_267:
        /*0028*/ 	.byte	0x04, 0x17
        /*002a*/ 	.short	(.L_269 - .L_268)
.L_268:
        /*002c*/ 	.word	0x00000000
        /*0030*/ 	.short	0x0009
        /*0032*/ 	.short	0x0034
        /*0034*/ 	.byte	0x00, 0xf0, 0x11, 0x00


	//----- nvinfo : EIATTR_KPARAM_INFO
	.align		4
.L_269:
        /*0038*/ 	.byte	0x04, 0x17
        /*003a*/ 	.short	(.L_271 - .L_270)
.L_270:
        /*003c*/ 	.word	0x00000000
        /*0040*/ 	.short	0x0008
        /*0042*/ 	.short	0x0030
        /*0044*/ 	.byte	0x00, 0xf0, 0x11, 0x00


	//----- nvinfo : EIATTR_KPARAM_INFO
	.align		4
.L_271:
        /*0048*/ 	.byte	0x04, 0x17
        /*004a*/ 	.short	(.L_273 - .L_272)
.L_272:
        /*004c*/ 	.word	0x00000000
        /*0050*/ 	.short	0x0007
        /*0052*/ 	.short	0x002c
        /*0054*/ 	.byte	0x00, 0xf0, 0x11, 0x00


	//----- nvinfo : EIATTR_KPARAM_INFO
	.align		4
.L_273:
        /*0058*/ 	.byte	0x04, 0x17
        /*005a*/ 	.short	(.L_275 - .L_274)
.L_274:
        /*005c*/ 	.word	0x00000000
        /*0060*/ 	.short	0x0006
        /*0062*/ 	.short	0x0028
        /*0064*/ 	.byte	0x00, 0xf0, 0x11, 0x00


	//----- nvinfo : EIATTR_KPARAM_INFO
	.align		4
.L_275:
        /*0068*/ 	.byte	0x04, 0x17
        /*006a*/ 	.short	(.L_277 - .L_276)
.L_276:
        /*006c*/ 	.word	0x00000000
        /*0070*/ 	.short	0x0005
        /*0072*/ 	.short	0x0024
        /*0074*/ 	.byte	0x00, 0xf0, 0x11, 0x00


	//----- nvinfo : EIATTR_KPARAM_INFO
	.align		4
.L_277:
        /*0078*/ 	.byte	0x04, 0x17
        /*007a*/ 	.short	(.L_279 - .L_278)
.L_278:
        /*007c*/ 	.word	0x00000000
        /*0080*/ 	.short	0x0004
        /*0082*/ 	.short	0x0020
        /*0084*/ 	.byte	0x00, 0xf0, 0x11, 0x00


	//----- nvinfo : EIATTR_KPARAM_INFO
	.align		4
.L_279:
        /*0088*/ 	.byte	0x04, 0x17
        /*008a*/ 	.short	(.L_281 - .L_280)
.L_280:
        /*008c*/ 	.word	0x00000000
        /*0090*/ 	.short	0x0003
        /*0092*/ 	.short	0x0018
        /*0094*/ 	.byte	0x00, 0xf5, 0x21, 0x00


	//----- nvinfo : EIATTR_KPARAM_INFO
	.align		4
.L_281:
        /*0098*/ 	.byte	0x04, 0x17
        /*009a*/ 	.short	(.L_283 - .L_282)
.L_282:
        /*009c*/ 	.word	0x00000000
        /*00a0*/ 	.short	0x0002
        /*00a2*/ 	.short	0x0010
        /*00a4*/ 	.byte	0x00, 0xf5, 0x21, 0x00


	//----- nvinfo : EIATTR_KPARAM_INFO
	.align		4
.L_283:
        /*00a8*/ 	.byte	0x04, 0x17
        /*00aa*/ 	.short	(.L_285 - .L_284)
.L_284:
        /*00ac*/ 	.word	0x00000000
        /*00b0*/ 	.short	0x0001
        /*00b2*/ 	.short	0x0008
        /*00b4*/ 	.byte	0x00, 0xf5, 0x21, 0x00


	//----- nvinfo : EIATTR_KPARAM_INFO
	.align		4
.L_285:
        /*00b8*/ 	.byte	0x04, 0x17
        /*00ba*/ 	.short	(.L_287 - .L_286)
.L_286:
        /*00bc*/ 	.word	0x00000000
        /*00c0*/ 	.short	0x0000
        /*00c2*/ 	.short	0x0000
        /*00c4*/ 	.byte	0x00, 0xf5, 0x21, 0x00


	//----- nvinfo : EIATTR_SPARSE_MMA_MASK
	.align		4
.L_287:
        /*00c8*/ 	.byte	0x03, 0x50
        /*00ca*/ 	.short	0x0000


	//----- nvinfo : EIATTR_MAXREG_COUNT
	.align		4
        /*00cc*/ 	.byte	0x03, 0x1b
        /*00ce*/ 	.short	0x00ff


	//----- nvinfo : EIATTR_MERCURY_ISA_VERSION
	.align		4
        /*00d0*/ 	.byte	0x03, 0x5f
        /*00d2*/ 	.short	0x0101


	//----- nvinfo : EIATTR_VRC_CTA_INIT_COUNT
	.align		4
        /*00d4*/ 	.byte	0x02, 0x4a
	.zero		1
	.zero		1


	//----- nvinfo : EIATTR_EXIT_INSTR_OFFSETS
	.align		4
        /*00d8*/ 	.byte	0x04, 0x1c
        /*00da*/ 	.short	(.L_289 - .L_288)


	//   ....[0]....
.L_288:
        /*00dc*/ 	.word	0x00000f60


	//----- nvinfo : EIATTR_CRS_STACK_SIZE
	.align		4
.L_289:
        /*00e0*/ 	.byte	0x04, 0x1e
        /*00e2*/ 	.short	(.L_291 - .L_290)
.L_290:
        /*00e4*/ 	.word	0x00000000


	//----- nvinfo : EIATTR_CBANK_PARAM_SIZE
	.align		4
.L_291:
        /*00e8*/ 	.byte	0x03, 0x19
        /*00ea*/ 	.short	0x0040


	//----- nvinfo : EIATTR_PARAM_CBANK
	.align		4
        /*00ec*/ 	.byte	0x04, 0x0a
        /*00ee*/ 	.short	(.L_293 - .L_292)
	.align		4
.L_292:
        /*00f0*/ 	.word	index@(.nv.constant0._Z30execute3Dconvolutiongroup2CudaPfS_S_S_iiiiiiii)
        /*00f4*/ 	.short	0x0380
        /*00f6*/ 	.short	0x0040


	//----- nvinfo : EIATTR_SW_WAR
	.align		4
.L_293:
        /*00f8*/ 	.byte	0x04, 0x36
        /*00fa*/ 	.short	(.L_295 - .L_294)
.L_294:
        /*00fc*/ 	.word	0x00000008
.L_295:


//--------------------- .nv.info._Z24execute3DconvolutionCudaPfS_S_S_iiiiiiii --------------------------
	.section	.nv.info._Z24execute3DconvolutionCudaPfS_S_S_iiiiiiii,"",@"SHT_CUDA_INFO"
	.sectionflags	@""
	.align	4


	//----- nvinfo : EIATTR_CUDA_API_VERSION
	.align		4
        /*0000*/ 	.byte	0x04, 0x37
        /*0002*/ 	.short	(.L_297 - .L_296)
.L_296:
        /*0004*/ 	.word	0x00000082


	//----- nvinfo : EIATTR_KPARAM_INFO
	.align		4
.L_297:
        /*0008*/ 	.byte	0x04, 0x17
        /*000a*/ 	.short	(.L_299 - .L_298)
.L_298:
        /*000c*/ 	.word	0x00000000
        /*0010*/ 	.short	0x000b
        /*0012*/ 	.short	0x003c
        /*0014*/ 	.byte	0x00, 0xf0, 0x11, 0x00


	//----- nvinfo : EIATTR_KPARAM_INFO
	.align		4
.L_299:
        /*0018*/ 	.byte	0x04, 0x17
        /*001a*/ 	.short	(.L_301 - .L_300)
.L_300:
        /*001c*/ 	.word	0x00000000
        /*0020*/ 	.short	0x000a
        /*0022*/ 	.short	0x0038
        /*0024*/ 	.byte	0x00, 0xf0, 0x11, 0x00


	//----- nvinfo : EIATTR_KPARAM_INFO
	.align		4
.L_301:
        /*0028*/ 	.byte	0x04, 0x17
        /*002a*/ 	.short	(.L_303 - .L_302)
.L_302:
        /*002c*/ 	.word	0x00000000
        /*0030*/ 	.short	0x0009
        /*0032*/ 	.short	0x0034
        /*0034*/ 	.byte	0x00, 0xf0, 0x11, 0x00


	//----- nvinfo : EIATTR_KPARAM_INFO
	.align		4
.L_303:
        /*0038*/ 	.byte	0x04, 0x17
        /*003a*/ 	.short	(.L_305 - .L_304)
.L_304:
        /*003c*/ 	.word	0x00000000
        /*0040*/ 	.short	0x0008
        /*0042*/ 	.short	0x0030
        /*0044*/ 	.byte	0x00, 0xf0, 0x11, 0x00


	//----- nvinfo : EIATTR_KPARAM_INFO
	.align		4
.L_305:
        /*0048*/ 	.byte	0x04, 0x17
        /*004a*/ 	.short	(.L_307 - .L_306)
.L_306:
        /*004c*/ 	.word	0x00000000
        /*0050*/ 	.short	0x0007
        /*0052*/ 	.short	0x002c
        /*0054*/ 	.byte	0x00, 0xf0, 0x11, 0x00


	//----- nvinfo : EIATTR_KPARAM_INFO
	.align		4
.L_307:
        /*0058*/ 	.byte	0x04, 0x17
        /*005a*/ 	.short	(.L_309 - .L_308)
.L_308:
        /*005c*/ 	.word	0x00000000
        /*0060*/ 	.short	0x0006
        /*0062*/ 	.short	0x0028
        /*0064*/ 	.byte	0x00, 0xf0, 0x11, 0x00


	//----- nvinfo : EIATTR_KPARAM_INFO
	.align		4
.L_309:
        /*0068*/ 	.byte	0x04, 0x17
        /*006a*/ 	.short	(.L_311 - .L_310)
.L_310:
        /*006c*/ 	.word	0x00000000
        /*0070*/ 	.short	0x0005
        /*0072*/ 	.short	0x0024
        /*0074*/ 	.byte	0x00, 0xf0, 0x11, 0x00


	//----- nvinfo : EIATTR_KPARAM_INFO
	.align		4
.L_311:
        /*0078*/ 	.byte	0x04, 0x17
        /*007a*/ 	.short	(.L_313 - .L_312)
.L_312:
        /*007c*/ 	.word	0x00000000
        /*0080*/ 	.short	0x0004
        /*0082*/ 	.short	0x0020
        /*0084*/ 	.byte	0x00, 0xf0, 0x11, 0x00


	//----- nvinfo : EIATTR_KPARAM_INFO
	.align		4
.L_313:
        /*0088*/ 	.byte	0x04, 0x17
        /*008a*/ 	.short	(.L_315 - .L_314)
.L_314:
        /*008c*/ 	.word	0x00000000
        /*0090*/ 	.short	0x0003
        /*0092*/ 	.short	0x0018
        /*0094*/ 	.byte	0x00, 0xf5, 0x21, 0x00


	//----- nvinfo : EIATTR_KPARAM_INFO
	.align		4
.L_315:
        /*0098*/ 	.byte	0x04, 0x17
        /*009a*/ 	.short	(.L_317 - .L_316)
.L_316:
        /*009c*/ 	.word	0x00000000
        /*00a0*/ 	.short	0x0002
        /*00a2*/ 	.short	0x0010
        /*00a4*/ 	.byte	0x00, 0xf5, 0x21, 0x00


	//----- nvinfo : EIATTR_KPARAM_INFO
	.align		4
.L_317:
        /*00a8*/ 	.byte	0x04, 0x17
        /*00aa*/ 	.short	(.L_319 - .L_318)
.L_318:
        /*00ac*/ 	.word	0x00000000
        /*00b0*/ 	.short	0x0001
        /*00b2*/ 	.short	0x0008
        /*00b4*/ 	.byte	0x00, 0xf5, 0x21, 0x00


	//----- nvinfo : EIATTR_KPARAM_INFO
	.align		4
.L_319:
        /*00b8*/ 	.byte	0x04, 0x17
        /*00ba*/ 	.short	(.L_321 - .L_320)
.L_320:
        /*00bc*/ 	.word	0x00000000
        /*00c0*/ 	.short	0x0000
        /*00c2*/ 	.short	0x0000
        /*00c4*/ 	.byte	0x00, 0xf5, 0x21, 0x00


	//----- nvinfo : EIATTR_SPARSE_MMA_MASK
	.align		4
.L_321:
        /*00c8*/ 	.byte	0x03, 0x50
        /*00ca*/ 	.short	0x0000


	//----- nvinfo : EIATTR_MAXREG_COUNT
	.align		4
        /*00cc*/ 	.byte	0x03, 0x1b
        /*00ce*/ 	.short	0x00ff


	//----- nvinfo : EIATTR_MERCURY_ISA_VERSION
	.align		4
        /*00d0*/ 	.byte	0x03, 0x5f
        /*00d2*/ 	.short	0x0101


	//----- nvinfo : EIATTR_VRC_CTA_INIT_COUNT
	.align		4
        /*00d4*/ 	.byte	0x02, 0x4a
	.zero		1
	.zero		1


	//----- nvinfo : EIATTR_EXIT_INSTR_OFFSETS
	.align		4
        /*00d8*/ 	.byte	0x04, 0x1c
        /*00da*/ 	.short	(.L_323 - .L_322)


	//   ....[0]....
.L_322:
        /*00dc*/ 	.word	0x00000ff0


	//   ....[1]....
        /*00e0*/ 	.word	0x00001090


	//----- nvinfo : EIATTR_CRS_STACK_SIZE
	.align		4
.L_323:
        /*00e4*/ 	.byte	0x04, 0x1e
        /*00e6*/ 	.short	(.L_325 - .L_324)
.L_324:
        /*00e8*/ 	.word	0x00000000


	//----- nvinfo : EIATTR_CBANK_PARAM_SIZE
	.align		4
.L_325:
        /*00ec*/ 	.byte	0x03, 0x19
        /*00ee*/ 	.short	0x0040


	//----- nvinfo : EIATTR_PARAM_CBANK
	.align		4
        /*00f0*/ 	.byte	0x04, 0x0a
        /*00f2*/ 	.short	(.L_327 - .L_326)
	.align		4
.L_326:
        /*00f4*/ 	.word	index@(.nv.constant0._Z24execute3DconvolutionCudaPfS_S_S_iiiiiiii)
        /*00f8*/ 	.short	0x0380
        /*00fa*/ 	.short	0x0040


	//----- nvinfo : EIATTR_SW_WAR
	.align		4
.L_327:
        /*00fc*/ 	.byte	0x04, 0x36
        /*00fe*/ 	.short	(.L_329 - .L_328)
.L_328:
        /*0100*/ 	.word	0x00000008
.L_329:


//--------------------- .nv.info._Z30execute3DconvolutionCuda_splitPfS_S_S_iiiiiiiii --------------------------
	.section	.nv.info._Z30execute3DconvolutionCuda_splitPfS_S_S_iiiiiiiii,"",@"SHT_CUDA_INFO"
	.sectionflags	@""
	.align	4


	//----- nvinfo : EIATTR_CUDA_API_VERSION
	.align		4
        /*0000*/ 	.byte	0x04, 0x37
        /*0002*/ 	.short	(.L_331 - .L_330)
.L_330:
        /*0004*/ 	.word	0x00000082


	//----- nvinfo : EIATTR_KPARAM_INFO
	.align		4
.L_331:
        /*0008*/ 	.byte	0x04, 0x17
        /*000a*/ 	.short	(.L_333 - .L_332)
.L_332:
        /*000c*/ 	.word	0x00000000
        /*0010*/ 	.short	0x000c
        /*0012*/ 	.short	0x0040
        /*0014*/ 	.byte	0x00, 0xf0, 0x11, 0x00


	//----- nvinfo : EIATTR_KPARAM_INFO
	.align		4
.L_333:
        /*0018*/ 	.byte	0x04, 0x17
        /*001a*/ 	.short	(.L_335 - .L_334)
.L_334:
        /*001c*/ 	.word	0x00000000
        /*0020*/ 	.short	0x000b
        /*0022*/ 	.short	0x003c
        /*0024*/ 	.byte	0x00, 0xf0, 0x11, 0x00


	//----- nvinfo : EIATTR_KPARAM_INFO
	.align		4
.L_335:
        /*0028*/ 	.byte	0x04, 0x17
        /*002a*/ 	.short	(.L_337 - .L_336)
.L_336:
        /*002c*/ 	.word	0x00000000
        /*0030*/ 	.short	0x000a
        /*0032*/ 	.short	0x0038
        /*0034*/ 	.byte	0x00, 0xf0, 0x11, 0x00


	//----- nvinfo : EIATTR_KPARAM_INFO
	.align		4
.L_337:
        /*0038*/ 	.byte	0x04, 0x17
        /*003a*/ 	.short	(.L_339 - .L_338)
.L_338:
        /*003c*/ 	.word	0x00000000
        /*0040*/ 	.short	0x0009
        /*0042*/ 	.short	0x0034
        /*0044*/ 	.byte	0x00, 0xf0, 0x11, 0x00


	//----- nvinfo : EIATTR_KPARAM_INFO
	.align		4
.L_339:
        /*0048*/ 	.byte	0x04, 0x17
        /*004a*/ 	.short	(.L_341 - .L_340)
.L_340:
        /*004c*/ 	.word	0x00000000
        /*0050*/ 	.short	0x0008
        /*0052*/ 	.short	0x0030
        /*0054*/ 	.byte	0x00, 0xf0, 0x11, 0x00


	//----- nvinfo : EIATTR_KPARAM_INFO
	.align		4
.L_341:
        /*0058*/ 	.byte	0x04, 0x17
        /*005a*/ 	.short	(.L_343 - .L_342)
.L_342:
        /*005c*/ 	.word	0x00000000
        /*0060*/ 	.short	0x0007
        /*0062*/ 	.short	0x002c
        /*0064*/ 	.byte	0x00, 0xf0, 0x11, 0x00


	//----- nvinfo : EIATTR_KPARAM_INFO
	.align		4
.L_343:
        /*0068*/ 	.byte	0x04, 0x17
        /*006a*/ 	.short	(.L_345 - .L_344)
.L_344:
        /*006c*/ 	.word	0x00000000
        /*0070*/ 	.short	0x0006
        /*0072*/ 	.short	0x0028
        /*0074*/ 	.byte	0x00, 0xf0, 0x11, 0x00


	//----- nvinfo : EIATTR_KPARAM_INFO
	.align		4
.L_345:
        /*0078*/ 	.byte	0x04, 0x17
        /*007a*/ 	.short	(.L_347 - .L_346)
.L_346:
        /*007c*/ 	.word	0x00000000
        /*0080*/ 	.short	0x0005
        /*0082*/ 	.short	0x0024
        /*0084*/ 	.byte	0x00, 0xf0, 0x11, 0x00


	//----- nvinfo : EIATTR_KPARAM_INFO
	.align		4
.L_347:
        /*0088*/ 	.byte	0x04, 0x17
        /*008a*/ 	.short	(.L_349 - .L_348)
.L_348:
        /*008c*/ 	.word	0x00000000
        /*0090*/ 	.short	0x0004
        /*0092*/ 	.short	0x0020
        /*0094*/ 	.byte	0x00, 0xf0, 0x11, 0x00


	//----- nvinfo : EIATTR_KPARAM_INFO
	.align		4
.L_349:
        /*0098*/ 	.byte	0x04, 0x17
        /*009a*/ 	.short	(.L_351 - .L_350)
.L_350:
        /*009c*/ 	.word	0x00000000
        /*00a0*/ 	.short	0x0003
        /*00a2*/ 	.short	0x0018
        /*00a4*/ 	.byte	0x00, 0xf5, 0x21, 0x00


	//----- nvinfo : EIATTR_KPARAM_INFO
	.align		4
.L_351:
        /*00a8*/ 	.byte	0x04, 0x17
        /*00aa*/ 	.short	(.L_353 - .L_352)
.L_352:
        /*00ac*/ 	.word	0x00000000
        /*00b0*/ 	.short	0x0002
        /*00b2*/ 	.short	0x0010
        /*00b4*/ 	.byte	0x00, 0xf5, 0x21, 0x00


	//----- nvinfo : EIATTR_KPARAM_INFO
	.align		4
.L_353:
        /*00b8*/ 	.byte	0x04, 0x17
        /*00ba*/ 	.short	(.L_355 - .L_354)
.L_354:
        /*00bc*/ 	.word	0x00000000
        /*00c0*/ 	.short	0x0001
        /*00c2*/ 	.short	0x0008
        /*00c4*/ 	.byte	0x00, 0xf5, 0x21, 0x00


	//----- nvinfo : EIATTR_KPARAM_INFO
	.align		4
.L_355:
        /*00c8*/ 	.byte	0x04, 0x17
        /*00ca*/ 	.short	(.L_357 - .L_356)
.L_356:
        /*00cc*/ 	.word	0x00000000
        /*00d0*/ 	.short	0x0000
        /*00d2*/ 	.short	0x0000
        /*00d4*/ 	.byte	0x00, 0xf5, 0x21, 0x00


	//----- nvinfo : EIATTR_SPARSE_MMA_MASK
	.align		4
.L_357:
        /*00d8*/ 	.byte	0x03, 0x50
        /*00da*/ 	.short	0x0000


	//----- nvinfo : EIATTR_MAXREG_COUNT
	.align		4
        /*00dc*/ 	.byte	0x03, 0x1b
        /*00de*/ 	.short	0x00ff


	//----- nvinfo : EIATTR_MERCURY_ISA_VERSION
	.align		4
        /*00e0*/ 	.byte	0x03, 0x5f
        /*00e2*/ 	.short	0x0101


	//----- nvinfo : EIATTR_VRC_CTA_INIT_COUNT
	.align		4
        /*00e4*/ 	.byte	0x02, 0x4a
	.zero		1
	.zero		1


	//----- nvinfo : EIATTR_EXIT_INSTR_OFFSETS
	.align		4
        /*00e8*/ 	.byte	0x04, 0x1c
        /*00ea*/ 	.short	(.L_359 - .L_358)


	//   ....[0]....
.L_358:
        /*00ec*/ 	.word	0x000000a0


	//   ....[1]....
        /*00f0*/ 	.word	0x000000c0


	//   ....[2]....
        /*00f4*/ 	.word	0x00001210


	//   ....[3]....
        /*00f8*/ 	.word	0x00002720


	//----- nvinfo : EIATTR_CRS_STACK_SIZE
	.align		4
.L_359:
        /*00fc*/ 	.byte	0x04, 0x1e
        /*00fe*/ 	.short	(.L_361 - .L_360)
.L_360:
        /*0100*/ 	.word	0x00000000


	//----- nvinfo : EIATTR_CBANK_PARAM_SIZE
	.align		4
.L_361:
        /*0104*/ 	.byte	0x03, 0x19
        /*0106*/ 	.short	0x0044


	//----- nvinfo : EIATTR_PARAM_CBANK
	.align		4
        /*0108*/ 	.byte	0x04, 0x0a
        /*010a*/ 	.short	(.L_363 - .L_362)
	.align		4
.L_362:
        /*010c*/ 	.word	index@(.nv.constant0._Z30execute3DconvolutionCuda_splitPfS_S_S_iiiiiiiii)
        /*0110*/ 	.short	0x0380
        /*0112*/ 	.short	0x0044


	//----- nvinfo : EIATTR_SW_WAR
	.align		4
.L_363:
        /*0114*/ 	.byte	0x04, 0x36
        /*0116*/ 	.short	(.L_365 - .L_364)
.L_364:
        /*0118*/ 	.word	0x00000008
.L_365:


//--------------------- .nv.info._Z18executepoolingCudaPfS_iiiiiiiii --------------------------
	.section	.nv.info._Z18executepoolingCudaPfS_iiiiiiiii,"",@"SHT_CUDA_INFO"
	.sectionflags	@""
	.align	4


	//----- nvinfo : EIATTR_CUDA_API_VERSION
	.align		4
        /*0000*/ 	.byte	0x04, 0x37
        /*0002*/ 	.short	(.L_367 - .L_366)
.L_366:
        /*0004*/ 	.word	0x00000082


	//----- nvinfo : EIATTR_KPARAM_INFO
	.align		4
.L_367:
        /*0008*/ 	.byte	0x04, 0x17
        /*000a*/ 	.short	(.L_369 - .L_368)
.L_368:
        /*000c*/ 	.word	0x00000000
        /*0010*/ 	.short	0x000a
        /*0012*/ 	.short	0x0030
        /*0014*/ 	.byte	0x00, 0xf0, 0x11, 0x00


	//----- nvinfo : EIATTR_KPARAM_INFO
	.align		4
.L_369:
        /*0018*/ 	.byte	0x04, 0x17
        /*001a*/ 	.short	(.L_371 - .L_370)
.L_370:
        /*001c*/ 	.word	0x00000000
        /*0020*/ 	.short	0x0009
        /*0022*/ 	.short	0x002c
        /*0024*/ 	.byte	0x00, 0xf0, 0x11, 0x00


	//----- nvinfo : EIATTR_KPARAM_INFO
	.align		4
.L_371:
        /*0028*/ 	.byte	0x04, 0x17
        /*002a*/ 	.short	(.L_373 - .L_372)
.L_372:
        /*002c*/ 	.word	0x00000000
        /*0030*/ 	.short	0x0008
        /*0032*/ 	.short	0x0028
        /*0034*/ 	.byte	0x00, 0xf0, 0x11, 0x00


	//----- nvinfo : EIATTR_KPARAM_INFO
	.align		4
.L_373:
        /*0038*/ 	.byte	0x04, 0x17
        /*003a*/ 	.short	(.L_375 - .L_374)
.L_374:
        /*003c*/ 	.word	0x00000000
        /*0040*/ 	.short	0x0007
        /*0042*/ 	.short	0x0024
        /*0044*/ 	.byte	0x00, 0xf0, 0x11, 0x00


	//----- nvinfo : EIATTR_KPARAM_INFO
	.align		4
.L_375:
        /*0048*/ 	.byte	0x04, 0x17
        /*004a*/ 	.short	(.L_377 - .L_376)
.L_376:
        /*004c*/ 	.word	0x00000000
        /*0050*/ 	.short	0x0006
        /*0052*/ 	.short	0x0020
        /*0054*/ 	.byte	0x00, 0xf0, 0x11, 0x00


	//----- nvinfo : EIATTR_KPARAM_INFO
	.align		4
.L_377:
        /*0058*/ 	.byte	0x04, 0x17
        /*005a*/ 	.short	(.L_379 - .L_378)
.L_378:
        /*005c*/ 	.word	0x00000000
        /*0060*/ 	.short	0x0005
        /*0062*/ 	.short	0x001c
        /*0064*/ 	.byte	0x00, 0xf0, 0x11, 0x00


	//----- nvinfo : EIATTR_KPARAM_INFO
	.align		4
.L_379:
        /*0068*/ 	.byte	0x04, 0x17
        /*006a*/ 	.short	(.L_381 - .L_380)
.L_380:
        /*006c*/ 	.word	0x00000000
        /*0070*/ 	.short	0x0004
        /*0072*/ 	.short	0x0018
        /*0074*/ 	.byte	0x00, 0xf0, 0x11, 0x00


	//----- nvinfo : EIATTR_KPARAM_INFO
	.align		4
.L_381:
        /*0078*/ 	.byte	0x04, 0x17
        /*007a*/ 	.short	(.L_383 - .L_382)
.L_382:
        /*007c*/ 	.word	0x00000000
        /*0080*/ 	.short	0x0003
        /*0082*/ 	.short	0x0014
        /*0084*/ 	.byte	0x00, 0xf0, 0x11, 0x00


	//----- nvinfo : EIATTR_KPARAM_INFO
	.align		4
.L_383:
        /*0088*/ 	.byte	0x04, 0x17
        /*008a*/ 	.short	(.L_385 - .L_384)
.L_384:
        /*008c*/ 	.word	0x00000000
        /*0090*/ 	.short	0x0002
        /*0092*/ 	.short	0x0010
        /*0094*/ 	.byte	0x00, 0xf0, 0x11, 0x00


	//----- nvinfo : EIATTR_KPARAM_INFO
	.align		4
.L_385:
        /*0098*/ 	.byte	0x04, 0x17
        /*009a*/ 	.short	(.L_387 - .L_386)
.L_386:
        /*009c*/ 	.word	0x00000000
        /*00a0*/ 	.short	0x0001
        /*00a2*/ 	.short	0x0008
        /*00a4*/ 	.byte	0x00, 0xf5, 0x21, 0x00


	//----- nvinfo : EIATTR_KPARAM_INFO
	.align		4
.L_387:
        /*00a8*/ 	.byte	0x04, 0x17
        /*00aa*/ 	.short	(.L_389 - .L_388)
.L_388:
        /*00ac*/ 	.word	0x00000000
        /*00b0*/ 	.short	0x0000
        /*00b2*/ 	.short	0x0000
        /*00b4*/ 	.byte	0x00, 0xf5, 0x21, 0x00


	//----- nvinfo : EIATTR_SPARSE_MMA_MASK
	.align		4
.L_389:
        /*00b8*/ 	.byte	0x03, 0x50
        /*00ba*/ 	.short	0x0000


	//----- nvinfo : EIATTR_MAXREG_COUNT
	.align		4
        /*00bc*/ 	.byte	0x03, 0x1b
        /*00be*/ 	.short	0x00ff


	//----- nvinfo : EIATTR_MERCURY_ISA_VERSION
	.align		4
        /*00c0*/ 	.byte	0x03, 0x5f
        /*00c2*/ 	.short	0x0101


	//----- nvinfo : EIATTR_VRC_CTA_INIT_COUNT
	.align		4
        /*00c4*/ 	.byte	0x02, 0x4a
	.zero		1
	.zero		1


	//----- nvinfo : EIATTR_EXIT_INSTR_OFFSETS
	.align		4
        /*00c8*/ 	.byte	0x04, 0x1c
        /*00ca*/ 	.short	(.L_391 - .L_390)


	//   ....[0]....
.L_390:
        /*00cc*/ 	.word	0x000000a0


	//   ....[1]....
        /*00d0*/ 	.word	0x000000c0


	//   ....[2]....
        /*00d4*/ 	.word	0x00000fe0


	//----- nvinfo : EIATTR_CRS_STACK_SIZE
	.align		4
.L_391:
        /*00d8*/ 	.byte	0x04, 0x1e
        /*00da*/ 	.short	(.L_393 - .L_392)
.L_392:
        /*00dc*/ 	.word	0x00000000


	//----- nvinfo : EIATTR_CBANK_PARAM_SIZE
	.align		4
.L_393:
        /*00e0*/ 	.byte	0x03, 0x19
        /*00e2*/ 	.short	0x0034


	//----- nvinfo : EIATTR_PARAM_CBANK
	.align		4
        /*00e4*/ 	.byte	0x04, 0x0a
        /*00e6*/ 	.short	(.L_395 - .L_394)
	.align		4
.L_394:
        /*00e8*/ 	.word	index@(.nv.constant0._Z18executepoolingCudaPfS_iiiiiiiii)
        /*00ec*/ 	.short	0x0380
        /*00ee*/ 	.short	0x0034


	//----- nvinfo : EIATTR_SW_WAR
	.align		4
.L_395:
        /*00f0*/ 	.byte	0x04, 0x36
        /*00f2*/ 	.short	(.L_397 - .L_396)
.L_396:
        /*00f4*/ 	.word	0x00000008
.L_397:


//--------------------- .nv.info._Z18poolingAverageCUDAPfS_iiiiiiii --------------------------
	.section	.nv.info._Z18poolingAverageCUDAPfS_iiiiiiii,"",@"SHT_CUDA_INFO"
	.sectionflags	@""
	.align	4


	//----- nvinfo : EIATTR_CUDA_API_VERSION
	.align		4
        /*0000*/ 	.byte	0x04, 0x37
        /*0002*/ 	.short	(.L_399 - .L_398)
.L_398:
        /*0004*/ 	.word	0x00000082


	//----- nvinfo : EIATTR_KPARAM_INFO
	.align		4
.L_399:
        /*0008*/ 	.byte	0x04, 0x17
        /*000a*/ 	.short	(.L_401 - .L_400)
.L_400:
        /*000c*/ 	.word	0x00000000
        /*0010*/ 	.short	0x0009
        /*0012*/ 	.short	0x002c
        /*0014*/ 	.byte	0x00, 0xf0, 0x11, 0x00


	//----- nvinfo : EIATTR_KPARAM_INFO
	.align		4
.L_401:
        /*0018*/ 	.byte	0x04, 0x17
        /*001a*/ 	.short	(.L_403 - .L_402)
.L_402:
        /*001c*/ 	.word	0x00000000
        /*0020*/ 	.short	0x0008
        /*0022*/ 	.short	0x0028
        /*0024*/ 	.byte	0x00, 0xf0, 0x11, 0x00


	//----- nvinfo : EIATTR_KPARAM_INFO
	.align		4
.L_403:
        /*0028*/ 	.byte	0x04, 0x17
        /*002a*/ 	.short	(.L_405 - .L_404)
.L_404:
        /*002c*/ 	.word	0x00000000
        /*0030*/ 	.short	0x0007
        /*0032*/ 	.short	0x0024
        /*0034*/ 	.byte	0x00, 0xf0, 0x11, 0x00


	//----- nvinfo : EIATTR_KPARAM_INFO
	.align		4
.L_405:
        /*0038*/ 	.byte	0x04, 0x17
        /*003a*/ 	.short	(.L_407 - .L_406)
.L_406:
        /*003c*/ 	.word	0x00000000
        /*0040*/ 	.short	0x0006
        /*0042*/ 	.short	0x0020
        /*0044*/ 	.byte	0x00, 0xf0, 0x11, 0x00


	//----- nvinfo : EIATTR_KPARAM_INFO
	.align		4
.L_407:
        /*0048*/ 	.byte	0x04, 0x17
        /*004a*/ 	.short	(.L_409 - .L_408)
.L_408:
        /*004c*/ 	.word	0x00000000
        /*0050*/ 	.short	0x0005
        /*0052*/ 	.short	0x001c
        /*0054*/ 	.byte	0x00, 0xf0, 0x11, 0x00


	//----- nvinfo : EIATTR_KPARAM_INFO
	.align		4
.L_409:
        /*0058*/ 	.byte	0x04, 0x17
        /*005a*/ 	.short	(.L_411 - .L_410)
.L_410:
        /*005c*/ 	.word	0x00000000
        /*0060*/ 	.short	0x0004
        /*0062*/ 	.short	0x0018
        /*0064*/ 	.byte	0x00, 0xf0, 0x11, 0x00


	//----- nvinfo : EIATTR_KPARAM_INFO
	.align		4
.L_411:
        /*0068*/ 	.byte	0x04, 0x17
        /*006a*/ 	.short	(.L_413 - .L_412)
.L_412:
        /*006c*/ 	.word	0x00000000
        /*0070*/ 	.short	0x0003
        /*0072*/ 	.short	0x0014
        /*0074*/ 	.byte	0x00, 0xf0, 0x11, 0x00


	//----- nvinfo : EIATTR_KPARAM_INFO
	.align		4
.L_413:
        /*0078*/ 	.byte	0x04, 0x17
        /*007a*/ 	.short	(.L_415 - .L_414)
.L_414:
        /*007c*/ 	.word	0x00000000
        /*0080*/ 	.short	0x0002
        /*0082*/ 	.short	0x0010
        /*0084*/ 	.byte	0x00, 0xf0, 0x11, 0x00


	//----- nvinfo : EIATTR_KPARAM_INFO
	.align		4
.L_415:
        /*0088*/ 	.byte	0x04, 0x17
        /*008a*/ 	.short	(.L_417 - .L_416)
.L_416:
        /*008c*/ 	.word	0x00000000
        /*0090*/ 	.short	0x0001
        /*0092*/ 	.short	0x0008
        /*0094*/ 	.byte	0x00, 0xf5, 0x21, 0x00


	//----- nvinfo : EIATTR_KPARAM_INFO
	.align		4
.L_417:
        /*0098*/ 	.byte	0x04, 0x17
        /*009a*/ 	.short	(.L_419 - .L_418)
.L_418:
        /*009c*/ 	.word	0x00000000
        /*00a0*/ 	.short	0x0000
        /*00a2*/ 	.short	0x0000
        /*00a4*/ 	.byte	0x00, 0xf5, 0x21, 0x00


	//----- nvinfo : EIATTR_SPARSE_MMA_MASK
	.align		4
.L_419:
        /*00a8*/ 	.byte	0x03, 0x50
        /*00aa*/ 	.short	0x0000


	//----- nvinfo : EIATTR_MAXREG_COUNT
	.align		4
        /*00ac*/ 	.byte	0x03, 0x1b
        /*00ae*/ 	.short	0x00ff


	//----- nvinfo : EIATTR_MERCURY_ISA_VERSION
	.align		4
        /*00b0*/ 	.byte	0x03, 0x5f
        /*00b2*/ 	.short	0x0101


	//----- nvinfo : EIATTR_VRC_CTA_INIT_COUNT
	.align		4
        /*00b4*/ 	.byte	0x02, 0x4a
	.zero		1
	.zero		1


	//----- nvinfo : EIATTR_EXIT_INSTR_OFFSETS
	.align		4
        /*00b8*/ 	.byte	0x04, 0x1c
        /*00ba*/ 	.short	(.L_421 - .L_420)


	//   ....[0]....
.L_420:
        /*00bc*/ 	.word	0x000009a0


	//----- nvinfo : EIATTR_CRS_STACK_SIZE
	.align		4
.L_421:
        /*00c0*/ 	.byte	0x04, 0x1e
        /*00c2*/ 	.short	(.L_423 - .L_422)
.L_422:
        /*00c4*/ 	.word	0x00000000


	//----- nvinfo : EIATTR_CBANK_PARAM_SIZE
	.align		4
.L_423:
        /*00c8*/ 	.byte	0x03, 0x19
        /*00ca*/ 	.short	0x0030


	//----- nvinfo : EIATTR_PARAM_CBANK
	.align		4
        /*00cc*/ 	.byte	0x04, 0x0a
        /*00ce*/ 	.short	(.L_425 - .L_424)
	.align		4
.L_424:
        /*00d0*/ 	.word	index@(.nv.constant0._Z18poolingAverageCUDAPfS_iiiiiiii)
        /*00d4*/ 	.short	0x0380
        /*00d6*/ 	.short	0x0030


	//----- nvinfo : EIATTR_SW_WAR
	.align		4
.L_425:
        /*00d8*/ 	.byte	0x04, 0x36
        /*00da*/ 	.short	(.L_427 - .L_426)
.L_426:
        /*00dc*/ 	.word	0x00000008
.L_427:


//--------------------- .nv.info._Z21executeFirstLayerCUDAPfS_S_S_iiiiiii --------------------------
	.section	.nv.info._Z21executeFirstLayerCUDAPfS_S_S_iiiiiii,"",@"SHT_CUDA_INFO"
	.sectionflags	@""
	.align	4


	//----- nvinfo : EIATTR_CUDA_API_VERSION
	.align		4
        /*0000*/ 	.byte	0x04, 0x37
        /*0002*/ 	.short	(.L_429 - .L_428)
.L_428:
        /*0004*/ 	.word	0x00000082


	//----- nvinfo : EIATTR_KPARAM_INFO
	.align		4
.L_429:
        /*0008*/ 	.byte	0x04, 0x17
        /*000a*/ 	.short	(.L_431 - .L_430)
.L_430:
        /*000c*/ 	.word	0x00000000
        /*0010*/ 	.short	0x000a
        /*0012*/ 	.short	0x0038
        /*0014*/ 	.byte	0x00, 0xf0, 0x11, 0x00


	//----- nvinfo : EIATTR_KPARAM_INFO
	.align		4
.L_431:
        /*0018*/ 	.byte	0x04, 0x17
        /*001a*/ 	.short	(.L_433 - .L_432)
.L_432:
        /*001c*/ 	.word	0x00000000
        /*0020*/ 	.short	0x0009
        /*0022*/ 	.short	0x0034
        /*0024*/ 	.byte	0x00, 0xf0, 0x11, 0x00


	//----- nvinfo : EIATTR_KPARAM_INFO
	.align		4
.L_433:
        /*0028*/ 	.byte	0x04, 0x17
        /*002a*/ 	.short	(.L_435 - .L_434)
.L_434:
        /*002c*/ 	.word	0x00000000
        /*0030*/ 	.short	0x0008
        /*0032*/ 	.short	0x0030
        /*0034*/ 	.byte	0x00, 0xf0, 0x11, 0x00


	//----- nvinfo : EIATTR_KPARAM_INFO
	.align		4
.L_435:
        /*0038*/ 	.byte	0x04, 0x17
        /*003a*/ 	.short	(.L_437 - .L_436)
.L_436:
        /*003c*/ 	.word	0x00000000
        /*0040*/ 	.short	0x0007
        /*0042*/ 	.short	0x002c
        /*0044*/ 	.byte	0x00, 0xf0, 0x11, 0x00


	//----- nvinfo : EIATTR_KPARAM_INFO
	.align		4
.L_437:
        /*0048*/ 	.byte	0x04, 0x17
        /*004a*/ 	.short	(.L_439 - .L_438)
.L_438:
        /*004c*/ 	.word	0x00000000
        /*0050*/ 	.short	0x0006
        /*0052*/ 	.short	0x0028
        /*0054*/ 	.byte	0x00, 0xf0, 0x11, 0x00


	//----- nvinfo : EIATTR_KPARAM_INFO
	.align		4
.L_439:
        /*0058*/ 	.byte	0x04, 0x17
        /*005a*/ 	.short	(.L_441 - .L_440)
.L_440:
        /*005c*/ 	.word	0x00000000
        /*0060*/ 	.short	0x0005
        /*0062*/ 	.short	0x0024
        /*0064*/ 	.byte	0x00, 0xf0, 0x11, 0x00


	//----- nvinfo : EIATTR_KPARAM_INFO
	.align		4
.L_441:
        /*0068*/ 	.byte	0x04, 0x17
        /*006a*/ 	.short	(.L_443 - .L_442)
.L_442:
        /*006c*/ 	.word	0x00000000
        /*0070*/ 	.short	0x0004
        /*0072*/ 	.short	0x0020
        /*0074*/ 	.byte	0x00, 0xf0, 0x11, 0x00


	//----- nvinfo : EIATTR_KPARAM_INFO
	.align		4
.L_443:
        /*0078*/ 	.byte	0x04, 0x17
        /*007a*/ 	.short	(.L_445 - .L_444)
.L_444:
        /*007c*/ 	.word	0x00000000
        /*0080*/ 	.short	0x0003
        /*0082*/ 	.short	0x0018
        /*0084*/ 	.byte	0x00, 0xf5, 0x21, 0x00


	//----- nvinfo : EIATTR_KPARAM_INFO
	.align		4
.L_445:
        /*0088*/ 	.byte	0x04, 0x17
        /*008a*/ 	.short	(.L_447 - .L_446)
.L_446:
        /*008c*/ 	.word	0x00000000
        /*0090*/ 	.short	0x0002
        /*0092*/ 	.short	0x0010
        /*0094*/ 	.byte	0x00, 0xf5, 0x21, 0x00


	//----- nvinfo : EIATTR_KPARAM_INFO
	.align		4
.L_447:
        /*0098*/ 	.byte	0x04, 0x17
        /*009a*/ 	.short	(.L_449 - .L_448)
.L_448:
        /*009c*/ 	.word	0x00000000
        /*00a0*/ 	.short	0x0001
        /*00a2*/ 	.short	0x0008
        /*00a4*/ 	.byte	0x00, 0xf5, 0x21, 0x00


	//----- nvinfo : EIATTR_KPARAM_INFO
	.align		4
.L_449:
        /*00a8*/ 	.byte	0x04, 0x17
        /*00aa*/ 	.short	(.L_451 - .L_450)
.L_450:
        /*00ac*/ 	.word	0x00000000
        /*00b0*/ 	.short	0x0000
        /*00b2*/ 	.short	0x0000
        /*00b4*/ 	.byte	0x00, 0xf5, 0x21, 0x00


	//----- nvinfo : EIATTR_SPARSE_MMA_MASK
	.align		4
.L_451:
        /*00b8*/ 	.byte	0x03, 0x50
        /*00ba*/ 	.short	0x0000


	//----- nvinfo : EIATTR_MAXREG_COUNT
	.align		4
        /*00bc*/ 	.byte	0x03, 0x1b
        /*00be*/ 	.short	0x00ff


	//----- nvinfo : EIATTR_MERCURY_ISA_VERSION
	.align		4
        /*00c0*/ 	.byte	0x03, 0x5f
        /*00c2*/ 	.short	0x0101


	//----- nvinfo : EIATTR_VRC_CTA_INIT_COUNT
	.align		4
        /*00c4*/ 	.byte	0x02, 0x4a
	.zero		1
	.zero		1


	//----- nvinfo : EIATTR_EXIT_INSTR_OFFSETS
	.align		4
        /*00c8*/ 	.byte	0x04, 0x1c
        /*00ca*/ 	.short	(.L_453 - .L_452)


	//   ....[0]....
.L_452:
        /*00cc*/ 	.word	0x000000a0


	//   ....[1]....
        /*00d0*/ 	.word	0x000000c0


	//   ....[2]....
        /*00d4*/ 	.word	0x00000eb0


	//----- nvinfo : EIATTR_CRS_STACK_SIZE
	.align		4
.L_453:
        /*00d8*/ 	.byte	0x04, 0x1e
        /*00da*/ 	.short	(.L_455 - .L_454)
.L_454:
        /*00dc*/ 	.word	0x00000000


	//----- nvinfo : EIATTR_CBANK_PARAM_SIZE
	.align		4
.L_455:
        /*00e0*/ 	.byte	0x03, 0x19
        /*00e2*/ 	.short	0x003c


	//----- nvinfo : EIATTR_PARAM_CBANK
	.align		4
        /*00e4*/ 	.byte	0x04, 0x0a
        /*00e6*/ 	.short	(.L_457 - .L_456)
	.align		4
.L_456:
        /*00e8*/ 	.word	index@(.nv.constant0._Z21executeFirstLayerCUDAPfS_S_S_iiiiiii)
        /*00ec*/ 	.short	0x0380
        /*00ee*/ 	.short	0x003c


	//----- nvinfo : EIATTR_SW_WAR
	.align		4
.L_457:
        /*00f0*/ 	.byte	0x04, 0x36
        /*00f2*/ 	.short	(.L_459 - .L_458)
.L_458:
        /*00f4*/ 	.word	0x00000008
.L_459:


//--------------------- .nv.callgraph             --------------------------
	.section	.nv.callgraph,"",@"SHT_CUDA_CALLGRAPH"
	.align	4
	.sectionentsize	8
	.align		4
        /*0000*/ 	.word	0x00000000
	.align		4
        /*0004*/ 	.word	0xffffffff
	.align		4
        /*0008*/ 	.word	0x00000000
	.align		4
        /*000c*/ 	.word	0xfffffffe
	.align		4
        /*0010*/ 	.word	0x00000000
	.align		4
        /*0014*/ 	.word	0xfffffffd
	.align		4
        /*0018*/ 	.word	0x00000000
	.align		4
        /*001c*/ 	.word	0xfffffffc


//--------------------- .text._Z18executeFCLayerCUDAPfS_S_i --------------------------
	.section	.text._Z18executeFCLayerCUDAPfS_S_i,"ax",@progbits
	.align	128
        .global         _Z18executeFCLayerCUDAPfS_S_i
        .type           _Z18executeFCLayerCUDAPfS_S_i,@function
        .size           _Z18executeFCLayerCUDAPfS_S_i,(.L_x_207 - _Z18executeFCLayerCUDAPfS_S_i)
        .other          _Z18executeFCLayerCUDAPfS_S_i,@"STO_CUDA_ENTRY STV_DEFAULT"
_Z18executeFCLayerCUDAPfS_S_i:
.text._Z18executeFCLayerCUDAPfS_S_i:
[----:B------:R-:W-:Y:S01]  /*0000*/  LDC R1, c[0x0][0x37c] ;  /* 0x0000df00ff017b82 */ /* 0x000fe20000000800 */
[----:B------:R-:W0:Y:S01]  /*0010*/  LDCU UR6, c[0x0][0x398] ;  /* 0x00007300ff0677ac */ /* 0x000e220008000800 */
[----:B------:R-:W1:Y:S01]  /*0020*/  S2R R0, SR_CTAID.X ;  /* 0x0000000000007919 */ /* 0x000e620000002500 */
[----:B------:R-:W-:Y:S01]  /*0030*/  HFMA2 R14, -RZ, RZ, 0, 0 ;  /* 0x00000000ff0e7431 */ /* 0x000fe200000001ff */
[----:B------:R-:W2:Y:S01]  /*0040*/  LDCU.64 UR10, c[0x0][0x358] ;  /* 0x00006b00ff0a77ac */ /* 0x000ea20008000a00 */
[----:B0-----:R-:W-:-:S09]  /*0050*/  UISETP.GE.AND UP0, UPT, UR6, 0x1, UPT ;  /* 0x000000010600788c */ /* 0x001fd2000bf06270 */
[----:B--2---:R-:W-:Y:S05]  /*0060*/  BRA.U !UP0, `(.L_x_0) ;  /* 0x00000009089c7547 */ /* 0x004fea000b800000 */
[----:B------:R-:W-:Y:S02]  /*0070*/  UISETP.GE.U32.AND UP1, UPT, UR6, 0x10, UPT ;  /* 0x000000100600788c */ /* 0x000fe4000bf26070 */
[----:B-1----:R-:W-:Y:S01]  /*0080*/  IMAD R6, R0, UR6, RZ ;  /* 0x0000000600067c24 */ /* 0x002fe2000f8e02ff */
[----:B------:R-:W-:Y:S01]  /*0090*/  ULOP3.LUT UR7, UR6, 0xf, URZ, 0xc0, !UPT ;  /* 0x0000000f06077892 */ /* 0x000fe2000f8ec0ff */
[----:B------:R-:W-:Y:S02]  /*00a0*/  MOV R14, RZ ;  /* 0x000000ff000e7202 */ /* 0x000fe40000000f00 */
[----:B------:R-:W-:Y:S01]  /*00b0*/  MOV R7, RZ ;  /* 0x000000ff00077202 */ /* 0x000fe20000000f00 */
[----:B------:R-:W-:Y:S02]  /*00c0*/  UISETP.NE.AND UP0, UPT, UR7, URZ, UPT ;  /* 0x000000ff0700728c */ /* 0x000fe4000bf05270 */
[----:B------:R-:W-:Y:S09]  /*00d0*/  BRA.U !UP1, `(.L_x_1) ;  /* 0x0000000509107547 */ /* 0x000ff2000b800000 */
[----:B------:R-:W0:Y:S01]  /*00e0*/  LDC.64 R2, c[0x0][0x388] ;  /* 0x0000e200ff027b82 */ /* 0x000e220000000a00 */
[----:B------:R-:W1:Y:S01]  /*00f0*/  LDCU.64 UR4, c[0x0][0x380] ;  /* 0x00007000ff0477ac */ /* 0x000e620008000a00 */
[----:B------:R-:W-:Y:S01]  /*0100*/  MOV R14, RZ ;  /* 0x000000ff000e7202 */ /* 0x000fe20000000f00 */
[----:B------:R-:W-:-:S04]  /*0110*/  ULOP3.LUT UR8, UR6, 0x7ffffff0, URZ, 0xc0, !UPT ;  /* 0x7ffffff006087892 */ /* 0x000fc8000f8ec0ff */
[----:B------:R-:W-:Y:S02]  /*0120*/  UIADD3 UR9, UPT, UPT, -UR8, URZ, URZ ;  /* 0x000000ff08097290 */ /* 0x000fe4000fffe1ff */
[----:B------:R-:W-:Y:S01]  /*0130*/  MOV R7, UR8 ;  /* 0x0000000800077c02 */ /* 0x000fe20008000f00 */
[----:B-1----:R-:W-:-:S04]  /*0140*/  UIADD3 UR4, UP1, UPT, UR4, 0x20, URZ ;  /* 0x0000002004047890 */ /* 0x002fc8000ff3e0ff */
[----:B------:R-:W-:Y:S01]  /*0150*/  UIADD3.X UR5, UPT, UPT, URZ, UR5, URZ, UP1, !UPT ;  /* 0x00000005ff057290 */ /* 0x000fe20008ffe4ff */
[----:B0-----:R-:W-:Y:S01]  /*0160*/  IMAD.WIDE.U32 R2, R6, 0x4, R2 ;  /* 0x0000000406027825 */ /* 0x001fe200078e0002 */
[----:B------:R-:W-:Y:S02]  /*0170*/  MOV R4, UR4 ;  /* 0x0000000400047c02 */ /* 0x000fe40008000f00 */
[----:B------:R-:W-:Y:S02]  /*0180*/  IADD3 R2, P0, PT, R2, 0x20, RZ ;  /* 0x0000002002027810 */ /* 0x000fe40007f1e0ff */
[----:B------:R-:W-:Y:S02]  /*0190*/  MOV R5, UR5 ;  /* 0x0000000500057c02 */ /* 0x000fe40008000f00 */
[----:B------:R-:W-:-:S09]  /*01a0*/  IADD3.X R3, PT, PT, RZ, R3, RZ, P0, !PT ;  /* 0x00000003ff037210 */ /* 0x000fd200007fe4ff */
.L_x_2:
[----:B------:R-:W2:Y:S04]  /*01b0*/  LDG.E R15, desc[UR10][R4.64+-0x20] ;  /* 0xffffe00a040f7981 */ /* 0x000ea8000c1e1900 */
[----:B------:R-:W2:Y:S04]  /*01c0*/  LDG.E R16, desc[UR10][R2.64+-0x20] ;  /* 0xffffe00a02107981 */ /* 0x000ea8000c1e1900 */
[----:B------:R-:W3:Y:S04]  /*01d0*/  LDG.E R24, desc[UR10][R4.64+-0x1c] ;  /* 0xffffe40a04187981 */ /* 0x000ee8000c1e1900 */
[----:B------:R-:W3:Y:S04]  /*01e0*/  LDG.E R25, desc[UR10][R2.64+-0x1c] ;  /* 0xffffe40a02197981 */ /* 0x000ee8000c1e1900 */
[----:B------:R-:W4:Y:S04]  /*01f0*/  LDG.E R19, desc[UR10][R4.64+-0x18] ;  /* 0xffffe80a04137981 */ /* 0x000f28000c1e1900 */
[----:B------:R-:W4:Y:S04]  /*0200*/  LDG.E R18, desc[UR10][R2.64+-0x18] ;  /* 0xffffe80a02127981 */ /* 0x000f28000c1e1900 */
[----:B------:R-:W5:Y:S04]  /*0210*/  LDG.E R20, desc[UR10][R4.64+-0x14] ;  /* 0xffffec0a04147981 */ /* 0x000f68000c1e1900 */
        /* <DEDUP_REMOVED lines=9> */
[----:B------:R-:W5:Y:S01]  /*02b0*/  LDG.E R17, desc[UR10][R2.64] ;  /* 0x0000000a02117981 */ /* 0x000f62000c1e1900 */
[----:B--2---:R-:W-:-:S03]  /*02c0*/  FFMA R15, R15, R16, R14 ;  /* 0x000000100f0f7223 */ /* 0x004fc6000000000e */
[----:B------:R-:W2:Y:S04]  /*02d0*/  LDG.E R16, desc[UR10][R4.64] ;  /* 0x0000000a04107981 */ /* 0x000ea8000c1e1900 */
[----:B------:R-:W2:Y:S01]  /*02e0*/  LDG.E R14, desc[UR10][R4.64+0x4] ;  /* 0x0000040a040e7981 */ /* 0x000ea2000c1e1900 */
[----:B---3--:R-:W-:-:S03]  /*02f0*/  FFMA R24, R24, R25, R15 ;  /* 0x0000001918187223 */ /* 0x008fc6000000000f */
[----:B------:R-:W3:Y:S01]  /*0300*/  LDG.E R15, desc[UR10][R2.64+0x4] ;  /* 0x0000040a020f7981 */ /* 0x000ee2000c1e1900 */
[----:B----4-:R-:W-:-:S03]  /*0310*/  FFMA R25, R19, R18, R24 ;  /* 0x0000001213197223 */ /* 0x010fc60000000018 */
[----:B------:R-:W4:Y:S04]  /*0320*/  LDG.E R18, desc[UR10][R4.64+0x8] ;  /* 0x0000080a04127981 */ /* 0x000f28000c1e1900 */
[----:B------:R-:W4:Y:S01]  /*0330*/  LDG.E R19, desc[UR10][R2.64+0x8] ;  /* 0x0000080a02137981 */ /* 0x000f22000c1e1900 */
[----:B-----5:R-:W-:-:S03]  /*0340*/  FFMA R25, R20, R21, R25 ;  /* 0x0000001514197223 */ /* 0x020fc60000000019 */
[----:B------:R-:W5:Y:S04]  /*0350*/  LDG.E R20, desc[UR10][R4.64+0xc] ;  /* 0x00000c0a04147981 */ /* 0x000f68000c1e1900 */
[----:B------:R-:W5:Y:S01]  /*0360*/  LDG.E R21, desc[UR10][R2.64+0xc] ;  /* 0x00000c0a02157981 */ /* 0x000f62000c1e1900 */
[----:B------:R-:W-:-:S03]  /*0370*/  FFMA R25, R22, R23, R25 ;  /* 0x0000001716197223 */ /* 0x000fc60000000019 */
[----:B------:R-:W5:Y:S04]  /*0380*/  LDG.E R22, desc[UR10][R4.64+0x10] ;  /* 0x0000100a04167981 */ /* 0x000f68000c1e1900 */
[----:B------:R-:W5:Y:S01]  /*0390*/  LDG.E R23, desc[UR10][R2.64+0x10] ;  /* 0x0000100a02177981 */ /* 0x000f62000c1e1900 */
[----:B------:R-:W-:-:S03]  /*03a0*/  FFMA R26, R12, R13, R25 ;  /* 0x0000000d0c1a7223 */ /* 0x000fc60000000019 */
[----:B------:R-:W5:Y:S04]  /*03b0*/  LDG.E R24, desc[UR10][R4.64+0x14] ;  /* 0x0000140a04187981 */ /* 0x000f68000c1e1900 */
[----:B------:R-:W5:Y:S04]  /*03c0*/  LDG.E R25, desc[UR10][R2.64+0x14] ;  /* 0x0000140a02197981 */ /* 0x000f68000c1e1900 */
[----:B------:R-:W5:Y:S01]  /*03d0*/  LDG.E R12, desc[UR10][R4.64+0x18] ;  /* 0x0000180a040c7981 */ /* 0x000f62000c1e1900 */
[----:B------:R-:W-:-:S03]  /*03e0*/  FFMA R27, R11, R8, R26 ;  /* 0x000000080b1b7223 */ /* 0x000fc6000000001a */
[----:B------:R-:W5:Y:S04]  /*03f0*/  LDG.E R13, desc[UR10][R2.64+0x18] ;  /* 0x0000180a020d7981 */ /* 0x000f68000c1e1900 */
[----:B------:R0:W5:Y:S04]  /*0400*/  LDG.E R8, desc[UR10][R4.64+0x1c] ;  /* 0x00001c0a04087981 */ /* 0x000168000c1e1900 */
[----:B------:R1:W5:Y:S01]  /*0410*/  LDG.E R11, desc[UR10][R2.64+0x1c] ;  /* 0x00001c0a020b7981 */ /* 0x000362000c1e1900 */
[----:B------:R-:W-:Y:S01]  /*0420*/  FFMA R9, R10, R9, R27 ;  /* 0x000000090a097223 */ /* 0x000fe2000000001b */
[----:B------:R-:W-:-:S04]  /*0430*/  UIADD3 UR9, UPT, UPT, UR9, 0x10, URZ ;  /* 0x0000001009097890 */ /* 0x000fc8000fffe0ff */
[----:B------:R-:W-:Y:S01]  /*0440*/  UISETP.NE.AND UP1, UPT, UR9, URZ, UPT ;  /* 0x000000ff0900728c */ /* 0x000fe2000bf25270 */
[----:B0-----:R-:W-:Y:S02]  /*0450*/  IADD3 R4, P0, PT, R4, 0x40, RZ ;  /* 0x0000004004047810 */ /* 0x001fe40007f1e0ff */
[----:B-1----:R-:W-:Y:S02]  /*0460*/  IADD3 R2, P1, PT, R2, 0x40, RZ ;  /* 0x0000004002027810 */ /* 0x002fe40007f3e0ff */
[----:B------:R-:W-:Y:S02]  /*0470*/  IADD3.X R5, PT, PT, RZ, R5, RZ, P0, !PT ;  /* 0x00000005ff057210 */ /* 0x000fe400007fe4ff */
[----:B------:R-:W-:Y:S01]  /*0480*/  IADD3.X R3, PT, PT, RZ, R3, RZ, P1, !PT ;  /* 0x00000003ff037210 */ /* 0x000fe20000ffe4ff */
[----:B--2---:R-:W-:-:S04]  /*0490*/  FFMA R9, R16, R17, R9 ;  /* 0x0000001110097223 */ /* 0x004fc80000000009 */
[----:B---3--:R-:W-:-:S04]  /*04a0*/  FFMA R9, R14, R15, R9 ;  /* 0x0000000f0e097223 */ /* 0x008fc80000000009 */
[----:B----4-:R-:W-:-:S04]  /*04b0*/  FFMA R9, R18, R19, R9 ;  /* 0x0000001312097223 */ /* 0x010fc80000000009 */
[----:B-----5:R-:W-:-:S04]  /*04c0*/  FFMA R9, R20, R21, R9 ;  /* 0x0000001514097223 */ /* 0x020fc80000000009 */
[----:B------:R-:W-:-:S04]  /*04d0*/  FFMA R9, R22, R23, R9 ;  /* 0x0000001716097223 */ /* 0x000fc80000000009 */
[----:B------:R-:W-:-:S04]  /*04e0*/  FFMA R9, R24, R25, R9 ;  /* 0x0000001918097223 */ /* 0x000fc80000000009 */
[----:B------:R-:W-:-:S04]  /*04f0*/  FFMA R9, R12, R13, R9 ;  /* 0x0000000d0c097223 */ /* 0x000fc80000000009 */
[----:B------:R-:W-:Y:S01]  /*0500*/  FFMA R14, R8, R11, R9 ;  /* 0x0000000b080e7223 */ /* 0x000fe20000000009 */
[----:B------:R-:W-:Y:S06]  /*0510*/  BRA.U UP1, `(.L_x_2) ;  /* 0xfffffffd01247547 */ /* 0x000fec000b83ffff */
.L_x_1:
[----:B------:R-:W-:Y:S05]  /*0520*/  BRA.U !UP0, `(.L_x_0) ;  /* 0x00000005086c7547 */ /* 0x000fea000b800000 */
[----:B------:R-:W-:Y:S02]  /*0530*/  UISETP.GE.U32.AND UP0, UPT, UR7, 0x8, UPT ;  /* 0x000000080700788c */ /* 0x000fe4000bf06070 */
[----:B------:R-:W-:-:S04]  /*0540*/  ULOP3.LUT UR5, UR6, 0x7, URZ, 0xc0, !UPT ;  /* 0x0000000706057892 */ /* 0x000fc8000f8ec0ff */
[----:B------:R-:W-:-:S03]  /*0550*/  UISETP.NE.AND UP1, UPT, UR5, URZ, UPT ;  /* 0x000000ff0500728c */ /* 0x000fc6000bf25270 */
[----:B------:R-:W-:Y:S08]  /*0560*/  BRA.U !UP0, `(.L_x_3) ;  /* 0x00000001088c7547 */ /* 0x000ff0000b800000 */
[----:B------:R-:W0:Y:S01]  /*0570*/  LDC.64 R8, c[0x0][0x388] ;  /* 0x0000e200ff087b82 */ /* 0x000e220000000a00 */
[CC--:B------:R-:W-:Y:S02]  /*0580*/  IADD3 R3, PT, PT, R6.reuse, R7.reuse, RZ ;  /* 0x0000000706037210 */ /* 0x0c0fe40007ffe0ff */
[----:B------:R-:W-:-:S05]  /*0590*/  IADD3 R10, P0, PT, R6, R7, RZ ;  /* 0x00000007060a7210 */ /* 0x000fca0007f1e0ff */
[----:B------:R-:W1:Y:S08]  /*05a0*/  LDC.64 R12, c[0x0][0x388] ;  /* 0x0000e200ff0c7b82 */ /* 0x000e700000000a00 */
[----:B------:R-:W2:Y:S01]  /*05b0*/  LDC.64 R4, c[0x0][0x380] ;  /* 0x0000e000ff047b82 */ /* 0x000ea20000000a00 */
[----:B0-----:R-:W-:Y:S01]  /*05c0*/  IMAD.WIDE.U32 R8, R3, 0x4, R8 ;  /* 0x0000000403087825 */ /* 0x001fe200078e0008 */
[----:B------:R-:W-:-:S02]  /*05d0*/  IADD3.X R3, PT, PT, RZ, RZ, RZ, P0, !PT ;  /* 0x000000ffff037210 */ /* 0x000fc400007fe4ff */
[----:B-1----:R-:W-:-:S04]  /*05e0*/  LEA R2, P0, R10, R12, 0x2 ;  /* 0x0000000c0a027211 */ /* 0x002fc800078010ff */
[----:B------:R-:W-:Y:S02]  /*05f0*/  LEA.HI.X R3, R10, R13, R3, 0x2, P0 ;  /* 0x0000000d0a037211 */ /* 0x000fe400000f1403 */
[----:B------:R-:W3:Y:S01]  /*0600*/  LDG.E R10, desc[UR10][R8.64] ;  /* 0x0000000a080a7981 */ /* 0x000ee2000c1e1900 */
[----:B--2---:R-:W-:-:S03]  /*0610*/  IMAD.WIDE.U32 R4, R7, 0x4, R4 ;  /* 0x0000000407047825 */ /* 0x004fc600078e0004 */
[----:B------:R-:W2:Y:S04]  /*0620*/  LDG.E R12, desc[UR10][R2.64+0x4] ;  /* 0x0000040a020c7981 */ /* 0x000ea8000c1e1900 */
[----:B------:R-:W3:Y:S04]  /*0630*/  LDG.E R11, desc[UR10][R4.64] ;  /* 0x0000000a040b7981 */ /* 0x000ee8000c1e1900 */
[----:B------:R-:W2:Y:S04]  /*0640*/  LDG.E R13, desc[UR10][R4.64+0x4] ;  /* 0x0000040a040d7981 */ /* 0x000ea8000c1e1900 */
        /* <DEDUP_REMOVED lines=12> */
[----:B------:R-:W-:Y:S01]  /*0710*/  IADD3 R7, PT, PT, R7, 0x8, RZ ;  /* 0x0000000807077810 */ /* 0x000fe20007ffe0ff */
[----:B---3--:R-:W-:-:S04]  /*0720*/  FFMA R10, R11, R10, R14 ;  /* 0x0000000a0b0a7223 */ /* 0x008fc8000000000e */
[----:B--2---:R-:W-:-:S04]  /*0730*/  FFMA R10, R13, R12, R10 ;  /* 0x0000000c0d0a7223 */ /* 0x004fc8000000000a */
[----:B----4-:R-:W-:-:S04]  /*0740*/  FFMA R10, R15, R16, R10 ;  /* 0x000000100f0a7223 */ /* 0x010fc8000000000a */
[----:B-----5:R-:W-:-:S04]  /*0750*/  FFMA R10, R17, R18, R10 ;  /* 0x00000012110a7223 */ /* 0x020fc8000000000a */
[----:B------:R-:W-:-:S04]  /*0760*/  FFMA R10, R19, R20, R10 ;  /* 0x00000014130a7223 */ /* 0x000fc8000000000a */
[----:B------:R-:W-:-:S04]  /*0770*/  FFMA R21, R21, R22, R10 ;  /* 0x0000001615157223 */ /* 0x000fc8000000000a */
[----:B------:R-:W-:-:S04]  /*0780*/  FFMA R8, R8, R9, R21 ;  /* 0x0000000908087223 */ /* 0x000fc80000000015 */
[----:B------:R-:W-:-:S07]  /*0790*/  FFMA R14, R23, R24, R8 ;  /* 0x00000018170e7223 */ /* 0x000fce0000000008 */
.L_x_3:
        /* <DEDUP_REMOVED lines=11> */
[----:B------:R-:W-:-:S05]  /*0850*/  IADD3.X R3, PT, PT, RZ, RZ, RZ, P0, !PT ;  /* 0x000000ffff037210 */ /* 0x000fca00007fe4ff */
[----:B------:R-:W3:Y:S01]  /*0860*/  LDG.E R8, desc[UR10][R8.64] ;  /* 0x0000000a08087981 */ /* 0x000ee2000c1e1900 */
[----:B-1----:R-:W-:-:S04]  /*0870*/  LEA R2, P0, R10, R12, 0x2 ;  /* 0x0000000c0a027211 */ /* 0x002fc800078010ff */
[----:B------:R-:W-:Y:S01]  /*0880*/  LEA.HI.X R3, R10, R13, R3, 0x2, P0 ;  /* 0x0000000d0a037211 */ /* 0x000fe200000f1403 */
[----:B--2---:R-:W-:-:S04]  /*0890*/  IMAD.WIDE.U32 R4, R7, 0x4, R4 ;  /* 0x0000000407047825 */ /* 0x004fc800078e0004 */
[----:B------:R-:W2:Y:S04]  /*08a0*/  LDG.E R12, desc[UR10][R2.64+0x4] ;  /* 0x0000040a020c7981 */ /* 0x000ea8000c1e1900 */
[----:B------:R-:W3:Y:S04]  /*08b0*/  LDG.E R11, desc[UR10][R4.64] ;  /* 0x0000000a040b7981 */ /* 0x000ee8000c1e1900 */
[----:B------:R-:W2:Y:S04]  /*08c0*/  LDG.E R10, desc[UR10][R4.64+0x4] ;  /* 0x0000040a040a7981 */ /* 0x000ea8000c1e1900 */
[----:B------:R-:W4:Y:S04]  /*08d0*/  LDG.E R13, desc[UR10][R4.64+0x8] ;  /* 0x0000080a040d7981 */ /* 0x000f28000c1e1900 */
[----:B------:R-:W4:Y:S04]  /*08e0*/  LDG.E R15, desc[UR10][R2.64+0x8] ;  /* 0x0000080a020f7981 */ /* 0x000f28000c1e1900 */
[----:B------:R-:W5:Y:S04]  /*08f0*/  LDG.E R17, desc[UR10][R4.64+0xc] ;  /* 0x00000c0a04117981 */ /* 0x000f68000c1e1900 */
[----:B------:R-:W5:Y:S01]  /*0900*/  LDG.E R16, desc[UR10][R2.64+0xc] ;  /* 0x00000c0a02107981 */ /* 0x000f62000c1e1900 */
[----:B------:R-:W-:Y:S01]  /*0910*/  IADD3 R7, PT, PT, R7, 0x4, RZ ;  /* 0x0000000407077810 */ /* 0x000fe20007ffe0ff */
[----:B---3--:R-:W-:-:S04]  /*0920*/  FFMA R11, R11, R8, R14 ;  /* 0x000000080b0b7223 */ /* 0x008fc8000000000e */
[----:B--2---:R-:W-:-:S04]  /*0930*/  FFMA R10, R10, R12, R11 ;  /* 0x0000000c0a0a7223 */ /* 0x004fc8000000000b */
[----:B----4-:R-:W-:-:S04]  /*0940*/  FFMA R10, R13, R15, R10 ;  /* 0x0000000f0d0a7223 */ /* 0x010fc8000000000a */
[----:B-----5:R-:W-:-:S07]  /*0950*/  FFMA R14, R17, R16, R10 ;  /* 0x00000010110e7223 */ /* 0x020fce000000000a */
.L_x_4:
[----:B------:R-:W-:Y:S05]  /*0960*/  BRA.U !UP1, `(.L_x_0) ;  /* 0x00000001095c7547 */ /* 0x000fea000b800000 */
[----:B------:R-:W0:Y:S01]  /*0970*/  LDC.64 R2, c[0x0][0x388] ;  /* 0x0000e200ff027b82 */ /* 0x000e220000000a00 */
[----:B------:R-:W-:Y:S01]  /*0980*/  IADD3 R9, PT, PT, R6, R7, RZ ;  /* 0x0000000706097210 */ /* 0x000fe20007ffe0ff */
[----:B------:R-:W-:-:S06]  /*0990*/  UIADD3 UR4, UPT, UPT, -UR4, URZ, URZ ;  /* 0x000000ff04047290 */ /* 0x000fcc000fffe1ff */
[----:B------:R-:W1:Y:S01]  /*09a0*/  LDC.64 R4, c[0x0][0x380] ;  /* 0x0000e000ff047b82 */ /* 0x000e620000000a00 */
[----:B0-----:R-:W-:-:S03]  /*09b0*/  IMAD.WIDE.U32 R2, R9, 0x4, R2 ;  /* 0x0000000409027825 */ /* 0x001fc600078e0002 */
[----:B------:R-:W-:Y:S02]  /*09c0*/  MOV R6, R2 ;  /* 0x0000000200067202 */ /* 0x000fe40000000f00 */
[----:B------:R-:W-:Y:S01]  /*09d0*/  MOV R9, R3 ;  /* 0x0000000300097202 */ /* 0x000fe20000000f00 */
[----:B-1----:R-:W-:-:S03]  /*09e0*/  IMAD.WIDE.U32 R4, R7, 0x4, R4 ;  /* 0x0000000407047825 */ /* 0x002fc600078e0004 */
[----:B------:R-:W-:Y:S02]  /*09f0*/  MOV R2, R4 ;  /* 0x0000000400027202 */ /* 0x000fe40000000f00 */
[----:B------:R-:W-:-:S07]  /*0a00*/  MOV R7, R5 ;  /* 0x0000000500077202 */ /* 0x000fce0000000f00 */
.L_x_5:
[----:B------:R-:W-:Y:S02]  /*0a10*/  MOV R3, R7 ;  /* 0x0000000700037202 */ /* 0x000fe40000000f00 */
[----:B------:R-:W-:Y:S02]  /*0a20*/  MOV R4, R6 ;  /* 0x0000000600047202 */ /* 0x000fe40000000f00 */
[----:B------:R-:W-:Y:S02]  /*0a30*/  MOV R5, R9 ;  /* 0x0000000900057202 */ /* 0x000fe40000000f00 */
[----:B------:R0:W2:Y:S04]  /*0a40*/  LDG.E R3, desc[UR10][R2.64] ;  /* 0x0000000a02037981 */ /* 0x0000a8000c1e1900 */
[----:B------:R-:W2:Y:S01]  /*0a50*/  LDG.E R4, desc[UR10][R4.64] ;  /* 0x0000000a04047981 */ /* 0x000ea2000c1e1900 */
[----:B------:R-:W-:Y:S01]  /*0a60*/  UIADD3 UR4, UPT, UPT, UR4, 0x1, URZ ;  /* 0x0000000104047890 */ /* 0x000fe2000fffe0ff */
[----:B------:R-:W-:-:S03]  /*0a70*/  IADD3 R6, P0, PT, R6, 0x4, RZ ;  /* 0x0000000406067810 */ /* 0x000fc60007f1e0ff */
[----:B------:R-:W-:Y:S01]  /*0a80*/  UISETP.NE.AND UP0, UPT, UR4, URZ, UPT ;  /* 0x000000ff0400728c */ /* 0x000fe2000bf05270 */
[----:B0-----:R-:W-:Y:S02]  /*0a90*/  IADD3 R2, P1, PT, R2, 0x4, RZ ;  /* 0x0000000402027810 */ /* 0x001fe40007f3e0ff */
[----:B------:R-:W-:Y:S02]  /*0aa0*/  IADD3.X R9, PT, PT, RZ, R9, RZ, P0, !PT ;  /* 0x00000009ff097210 */ /* 0x000fe400007fe4ff */
[----:B------:R-:W-:Y:S01]  /*0ab0*/  IADD3.X R7, PT, PT, RZ, R7, RZ, P1, !PT ;  /* 0x00000007ff077210 */ /* 0x000fe20000ffe4ff */
[----:B--2---:R-:W-:-:S03]  /*0ac0*/  FFMA R14, R3, R4, R14 ;  /* 0x00000004030e7223 */ /* 0x004fc6000000000e */
[----:B------:R-:W-:Y:S05]  /*0ad0*/  BRA.U UP0, `(.L_x_5) ;  /* 0xfffffffd00cc7547 */ /* 0x000fea000b83ffff */
.L_x_0:
[----:B------:R-:W1:Y:S02]  /*0ae0*/  LDC.64 R2, c[0x0][0x390] ;  /* 0x0000e400ff027b82 */ /* 0x000e640000000a00 */
[----:B-1----:R-:W-:-:S05]  /*0af0*/  IMAD.WIDE.U32 R2, R0, 0x4, R2 ;  /* 0x0000000400027825 */ /* 0x002fca00078e0002 */
[----:B------:R-:W-:Y:S01]  /*0b00*/  STG.E desc[UR10][R2.64], R14 ;  /* 0x0000000e02007986 */ /* 0x000fe2000c10190a */
[----:B------:R-:W-:Y:S05]  /*0b10*/  EXIT ;  /* 0x000000000000794d */ /* 0x000fea0003800000 */
.L_x_6:
[----:B------:R-:W-:-:S00]  /*0b20*/  BRA `(.L_x_6) ;  /* 0xfffffffc00fc7947 */ /* 0x000fc0000383ffff */
[----:B------:R-:W-:-:S00]  /*0b30*/  NOP ;  /* 0x0000000000007918 */ /* 0x000fc00000000000 */
        /* <DEDUP_REMOVED lines=12> */
.L_x_207:


//--------------------- .text._Z26executeReLULayerCUDA_splitPfii --------------------------
	.section	.text._Z26executeReLULayerCUDA_splitPfii,"ax",@progbits
	.align	128
        .global         _Z26executeReLULayerCUDA_splitPfii
        .type           _Z26executeReLULayerCUDA_splitPfii,@function
        .size           _Z26executeReLULayerCUDA_splitPfii,(.L_x_208 - _Z26executeReLULayerCUDA_splitPfii)
        .other          _Z26executeReLULayerCUDA_splitPfii,@"STO_CUDA_ENTRY STV_DEFAULT"
_Z26executeReLULayerCUDA_splitPfii:
.text._Z26executeReLULayerCUDA_splitPfii:
[----:B------:R-:W-:Y:S01]  /*0000*/  LDC R1, c[0x0][0x37c] ;  /* 0x0000df00ff017b82 */ /* 0x000fe20000000800 */
[----:B------:R-:W0:Y:S07]  /*0010*/  S2R R4, SR_TID.X ;  /* 0x0000000000047919 */ /* 0x000e2e0000002100 */
[----:B------:R-:W0:Y:S01]  /*0020*/  LDC.64 R6, c[0x0][0x388] ;  /* 0x0000e200ff067b82 */ /* 0x000e220000000a00 */
[----:B------:R-:W1:Y:S01]  /*0030*/  S2R R0, SR_TID.Y ;  /* 0x0000000000007919 */ /* 0x000e620000002200 */
[----:B0-----:R-:W-:-:S02]  /*0040*/  IMAD R4, R4, R7, RZ ;  /* 0x0000000704047224 */ /* 0x001fc400078e02ff */
[----:B-1----:R-:W-:-:S05]  /*0050*/  IMAD R0, R0, R7, RZ ;  /* 0x0000000700007224 */ /* 0x002fca00078e02ff */
[----:B------:R-:W-:-:S04]  /*0060*/  VIMNMX R3, PT, PT, R4, R0, !PT ;  /* 0x0000000004037248 */ /* 0x000fc80007fe0100 */
[----:B------:R-:W-:-:S13]  /*0070*/  ISETP.GE.AND P0, PT, R3, R6, PT ;  /* 0x000000060300720c */ /* 0x000fda0003f06270 */
[----:B------:R-:W-:Y:S05]  /*0080*/  @P0 EXIT ;  /* 0x000000000000094d */ /* 0x000fea0003800000 */
[----:B------:R-:W-:-:S13]  /*0090*/  ISETP.GE.AND P0, PT, R7, 0x1, PT ;  /* 0x000000010700780c */ /* 0x000fda0003f06270 */
[----:B------:R-:W-:Y:S05]  /*00a0*/  @!P0 EXIT ;  /* 0x000000000000894d */ /* 0x000fea0003800000 */
[----:B------:R-:W0:Y:S01]  /*00b0*/  S2UR UR8, SR_CTAID.X ;  /* 0x00000000000879c3 */ /* 0x000e220000002500 */
[----:B------:R-:W1:Y:S01]  /*00c0*/  LDCU.64 UR4, c[0x0][0x380] ;  /* 0x00007000ff0477ac */ /* 0x000e620008000a00 */
[----:B------:R-:W-:Y:S01]  /*00d0*/  IMAD.IADD R2, R0, 0x1, R7 ;  /* 0x0000000100027824 */ /* 0x000fe200078e0207 */
[----:B------:R-:W-:Y:S01]  /*00e0*/  IADD3 R15, PT, PT, R4, R7, RZ ;  /* 0x00000007040f7210 */ /* 0x000fe20007ffe0ff */
[C---:B------:R-:W-:Y:S01]  /*00f0*/  VIADD R3, R0.reuse, 0x1 ;  /* 0x0000000100037836 */ /* 0x040fe20000000000 */
[----:B------:R-:W2:Y:S01]  /*0100*/  LDCU.64 UR6, c[0x0][0x358] ;  /* 0x00006b00ff0677ac */ /* 0x000ea20008000a00 */
[C---:B------:R-:W-:Y:S02]  /*0110*/  VIADD R8, R0.reuse, 0x2 ;  /* 0x0000000200087836 */ /* 0x040fe40000000000 */
[----:B------:R-:W-:Y:S01]  /*0120*/  VIADD R9, R0, 0x3 ;  /* 0x0000000300097836 */ /* 0x000fe20000000000 */
[----:B------:R-:W-:-:S05]  /*0130*/  VIMNMX R5, PT, PT, R2, R3, !PT ;  /* 0x0000000302057248 */ /* 0x000fca0007fe0100 */
[----:B------:R-:W-:Y:S02]  /*0140*/  IMAD.IADD R6, R0, 0x1, -R5 ;  /* 0x0000000100067824 */ /* 0x000fe400078e0a05 */
[----:B------:R-:W-:Y:S01]  /*0150*/  IMAD.IADD R5, R5, 0x1, -R0 ;  /* 0x0000000105057824 */ /* 0x000fe200078e0a00 */
[----:B-1----:R-:W-:Y:S02]  /*0160*/  UIADD3 UR4, UP0, UPT, UR4, 0x8, URZ ;  /* 0x0000000804047890 */ /* 0x002fe4000ff1e0ff */
[----:B------:R-:W-:Y:S02]  /*0170*/  ISETP.GT.U32.AND P0, PT, R6, -0x4, PT ;  /* 0xfffffffc0600780c */ /* 0x000fe40003f04070 */
[----:B------:R-:W-:Y:S01]  /*0180*/  LOP3.LUT R5, R5, 0x3, RZ, 0xc0, !PT ;  /* 0x0000000305057812 */ /* 0x000fe200078ec0ff */
[----:B--2---:R-:W-:-:S12]  /*0190*/  UIADD3.X UR5, UPT, UPT, URZ, UR5, URZ, UP0, !UPT ;  /* 0x00000005ff057290 */ /* 0x004fd800087fe4ff */
.L_x_12:
[----:B0-----:R-:W0:Y:S01]  /*01a0*/  LDC R10, c[0x0][0x388] ;  /* 0x0000e200ff0a7b82 */ /* 0x001e220000000800 */
[----:B------:R-:W-:Y:S01]  /*01b0*/  ISETP.NE.AND P2, PT, R5, RZ, PT ;  /* 0x000000ff0500720c */ /* 0x000fe20003f45270 */
[----:B------:R-:W-:Y:S01]  /*01c0*/  BSSY.RECONVERGENT B0, `(.L_x_7) ;  /* 0x000001a000007945 */ /* 0x000fe20003800200 */
[----:B------:R-:W-:Y:S01]  /*01d0*/  MOV R11, R0 ;  /* 0x00000000000b7202 */ /* 0x000fe20000000f00 */
[----:B0-----:R-:W-:Y:S02]  /*01e0*/  IMAD R13, R10, UR8, R4 ;  /* 0x000000080a0d7c24 */ /* 0x001fe4000f8e0204 */
[----:B------:R-:W-:-:S05]  /*01f0*/  VIADD R4, R4, 0x1 ;  /* 0x0000000104047836 */ /* 0x000fca0000000000 */
[----:B------:R-:W-:-:S03]  /*0200*/  ISETP.GE.AND P1, PT, R4, R15, PT ;  /* 0x0000000f0400720c */ /* 0x000fc60003f26270 */
[----:B------:R-:W-:Y:S10]  /*0210*/  @!P2 BRA `(.L_x_8) ;  /* 0x000000000050a947 */ /* 0x000ff40003800000 */
[----:B------:R-:W0:Y:S01]  /*0220*/  LDC.64 R6, c[0x0][0x380] ;  /* 0x0000e000ff067b82 */ /* 0x000e220000000a00 */
[----:B------:R-:W-:-:S04]  /*0230*/  IMAD R11, R13, R10, R0 ;  /* 0x0000000a0d0b7224 */ /* 0x000fc800078e0200 */
[----:B0-----:R-:W-:-:S05]  /*0240*/  IMAD.WIDE R6, R11, 0x4, R6 ;  /* 0x000000040b067825 */ /* 0x001fca00078e0206 */
[----:B------:R-:W2:Y:S02]  /*0250*/  LDG.E R11, desc[UR6][R6.64] ;  /* 0x00000006060b7981 */ /* 0x000ea4000c1e1900 */
[----:B--2---:R-:W-:Y:S01]  /*0260*/  FSETP.GEU.AND P2, PT, R11, RZ, PT ;  /* 0x000000ff0b00720b */ /* 0x004fe20003f4e000 */
[----:B------:R-:W-:-:S12]  /*0270*/  IMAD.MOV.U32 R11, RZ, RZ, R3 ;  /* 0x000000ffff0b7224 */ /* 0x000fd800078e0003 */
[----:B------:R0:W-:Y:S01]  /*0280*/  @!P2 STG.E desc[UR6][R6.64], RZ ;  /* 0x000000ff0600a986 */ /* 0x0001e2000c101906 */
[----:B------:R-:W-:-:S13]  /*0290*/  ISETP.NE.AND P2, PT, R5, 0x1, PT ;  /* 0x000000010500780c */ /* 0x000fda0003f45270 */
[----:B0-----:R-:W-:Y:S05]  /*02a0*/  @!P2 BRA `(.L_x_8) ;  /* 0x00000000002ca947 */ /* 0x001fea0003800000 */
        /* <DEDUP_REMOVED lines=10> */
[----:B------:R-:W-:-:S07]  /*0350*/  @!P2 MOV R11, R9 ;  /* 0x00000009000ba202 */ /* 0x000fce0000000f00 */
.L_x_8:
[----:B------:R-:W-:Y:S05]  /*0360*/  BSYNC.RECONVERGENT B0 ;  /* 0x0000000000007941 */ /* 0x000fea0003800200 */
.L_x_7:
[----:B------:R-:W-:Y:S04]  /*0370*/  BSSY.RECONVERGENT B0, `(.L_x_9) ;  /* 0x0000016000007945 */ /* 0x000fe80003800200 */
[----:B------:R-:W-:Y:S05]  /*0380*/  @P0 BRA `(.L_x_10) ;  /* 0x0000000000500947 */ /* 0x000fea0003800000 */
[----:B------:R-:W-:-:S07]  /*0390*/  IMAD R13, R13, R10, R11 ;  /* 0x0000000a0d0d7224 */ /* 0x000fce00078e020b */
.L_x_11:
[----:B0-----:R-:W-:Y:S02]  /*03a0*/  IMAD.U32 R6, RZ, RZ, UR4 ;  /* 0x00000004ff067e24 */ /* 0x001fe4000f8e00ff */
[----:B------:R-:W-:Y:S02]  /*03b0*/  IMAD.U32 R7, RZ, RZ, UR5 ;  /* 0x00000005ff077e24 */ /* 0x000fe4000f8e00ff */
[----:B------:R-:W-:-:S05]  /*03c0*/  IMAD.WIDE R6, R13, 0x4, R6 ;  /* 0x000000040d067825 */ /* 0x000fca00078e0206 */
[----:B------:R-:W2:Y:S04]  /*03d0*/  LDG.E R10, desc[UR6][R6.64+-0x4] ;  /* 0xfffffc06060a7981 */ /* 0x000ea8000c1e1900 */
[----:B------:R-:W3:Y:S04]  /*03e0*/  LDG.E R12, desc[UR6][R6.64] ;  /* 0x00000006060c7981 */ /* 0x000ee8000c1e1900 */
[----:B------:R-:W4:Y:S04]  /*03f0*/  LDG.E R14, desc[UR6][R6.64+0x4] ;  /* 0x00000406060e7981 */ /* 0x000f28000c1e1900 */
[----:B------:R-:W5:Y:S01]  /*0400*/  LDG.E R16, desc[UR6][R6.64+-0x8] ;  /* 0xfffff80606107981 */ /* 0x000f62000c1e1900 */
[----:B------:R-:W-:Y:S01]  /*0410*/  IADD3 R11, PT, PT, R11, 0x4, RZ ;  /* 0x000000040b0b7810 */ /* 0x000fe20007ffe0ff */
[----:B------:R-:W-:Y:S01]  /*0420*/  VIADD R13, R13, 0x4 ;  /* 0x000000040d0d7836 */ /* 0x000fe20000000000 */
[----:B--2---:R-:W-:-:S02]  /*0430*/  FSETP.GEU.AND P3, PT, R10, RZ, PT ;  /* 0x000000ff0a00720b */ /* 0x004fc40003f6e000 */
[----:B---3--:R-:W-:Y:S02]  /*0440*/  FSETP.GEU.AND P4, PT, R12, RZ, PT ;  /* 0x000000ff0c00720b */ /* 0x008fe40003f8e000 */
[----:B----4-:R-:W-:Y:S02]  /*0450*/  FSETP.GEU.AND P5, PT, R14, RZ, PT ;  /* 0x000000ff0e00720b */ /* 0x010fe40003fae000 */
[----:B-----5:R-:W-:-:S07]  /*0460*/  FSETP.GEU.AND P2, PT, R16, RZ, PT ;  /* 0x000000ff1000720b */ /* 0x020fce0003f4e000 */
[----:B------:R1:W-:Y:S04]  /*0470*/  @!P3 STG.E desc[UR6][R6.64+-0x4], RZ ;  /* 0xfffffcff0600b986 */ /* 0x0003e8000c101906 */
[----:B------:R1:W-:Y:S04]  /*0480*/  @!P4 STG.E desc[UR6][R6.64], RZ ;  /* 0x000000ff0600c986 */ /* 0x0003e8000c101906 */
[----:B------:R1:W-:Y:S04]  /*0490*/  @!P5 STG.E desc[UR6][R6.64+0x4], RZ ;  /* 0x000004ff0600d986 */ /* 0x0003e8000c101906 */
[----:B------:R1:W-:Y:S01]  /*04a0*/  @!P2 STG.E desc[UR6][R6.64+-0x8], RZ ;  /* 0xfffff8ff0600a986 */ /* 0x0003e2000c101906 */
[----:B------:R-:W-:-:S13]  /*04b0*/  ISETP.GE.AND P2, PT, R11, R2, PT ;  /* 0x000000020b00720c */ /* 0x000fda0003f46270 */
[----:B-1----:R-:W-:Y:S05]  /*04c0*/  @!P2 BRA `(.L_x_11) ;  /* 0xfffffffc00b4a947 */ /* 0x002fea000383ffff */
.L_x_10:
[----:B------:R-:W-:Y:S05]  /*04d0*/  BSYNC.RECONVERGENT B0 ;  /* 0x0000000000007941 */ /* 0x000fea0003800200 */
.L_x_9:
[----:B------:R-:W-:Y:S05]  /*04e0*/  @!P1 BRA `(.L_x_12) ;  /* 0xfffffffc002c9947 */ /* 0x000fea000383ffff */
[----:B------:R-:W-:Y:S05]  /*04f0*/  EXIT ;  /* 0x000000000000794d */ /* 0x000fea0003800000 */
.L_x_13:
        /* <DEDUP_REMOVED lines=16> */
.L_x_208:


//--------------------- .text._Z20executeReLULayerCUDAPfi --------------------------
	.section	.text._Z20executeReLULayerCUDAPfi,"ax",@progbits
	.align	128
        .global         _Z20executeReLULayerCUDAPfi
        .type           _Z20executeReLULayerCUDAPfi,@function
        .size           _Z20executeReLULayerCUDAPfi,(.L_x_209 - _Z20executeReLULayerCUDAPfi)
        .other          _Z20executeReLULayerCUDAPfi,@"STO_CUDA_ENTRY STV_DEFAULT"
_Z20executeReLULayerCUDAPfi:
.text._Z20executeReLULayerCUDAPfi:
[----:B------:R-:W-:Y:S01]  /*0000*/  LDC R1, c[0x0][0x37c] ;  /* 0x0000df00ff017b82 */ /* 0x000fe20000000800 */
[----:B------:R-:W0:Y:S01]  /*0010*/  S2R R5, SR_TID.X ;  /* 0x0000000000057919 */ /* 0x000e220000002100 */
[----:B------:R-:W1:Y:S06]  /*0020*/  LDCU UR7, c[0x0][0x360] ;  /* 0x00006c00ff0777ac */ /* 0x000e6c0008000800 */
[----:B------:R-:W0:Y:S01]  /*0030*/  S2UR UR6, SR_CTAID.X ;  /* 0x00000000000679c3 */ /* 0x000e220000002500 */
[----:B------:R-:W1:Y:S01]  /*0040*/  S2R R7, SR_TID.Y ;  /* 0x0000000000077919 */ /* 0x000e620000002200 */
[----:B------:R-:W2:Y:S06]  /*0050*/  LDCU.64 UR4, c[0x0][0x358] ;  /* 0x00006b00ff0477ac */ /* 0x000eac0008000a00 */
[----:B------:R-:W0:Y:S08]  /*0060*/  LDC R0, c[0x0][0x364] ;  /* 0x0000d900ff007b82 */ /* 0x000e300000000800 */
[----:B------:R-:W3:Y:S01]  /*0070*/  LDC.64 R2, c[0x0][0x380] ;  /* 0x0000e000ff027b82 */ /* 0x000ee20000000a00 */
[----:B0-----:R-:W-:-:S04]  /*0080*/  IMAD R0, R0, UR6, R5 ;  /* 0x0000000600007c24 */ /* 0x001fc8000f8e0205 */
[----:B-1----:R-:W-:-:S04]  /*0090*/  IMAD R5, R0, UR7, R7 ;  /* 0x0000000700057c24 */ /* 0x002fc8000f8e0207 */
[----:B---3--:R-:W-:-:S05]  /*00a0*/  IMAD.WIDE R2, R5, 0x4, R2 ;  /* 0x0000000405027825 */ /* 0x008fca00078e0202 */
[----:B--2---:R-:W2:Y:S02]  /*00b0*/  LDG.E R0, desc[UR4][R2.64] ;  /* 0x0000000402007981 */ /* 0x004ea4000c1e1900 */
[----:B--2---:R-:W-:-:S13]  /*00c0*/  FSETP.GEU.AND P0, PT, R0, RZ, PT ;  /* 0x000000ff0000720b */ /* 0x004fda0003f0e000 */
[----:B------:R-:W-:Y:S05]  /*00d0*/  @P0 EXIT ;  /* 0x000000000000094d */ /* 0x000fea0003800000 */
[----:B------:R-:W-:Y:S01]  /*00e0*/  STG.E desc[UR4][R2.64], RZ ;  /* 0x000000ff02007986 */ /* 0x000fe2000c101904 */
[----:B------:R-:W-:Y:S05]  /*00f0*/  EXIT ;  /* 0x000000000000794d */ /* 0x000fea0003800000 */
.L_x_14:
        /* <DEDUP_REMOVED lines=16> */
.L_x_209:


//--------------------- .text._Z29executeEltWiseLayerCUDA_splitPfS_S_ii --------------------------
	.section	.text._Z29executeEltWiseLayerCUDA_splitPfS_S_ii,"ax",@progbits
	.align	128
        .global         _Z29executeEltWiseLayerCUDA_splitPfS_S_ii
        .type           _Z29executeEltWiseLayerCUDA_splitPfS_S_ii,@function
        .size           _Z29executeEltWiseLayerCUDA_splitPfS_S_ii,(.L_x_210 - _Z29executeEltWiseLayerCUDA_splitPfS_S_ii)
        .other          _Z29executeEltWiseLayerCUDA_splitPfS_S_ii,@"STO_CUDA_ENTRY STV_DEFAULT"
_Z29executeEltWiseLayerCUDA_splitPfS_S_ii:
.text._Z29executeEltWiseLayerCUDA_splitPfS_S_ii:
        /* <DEDUP_REMOVED lines=11> */
[----:B------:R-:W0:Y:S01]  /*00b0*/  LDCU.128 UR4, c[0x0][0x380] ;  /* 0x00007000ff0477ac */ /* 0x000e220008000c00 */
[----:B------:R-:W1:Y:S01]  /*00c0*/  S2UR UR14, SR_CTAID.X ;  /* 0x00000000000e79c3 */ /* 0x000e620000002500 */
[-C--:B------:R-:W-:Y:S01]  /*00d0*/  IADD3 R3, PT, PT, R0, R5.reuse, RZ ;  /* 0x0000000500037210 */ /* 0x080fe20007ffe0ff */
[----:B------:R-:W2:Y:S01]  /*00e0*/  LDCU.64 UR10, c[0x0][0x390] ;  /* 0x00007200ff0a77ac */ /* 0x000ea20008000a00 */
[----:B------:R-:W-:Y:S02]  /*00f0*/  LOP3.LUT R14, R5, 0x3, RZ, 0xc0, !PT ;  /* 0x00000003050e7812 */ /* 0x000fe400078ec0ff */
[----:B------:R-:W-:Y:S01]  /*0100*/  IADD3 R5, PT, PT, R2, R5, RZ ;  /* 0x0000000502057210 */ /* 0x000fe20007ffe0ff */
[----:B------:R-:W3:Y:S01]  /*0110*/  LDCU.64 UR12, c[0x0][0x358] ;  /* 0x00006b00ff0c77ac */ /* 0x000ee20008000a00 */
[----:B0-----:R-:W-:Y:S02]  /*0120*/  UIADD3 UR8, UP0, UPT, UR4, 0x8, URZ ;  /* 0x0000000804087890 */ /* 0x001fe4000ff1e0ff */
[----:B------:R-:W-:-:S02]  /*0130*/  UIADD3 UR6, UP1, UPT, UR6, 0x8, URZ ;  /* 0x0000000806067890 */ /* 0x000fc4000ff3e0ff */
[----:B--2---:R-:W-:Y:S02]  /*0140*/  UIADD3 UR4, UP2, UPT, UR10, 0x8, URZ ;  /* 0x000000080a047890 */ /* 0x004fe4000ff5e0ff */
[----:B------:R-:W-:Y:S02]  /*0150*/  UIADD3.X UR9, UPT, UPT, URZ, UR5, URZ, UP0, !UPT ;  /* 0x00000005ff097290 */ /* 0x000fe400087fe4ff */
[----:B------:R-:W-:Y:S02]  /*0160*/  UIADD3.X UR7, UPT, UPT, URZ, UR7, URZ, UP1, !UPT ;  /* 0x00000007ff077290 */ /* 0x000fe40008ffe4ff */
[----:B-1-3--:R-:W-:-:S12]  /*0170*/  UIADD3.X UR5, UPT, UPT, URZ, UR11, URZ, UP2, !UPT ;  /* 0x0000000bff057290 */ /* 0x00afd800097fe4ff */
.L_x_18:
[----:B0--3--:R-:W0:Y:S01]  /*0180*/  LDC R13, c[0x0][0x398] ;  /* 0x0000e600ff0d7b82 */ /* 0x009e220000000800 */
[----:B------:R-:W-:Y:S02]  /*0190*/  ISETP.NE.AND P1, PT, R14, RZ, PT ;  /* 0x000000ff0e00720c */ /* 0x000fe40003f25270 */
[----:B------:R-:W-:Y:S01]  /*01a0*/  MOV R12, R0 ;  /* 0x00000000000c7202 */ /* 0x000fe20000000f00 */
[----:B0-----:R-:W-:Y:S01]  /*01b0*/  IMAD R4, R13, UR14, R2 ;  /* 0x0000000e0d047c24 */ /* 0x001fe2000f8e0202 */
[----:B------:R-:W-:-:S04]  /*01c0*/  IADD3 R2, PT, PT, R2, 0x1, RZ ;  /* 0x0000000102027810 */ /* 0x000fc80007ffe0ff */
[----:B------:R-:W-:-:S05]  /*01d0*/  ISETP.GE.AND P0, PT, R2, R5, PT ;  /* 0x000000050200720c */ /* 0x000fca0003f06270 */
[----:B-12---:R-:W-:Y:S08]  /*01e0*/  @!P1 BRA `(.L_x_15) ;  /* 0x0000000000689947 */ /* 0x006ff00003800000 */
[----:B------:R-:W0:Y:S01]  /*01f0*/  LDC.64 R6, c[0x0][0x380] ;  /* 0x0000e000ff067b82 */ /* 0x000e220000000a00 */
[----:B------:R-:W-:-:S07]  /*0200*/  IMAD R15, R4, R13, R0 ;  /* 0x0000000d040f7224 */ /* 0x000fce00078e0200 */
[----:B------:R-:W1:Y:S08]  /*0210*/  LDC.64 R8, c[0x0][0x388] ;  /* 0x0000e200ff087b82 */ /* 0x000e700000000a00 */
[----:B------:R-:W2:Y:S01]  /*0220*/  LDC.64 R10, c[0x0][0x390] ;  /* 0x0000e400ff0a7b82 */ /* 0x000ea20000000a00 */
[----:B0-----:R-:W-:-:S05]  /*0230*/  IMAD.WIDE R6, R15, 0x4, R6 ;  /* 0x000000040f067825 */ /* 0x001fca00078e0206 */
[----:B------:R-:W3:Y:S01]  /*0240*/  LDG.E R12, desc[UR12][R6.64] ;  /* 0x0000000c060c7981 */ /* 0x000ee2000c1e1900 */
[----:B-1----:R-:W-:-:S05]  /*0250*/  IMAD.WIDE R8, R15, 0x4, R8 ;  /* 0x000000040f087825 */ /* 0x002fca00078e0208 */
[----:B------:R-:W3:Y:S01]  /*0260*/  LDG.E R17, desc[UR12][R8.64] ;  /* 0x0000000c08117981 */ /* 0x000ee2000c1e1900 */
[----:B--2---:R-:W-:Y:S01]  /*0270*/  IMAD.WIDE R10, R15, 0x4, R10 ;  /* 0x000000040f0a7825 */ /* 0x004fe200078e020a */
[----:B------:R-:W-:-:S03]  /*0280*/  ISETP.NE.AND P1, PT, R14, 0x1, PT ;  /* 0x000000010e00780c */ /* 0x000fc60003f25270 */
[----:B---3--:R-:W-:-:S05]  /*0290*/  FADD R17, R12, R17 ;  /* 0x000000110c117221 */ /* 0x008fca0000000000 */
[----:B------:R0:W-:Y:S01]  /*02a0*/  STG.E desc[UR12][R10.64], R17 ;  /* 0x000000110a007986 */ /* 0x0001e2000c10190c */
[----:B------:R-:W-:-:S04]  /*02b0*/  VIADD R12, R0, 0x1 ;  /* 0x00000001000c7836 */ /* 0x000fc80000000000 */
[----:B------:R-:W-:Y:S05]  /*02c0*/  @!P1 BRA `(.L_x_15) ;  /* 0x0000000000309947 */ /* 0x000fea0003800000 */
[----:B------:R-:W2:Y:S04]  /*02d0*/  LDG.E R12, desc[UR12][R6.64+0x4] ;  /* 0x0000040c060c7981 */ /* 0x000ea8000c1e1900 */
[----:B------:R-:W2:Y:S01]  /*02e0*/  LDG.E R15, desc[UR12][R8.64+0x4] ;  /* 0x0000040c080f7981 */ /* 0x000ea2000c1e1900 */
[----:B------:R-:W-:Y:S01]  /*02f0*/  ISETP.NE.AND P1, PT, R14, 0x2, PT ;  /* 0x000000020e00780c */ /* 0x000fe20003f25270 */
[----:B--2---:R-:W-:Y:S01]  /*0300*/  FADD R15, R12, R15 ;  /* 0x0000000f0c0f7221 */ /* 0x004fe20000000000 */
[----:B------:R-:W-:-:S04]  /*0310*/  IADD3 R12, PT, PT, R0, 0x2, RZ ;  /* 0x00000002000c7810 */ /* 0x000fc80007ffe0ff */
[----:B------:R1:W-:Y:S07]  /*0320*/  STG.E desc[UR12][R10.64+0x4], R15 ;  /* 0x0000040f0a007986 */ /* 0x0003ee000c10190c */
[----:B------:R-:W-:Y:S05]  /*0330*/  @!P1 BRA `(.L_x_15) ;  /* 0x0000000000149947 */ /* 0x000fea0003800000 */
[----:B------:R-:W1:Y:S04]  /*0340*/  LDG.E R6, desc[UR12][R6.64+0x8] ;  /* 0x0000080c06067981 */ /* 0x000e68000c1e1900 */
[----:B------:R-:W1:Y:S01]  /*0350*/  LDG.E R9, desc[UR12][R8.64+0x8] ;  /* 0x0000080c08097981 */ /* 0x000e62000c1e1900 */
[----:B------:R-:W-:Y:S01]  /*0360*/  IADD3 R12, PT, PT, R0, 0x3, RZ ;  /* 0x00000003000c7810 */ /* 0x000fe20007ffe0ff */
[----:B-1----:R-:W-:-:S05]  /*0370*/  FADD R15, R6, R9 ;  /* 0x00000009060f7221 */ /* 0x002fca0000000000 */
[----:B------:R2:W-:Y:S02]  /*0380*/  STG.E desc[UR12][R10.64+0x8], R15 ;  /* 0x0000080f0a007986 */ /* 0x0005e4000c10190c */
.L_x_15:
[----:B------:R-:W3:Y:S02]  /*0390*/  LDCU UR10, c[0x0][0x39c] ;  /* 0x00007380ff0a77ac */ /* 0x000ee40008000800 */
[----:B---3--:R-:W-:-:S09]  /*03a0*/  UISETP.GE.U32.AND UP0, UPT, UR10, 0x4, UPT ;  /* 0x000000040a00788c */ /* 0x008fd2000bf06070 */
[----:B------:R-:W-:Y:S05]  /*03b0*/  BRA.U !UP0, `(.L_x_16) ;  /* 0x0000000108807547 */ /* 0x000fea000b800000 */
[----:B------:R-:W-:Y:S01]  /*03c0*/  BSSY.RECONVERGENT B0, `(.L_x_16) ;  /* 0x000001f000007945 */ /* 0x000fe20003800200 */
[----:B------:R-:W-:-:S07]  /*03d0*/  IMAD R4, R4, R13, R12 ;  /* 0x0000000d04047224 */ /* 0x000fce00078e020c */
.L_x_17:
[----:B------:R-:W-:Y:S01]  /*03e0*/  MOV R7, UR9 ;  /* 0x0000000900077c02 */ /* 0x000fe20008000f00 */
[----:B------:R-:W-:Y:S01]  /*03f0*/  IMAD.U32 R6, RZ, RZ, UR8 ;  /* 0x00000008ff067e24 */ /* 0x000fe2000f8e00ff */
[----:B------:R-:W-:Y:S02]  /*0400*/  MOV R8, UR6 ;  /* 0x0000000600087c02 */ /* 0x000fe40008000f00 */
[----:B------:R-:W-:Y:S01]  /*0410*/  MOV R9, UR7 ;  /* 0x0000000700097c02 */ /* 0x000fe20008000f00 */
[----:B------:R-:W-:-:S04]  /*0420*/  IMAD.WIDE R6, R4, 0x4, R6 ;  /* 0x0000000404067825 */ /* 0x000fc800078e0206 */
[----:B------:R-:W-:Y:S01]  /*0430*/  IMAD.WIDE R8, R4, 0x4, R8 ;  /* 0x0000000404087825 */ /* 0x000fe200078e0208 */
[----:B---3--:R-:W3:Y:S04]  /*0440*/  LDG.E R13, desc[UR12][R6.64+-0x8] ;  /* 0xfffff80c060d7981 */ /* 0x008ee8000c1e1900 */
[----:B------:R-:W3:Y:S01]  /*0450*/  LDG.E R16, desc[UR12][R8.64+-0x8] ;  /* 0xfffff80c08107981 */ /* 0x000ee2000c1e1900 */
[----:B012---:R-:W-:Y:S01]  /*0460*/  MOV R11, UR5 ;  /* 0x00000005000b7c02 */ /* 0x007fe20008000f00 */
[----:B------:R-:W-:-:S04]  /*0470*/  IMAD.U32 R10, RZ, RZ, UR4 ;  /* 0x00000004ff0a7e24 */ /* 0x000fc8000f8e00ff */
[----:B------:R-:W-:-:S04]  /*0480*/  IMAD.WIDE R10, R4, 0x4, R10 ;  /* 0x00000004040a7825 */ /* 0x000fc800078e020a */
[----:B---3--:R-:W-:-:S05]  /*0490*/  FADD R13, R13, R16 ;  /* 0x000000100d0d7221 */ /* 0x008fca0000000000 */
[----:B------:R3:W-:Y:S04]  /*04a0*/  STG.E desc[UR12][R10.64+-0x8], R13 ;  /* 0xfffff80d0a007986 */ /* 0x0007e8000c10190c */
[----:B------:R-:W2:Y:S04]  /*04b0*/  LDG.E R15, desc[UR12][R6.64+-0x4] ;  /* 0xfffffc0c060f7981 */ /* 0x000ea8000c1e1900 */
[----:B------:R-:W2:Y:S02]  /*04c0*/  LDG.E R16, desc[UR12][R8.64+-0x4] ;  /* 0xfffffc0c08107981 */ /* 0x000ea4000c1e1900 */
[----:B--2---:R-:W-:-:S05]  /*04d0*/  FADD R15, R15, R16 ;  /* 0x000000100f0f7221 */ /* 0x004fca0000000000 */
[----:B------:R3:W-:Y:S04]  /*04e0*/  STG.E desc[UR12][R10.64+-0x4], R15 ;  /* 0xfffffc0f0a007986 */ /* 0x0007e8000c10190c */
[----:B------:R-:W2:Y:S04]  /*04f0*/  LDG.E R16, desc[UR12][R6.64] ;  /* 0x0000000c06107981 */ /* 0x000ea8000c1e1900 */
[----:B------:R-:W2:Y:S02]  /*0500*/  LDG.E R17, desc[UR12][R8.64] ;  /* 0x0000000c08117981 */ /* 0x000ea4000c1e1900 */
[----:B--2---:R-:W-:-:S05]  /*0510*/  FADD R17, R16, R17 ;  /* 0x0000001110117221 */ /* 0x004fca0000000000 */
[----:B------:R3:W-:Y:S04]  /*0520*/  STG.E desc[UR12][R10.64], R17 ;  /* 0x000000110a007986 */ /* 0x0007e8000c10190c */
[----:B------:R-:W2:Y:S04]  /*0530*/  LDG.E R16, desc[UR12][R6.64+0x4] ;  /* 0x0000040c06107981 */ /* 0x000ea8000c1e1900 */
[----:B------:R-:W2:Y:S01]  /*0540*/  LDG.E R19, desc[UR12][R8.64+0x4] ;  /* 0x0000040c08137981 */ /* 0x000ea2000c1e1900 */
[----:B------:R-:W-:Y:S02]  /*0550*/  IADD3 R12, PT, PT, R12, 0x4, RZ ;  /* 0x000000040c0c7810 */ /* 0x000fe40007ffe0ff */
[----:B------:R-:W-:-:S02]  /*0560*/  IADD3 R4, PT, PT, R4, 0x4, RZ ;  /* 0x0000000404047810 */ /* 0x000fc40007ffe0ff */
[----:B------:R-:W-:Y:S01]  /*0570*/  ISETP.GE.AND P1, PT, R12, R3, PT ;  /* 0x000000030c00720c */ /* 0x000fe20003f26270 */
[----:B--2---:R-:W-:-:S05]  /*0580*/  FADD R19, R16, R19 ;  /* 0x0000001310137221 */ /* 0x004fca0000000000 */
[----:B------:R3:W-:Y:S07]  /*0590*/  STG.E desc[UR12][R10.64+0x4], R19 ;  /* 0x000004130a007986 */ /* 0x0007ee000c10190c */
[----:B------:R-:W-:Y:S05]  /*05a0*/  @!P1 BRA `(.L_x_17) ;  /* 0xfffffffc008c9947 */ /* 0x000fea000383ffff */
[----:B------:R-:W-:Y:S05]  /*05b0*/  BSYNC.RECONVERGENT B0 ;  /* 0x0000000000007941 */ /* 0x000fea0003800200 */
.L_x_16:
[----:B------:R-:W-:Y:S05]  /*05c0*/  @!P0 BRA `(.L_x_18) ;  /* 0xfffffff800ec8947 */ /* 0x000fea000383ffff */
[----:B------:R-:W-:Y:S05]  /*05d0*/  EXIT ;  /* 0x000000000000794d */ /* 0x000fea0003800000 */
.L_x_19:
        /* <DEDUP_REMOVED lines=10> */
.L_x_210:


//--------------------- .text._Z23executeEltWiseLayerCUDAPfS_S_i --------------------------
	.section	.text._Z23executeEltWiseLayerCUDAPfS_S_i,"ax",@progbits
	.align	128
        .global         _Z23executeEltWiseLayerCUDAPfS_S_i
        .type           _Z23executeEltWiseLayerCUDAPfS_S_i,@function
        .size           _Z23executeEltWiseLayerCUDAPfS_S_i,(.L_x_211 - _Z23executeEltWiseLayerCUDAPfS_S_i)
        .other          _Z23executeEltWiseLayerCUDAPfS_S_i,@"STO_CUDA_ENTRY STV_DEFAULT"
_Z23executeEltWiseLayerCUDAPfS_S_i:
.text._Z23executeEltWiseLayerCUDAPfS_S_i:
[----:B------:R-:W-:Y:S01]  /*0000*/  LDC R1, c[0x0][0x37c] ;  /* 0x0000df00ff017b82 */ /* 0x000fe20000000800 */
[----:B------:R-:W0:Y:S01]  /*0010*/  S2R R7, SR_TID.X ;  /* 0x0000000000077919 */ /* 0x000e220000002100 */
[----:B------:R-:W1:Y:S06]  /*0020*/  LDCU UR7, c[0x0][0x360] ;  /* 0x00006c00ff0777ac */ /* 0x000e6c0008000800 */
[----:B------:R-:W0:Y:S01]  /*0030*/  S2UR UR6, SR_CTAID.X ;  /* 0x00000000000679c3 */ /* 0x000e220000002500 */
[----:B------:R-:W1:Y:S01]  /*0040*/  S2R R9, SR_TID.Y ;  /* 0x0000000000097919 */ /* 0x000e620000002200 */
[----:B------:R-:W2:Y:S06]  /*0050*/  LDCU.64 UR4, c[0x0][0x358] ;  /* 0x00006b00ff0477ac */ /* 0x000eac0008000a00 */
[----:B------:R-:W0:Y:S08]  /*0060*/  LDC R0, c[0x0][0x364] ;  /* 0x0000d900ff007b82 */ /* 0x000e300000000800 */
[----:B------:R-:W3:Y:S08]  /*0070*/  LDC.64 R2, c[0x0][0x380] ;  /* 0x0000e000ff027b82 */ /* 0x000ef00000000a00 */
[----:B------:R-:W4:Y:S01]  /*0080*/  LDC.64 R4, c[0x0][0x388] ;  /* 0x0000e200ff047b82 */ /* 0x000f220000000a00 */
[----:B0-----:R-:W-:-:S07]  /*0090*/  IMAD R0, R0, UR6, R7 ;  /* 0x0000000600007c24 */ /* 0x001fce000f8e0207 */
[----:B------:R-:W0:Y:S01]  /*00a0*/  LDC.64 R6, c[0x0][0x390] ;  /* 0x0000e400ff067b82 */ /* 0x000e220000000a00 */
[----:B-1----:R-:W-:-:S04]  /*00b0*/  IMAD R9, R0, UR7, R9 ;  /* 0x0000000700097c24 */ /* 0x002fc8000f8e0209 */
[----:B---3--:R-:W-:-:S06]  /*00c0*/  IMAD.WIDE R2, R9, 0x4, R2 ;  /* 0x0000000409027825 */ /* 0x008fcc00078e0202 */
[----:B--2---:R-:W2:Y:S01]  /*00d0*/  LDG.E R2, desc[UR4][R2.64] ;  /* 0x0000000402027981 */ /* 0x004ea2000c1e1900 */
[----:B----4-:R-:W-:-:S06]  /*00e0*/  IMAD.WIDE R4, R9, 0x4, R4 ;  /* 0x0000000409047825 */ /* 0x010fcc00078e0204 */
[----:B------:R-:W2:Y:S01]  /*00f0*/  LDG.E R5, desc[UR4][R4.64] ;  /* 0x0000000404057981 */ /* 0x000ea2000c1e1900 */
[----:B0-----:R-:W-:-:S04]  /*0100*/  IMAD.WIDE R6, R9, 0x4, R6 ;  /* 0x0000000409067825 */ /* 0x001fc800078e0206 */
[----:B--2---:R-:W-:-:S05]  /*0110*/  FADD R9, R2, R5 ;  /* 0x0000000502097221 */ /* 0x004fca0000000000 */
[----:B------:R-:W-:Y:S01]  /*0120*/  STG.E desc[UR4][R6.64], R9 ;  /* 0x0000000906007986 */ /* 0x000fe2000c101904 */
[----:B------:R-:W-:Y:S05]  /*0130*/  EXIT ;  /* 0x000000000000794d */ /* 0x000fea0003800000 */
.L_x_20:
        /* <DEDUP_REMOVED lines=12> */
.L_x_211:


//--------------------- .text._Z27executeScaleLayerCUDA_splitPfS_S_iii --------------------------
	.section	.text._Z27executeScaleLayerCUDA_splitPfS_S_iii,"ax",@progbits
	.align	128
        .global         _Z27executeScaleLayerCUDA_splitPfS_S_iii
        .type           _Z27executeScaleLayerCUDA_splitPfS_S_iii,@function
        .size           _Z27executeScaleLayerCUDA_splitPfS_S_iii,(.L_x_212 - _Z27executeScaleLayerCUDA_splitPfS_S_iii)
        .other          _Z27executeScaleLayerCUDA_splitPfS_S_iii,@"STO_CUDA_ENTRY STV_DEFAULT"
_Z27executeScaleLayerCUDA_splitPfS_S_iii:
.text._Z27executeScaleLayerCUDA_splitPfS_S_iii:
[----:B------:R-:W-:Y:S01]  /*0000*/  LDC R1, c[0x0][0x37c] ;  /* 0x0000df00ff017b82 */ /* 0x000fe20000000800 */
[----:B------:R-:W0:Y:S07]  /*0010*/  S2R R7, SR_TID.X ;  /* 0x0000000000077919 */ /* 0x000e2e0000002100 */
[----:B------:R-:W0:Y:S01]  /*0020*/  LDC R12, c[0x0][0x3a0] ;  /* 0x0000e800ff0c7b82 */ /* 0x000e220000000800 */
[----:B------:R-:W1:Y:S01]  /*0030*/  LDCU UR4, c[0x0][0x39c] ;  /* 0x00007380ff0477ac */ /* 0x000e620008000800 */
[----:B------:R-:W2:Y:S01]  /*0040*/  S2R R6, SR_TID.Y ;  /* 0x0000000000067919 */ /* 0x000ea20000002200 */
[----:B0-----:R-:W-:-:S02]  /*0050*/  IMAD R7, R7, R12, RZ ;  /* 0x0000000c07077224 */ /* 0x001fc400078e02ff */
[----:B--2---:R-:W-:-:S05]  /*0060*/  IMAD R6, R6, R12, RZ ;  /* 0x0000000c06067224 */ /* 0x004fca00078e02ff */
[----:B------:R-:W-:-:S04]  /*0070*/  VIMNMX R0, PT, PT, R7, R6, !PT ;  /* 0x0000000607007248 */ /* 0x000fc80007fe0100 */
[----:B-1----:R-:W-:-:S13]  /*0080*/  ISETP.GE.AND P0, PT, R0, UR4, PT ;  /* 0x0000000400007c0c */ /* 0x002fda000bf06270 */
[----:B------:R-:W-:Y:S05]  /*0090*/  @P0 EXIT ;  /* 0x000000000000094d */ /* 0x000fea0003800000 */
[----:B------:R-:W-:-:S13]  /*00a0*/  ISETP.GE.AND P0, PT, R12, 0x1, PT ;  /* 0x000000010c00780c */ /* 0x000fda0003f06270 */
[----:B------:R-:W-:Y:S05]  /*00b0*/  @!P0 EXIT ;  /* 0x000000000000894d */ /* 0x000fea0003800000 */
[----:B------:R-:W0:Y:S01]  /*00c0*/  S2R R0, SR_CTAID.X ;  /* 0x0000000000007919 */ /* 0x000e220000002500 */
[----:B------:R-:W0:Y:S01]  /*00d0*/  LDC.64 R4, c[0x0][0x388] ;  /* 0x0000e200ff047b82 */ /* 0x000e220000000a00 */
[----:B------:R-:W1:Y:S01]  /*00e0*/  LDCU.64 UR4, c[0x0][0x380] ;  /* 0x00007000ff0477ac */ /* 0x000e620008000a00 */
[C---:B------:R-:W-:Y:S01]  /*00f0*/  IADD3 R8, PT, PT, R6.reuse, R12, RZ ;  /* 0x0000000c06087210 */ /* 0x040fe20007ffe0ff */
[----:B------:R-:W-:Y:S01]  /*0100*/  VIADD R11, R6, 0x3 ;  /* 0x00000003060b7836 */ /* 0x000fe20000000000 */
[----:B------:R-:W-:Y:S01]  /*0110*/  LOP3.LUT R18, R12, 0x3, RZ, 0xc0, !PT ;  /* 0x000000030c127812 */ /* 0x000fe200078ec0ff */
[----:B------:R-:W2:Y:S01]  /*0120*/  LDCU.64 UR6, c[0x0][0x358] ;  /* 0x00006b00ff0677ac */ /* 0x000ea20008000a00 */
[C---:B------:R-:W-:Y:S02]  /*0130*/  IADD3 R9, PT, PT, R6.reuse, 0x1, RZ ;  /* 0x0000000106097810 */ /* 0x040fe40007ffe0ff */
[----:B------:R-:W3:Y:S01]  /*0140*/  LDC.64 R2, c[0x0][0x390] ;  /* 0x0000e400ff027b82 */ /* 0x000ee20000000a00 */
[----:B------:R-:W-:-:S02]  /*0150*/  IADD3 R10, PT, PT, R6, 0x2, RZ ;  /* 0x00000002060a7810 */ /* 0x000fc40007ffe0ff */
[----:B------:R-:W-:Y:S01]  /*0160*/  IADD3 R12, PT, PT, R7, R12, RZ ;  /* 0x0000000c070c7210 */ /* 0x000fe20007ffe0ff */
[----:B-1----:R-:W-:-:S04]  /*0170*/  UIADD3 UR4, UP0, UPT, UR4, 0x8, URZ ;  /* 0x0000000804047890 */ /* 0x002fc8000ff1e0ff */
[----:B------:R-:W-:Y:S01]  /*0180*/  UIADD3.X UR5, UPT, UPT, URZ, UR5, URZ, UP0, !UPT ;  /* 0x00000005ff057290 */ /* 0x000fe200087fe4ff */
[----:B0-----:R-:W-:-:S04]  /*0190*/  IMAD.WIDE.U32 R4, R0, 0x4, R4 ;  /* 0x0000000400047825 */ /* 0x001fc800078e0004 */
[----:B--23--:R-:W-:-:S07]  /*01a0*/  IMAD.WIDE.U32 R2, R0, 0x4, R2 ;  /* 0x0000000400027825 */ /* 0x00cfce00078e0002 */
.L_x_24:
[----:B0-----:R-:W0:Y:S01]  /*01b0*/  LDCU UR8, c[0x0][0x39c] ;  /* 0x00007380ff0877ac */ /* 0x001e220008000800 */
[----:B------:R-:W-:Y:S01]  /*01c0*/  ISETP.NE.AND P1, PT, R18, RZ, PT ;  /* 0x000000ff1200720c */ /* 0x000fe20003f25270 */
[----:B------:R-:W-:Y:S02]  /*01d0*/  IMAD.MOV.U32 R16, RZ, RZ, R6 ;  /* 0x000000ffff107224 */ /* 0x000fe400078e0006 */
[----:B0-----:R-:W-:Y:S01]  /*01e0*/  IMAD R13, R0, UR8, R7 ;  /* 0x00000008000d7c24 */ /* 0x001fe2000f8e0207 */
[----:B------:R-:W-:-:S04]  /*01f0*/  IADD3 R7, PT, PT, R7, 0x1, RZ ;  /* 0x0000000107077810 */ /* 0x000fc80007ffe0ff */
[----:B------:R-:W-:-:S05]  /*0200*/  ISETP.GE.AND P0, PT, R7, R12, PT ;  /* 0x0000000c0700720c */ /* 0x000fca0003f06270 */
[----:B-123--:R-:W-:Y:S08]  /*0210*/  @!P1 BRA `(.L_x_21) ;  /* 0x0000000000649947 */ /* 0x00eff00003800000 */
[----:B------:R-:W0:Y:S01]  /*0220*/  LDC.64 R14, c[0x0][0x380] ;  /* 0x0000e000ff0e7b82 */ /* 0x000e220000000a00 */
[----:B------:R-:W-:Y:S01]  /*0230*/  IMAD R17, R13, UR8, R6 ;  /* 0x000000080d117c24 */ /* 0x000fe2000f8e0206 */
[----:B------:R-:W2:Y:S03]  /*0240*/  LDG.E R19, desc[UR6][R2.64] ;  /* 0x0000000602137981 */ /* 0x000ea6000c1e1900 */
[----:B0-----:R-:W-:Y:S02]  /*0250*/  IMAD.WIDE R14, R17, 0x4, R14 ;  /* 0x00000004110e7825 */ /* 0x001fe400078e020e */
[----:B------:R-:W2:Y:S04]  /*0260*/  LDG.E R17, desc[UR6][R4.64] ;  /* 0x0000000604117981 */ /* 0x000ea8000c1e1900 */
[----:B------:R-:W2:Y:S01]  /*0270*/  LDG.E R16, desc[UR6][R14.64] ;  /* 0x000000060e107981 */ /* 0x000ea2000c1e1900 */
[----:B------:R-:W-:Y:S01]  /*0280*/  ISETP.NE.AND P1, PT, R18, 0x1, PT ;  /* 0x000000011200780c */ /* 0x000fe20003f25270 */
[----:B--2---:R-:W-:-:S05]  /*0290*/  FFMA R17, R16, R17, R19 ;  /* 0x0000001110117223 */ /* 0x004fca0000000013 */
[----:B------:R0:W-:Y:S01]  /*02a0*/  STG.E desc[UR6][R14.64], R17 ;  /* 0x000000110e007986 */ /* 0x0001e2000c101906 */
[----:B------:R-:W-:-:S06]  /*02b0*/  MOV R16, R9 ;  /* 0x0000000900107202 */ /* 0x000fcc0000000f00 */
[----:B------:R-:W-:Y:S05]  /*02c0*/  @!P1 BRA `(.L_x_21) ;  /* 0x0000000000389947 */ /* 0x000fea0003800000 */
[----:B------:R-:W2:Y:S04]  /*02d0*/  LDG.E R16, desc[UR6][R14.64+0x4] ;  /* 0x000004060e107981 */ /* 0x000ea8000c1e1900 */
[----:B0-----:R-:W2:Y:S04]  /*02e0*/  LDG.E R17, desc[UR6][R4.64] ;  /* 0x0000000604117981 */ /* 0x001ea8000c1e1900 */
[----:B------:R-:W2:Y:S01]  /*02f0*/  LDG.E R19, desc[UR6][R2.64] ;  /* 0x0000000602137981 */ /* 0x000ea2000c1e1900 */
[----:B------:R-:W-:Y:S01]  /*0300*/  ISETP.NE.AND P1, PT, R18, 0x2, PT ;  /* 0x000000021200780c */ /* 0x000fe20003f25270 */
[----:B--2---:R-:W-:Y:S01]  /*0310*/  FFMA R17, R16, R17, R19 ;  /* 0x0000001110117223 */ /* 0x004fe20000000013 */
[----:B------:R-:W-:-:S04]  /*0320*/  MOV R16, R10 ;  /* 0x0000000a00107202 */ /* 0x000fc80000000f00 */
[----:B------:R1:W-:Y:S07]  /*0330*/  STG.E desc[UR6][R14.64+0x4], R17 ;  /* 0x000004110e007986 */ /* 0x0003ee000c101906 */
[----:B------:R-:W-:Y:S05]  /*0340*/  @!P1 BRA `(.L_x_21) ;  /* 0x0000000000189947 */ /* 0x000fea0003800000 */
[----:B------:R-:W2:Y:S04]  /*0350*/  LDG.E R16, desc[UR6][R14.64+0x8] ;  /* 0x000008060e107981 */ /* 0x000ea8000c1e1900 */
[----:B-1----:R-:W2:Y:S04]  /*0360*/  LDG.E R17, desc[UR6][R4.64] ;  /* 0x0000000604117981 */ /* 0x002ea8000c1e1900 */
[----:B------:R-:W2:Y:S02]  /*0370*/  LDG.E R19, desc[UR6][R2.64] ;  /* 0x0000000602137981 */ /* 0x000ea4000c1e1900 */
[----:B--2---:R-:W-:Y:S01]  /*0380*/  FFMA R17, R16, R17, R19 ;  /* 0x0000001110117223 */ /* 0x004fe20000000013 */
[----:B------:R-:W-:-:S04]  /*0390*/  MOV R16, R11 ;  /* 0x0000000b00107202 */ /* 0x000fc80000000f00 */
[----:B------:R2:W-:Y:S03]  /*03a0*/  STG.E desc[UR6][R14.64+0x8], R17 ;  /* 0x000008110e007986 */ /* 0x0005e6000c101906 */
.L_x_21:
[----:B------:R-:W3:Y:S02]  /*03b0*/  LDCU UR9, c[0x0][0x3a0] ;  /* 0x00007400ff0977ac */ /* 0x000ee40008000800 */
[----:B---3--:R-:W-:-:S09]  /*03c0*/  UISETP.GE.U32.AND UP0, UPT, UR9, 0x4, UPT ;  /* 0x000000040900788c */ /* 0x008fd2000bf06070 */
[----:B------:R-:W-:Y:S05]  /*03d0*/  BRA.U !UP0, `(.L_x_22) ;  /* 0x0000000108787547 */ /* 0x000fea000b800000 */
[----:B------:R-:W-:Y:S01]  /*03e0*/  BSSY.RECONVERGENT B0, `(.L_x_22) ;  /* 0x000001d000007945 */ /* 0x000fe20003800200 */
[----:B------:R-:W-:-:S07]  /*03f0*/  IMAD R13, R13, UR8, R16 ;  /* 0x000000080d0d7c24 */ /* 0x000fce000f8e0210 */
.L_x_23:
[----:B0123--:R-:W-:Y:S01]  /*0400*/  MOV R15, UR5 ;  /* 0x00000005000f7c02 */ /* 0x00ffe20008000f00 */
[----:B------:R-:W-:Y:S01]  /*0410*/  IMAD.U32 R14, RZ, RZ, UR4 ;  /* 0x00000004ff0e7e24 */ /* 0x000fe2000f8e00ff */
[----:B------:R-:W2:Y:S03]  /*0420*/  LDG.E R20, desc[UR6][R4.64] ;  /* 0x0000000604147981 */ /* 0x000ea6000c1e1900 */
[----:B------:R-:W-:Y:S01]  /*0430*/  IMAD.WIDE R14, R13, 0x4, R14 ;  /* 0x000000040d0e7825 */ /* 0x000fe200078e020e */
[----:B------:R-:W2:Y:S04]  /*0440*/  LDG.E R22, desc[UR6][R2.64] ;  /* 0x0000000602167981 */ /* 0x000ea8000c1e1900 */
[----:B------:R-:W2:Y:S04]  /*0450*/  LDG.E R17, desc[UR6][R14.64+-0x8] ;  /* 0xfffff8060e117981 */ /* 0x000ea8000c1e1900 */
[----:B------:R-:W3:Y:S01]  /*0460*/  LDG.E R19, desc[UR6][R14.64+-0x4] ;  /* 0xfffffc060e137981 */ /* 0x000ee2000c1e1900 */
[----:B--2---:R-:W-:-:S05]  /*0470*/  FFMA R17, R17, R20, R22 ;  /* 0x0000001411117223 */ /* 0x004fca0000000016 */
[----:B------:R0:W-:Y:S04]  /*0480*/  STG.E desc[UR6][R14.64+-0x8], R17 ;  /* 0xfffff8110e007986 */ /* 0x0001e8000c101906 */
[----:B------:R-:W3:Y:S04]  /*0490*/  LDG.E R20, desc[UR6][R4.64] ;  /* 0x0000000604147981 */ /* 0x000ee8000c1e1900 */
[----:B------:R-:W3:Y:S02]  /*04a0*/  LDG.E R22, desc[UR6][R2.64] ;  /* 0x0000000602167981 */ /* 0x000ee4000c1e1900 */
[----:B---3--:R-:W-:-:S02]  /*04b0*/  FFMA R19, R19, R20, R22 ;  /* 0x0000001413137223 */ /* 0x008fc40000000016 */
[----:B------:R-:W2:Y:S04]  /*04c0*/  LDG.E R20, desc[UR6][R14.64] ;  /* 0x000000060e147981 */ /* 0x000ea8000c1e1900 */
[----:B------:R3:W-:Y:S04]  /*04d0*/  STG.E desc[UR6][R14.64+-0x4], R19 ;  /* 0xfffffc130e007986 */ /* 0x0007e8000c101906 */
[----:B------:R-:W2:Y:S04]  /*04e0*/  LDG.E R21, desc[UR6][R4.64] ;  /* 0x0000000604157981 */ /* 0x000ea8000c1e1900 */
[----:B------:R-:W2:Y:S02]  /*04f0*/  LDG.E R23, desc[UR6][R2.64] ;  /* 0x0000000602177981 */ /* 0x000ea4000c1e1900 */
[----:B--2---:R-:W-:-:S02]  /*0500*/  FFMA R21, R20, R21, R23 ;  /* 0x0000001514157223 */ /* 0x004fc40000000017 */
[----:B------:R-:W2:Y:S04]  /*0510*/  LDG.E R20, desc[UR6][R14.64+0x4] ;  /* 0x000004060e147981 */ /* 0x000ea8000c1e1900 */
[----:B------:R3:W-:Y:S04]  /*0520*/  STG.E desc[UR6][R14.64], R21 ;  /* 0x000000150e007986 */ /* 0x0007e8000c101906 */
[----:B0-----:R-:W2:Y:S04]  /*0530*/  LDG.E R17, desc[UR6][R4.64] ;  /* 0x0000000604117981 */ /* 0x001ea8000c1e1900 */
[----:B------:R-:W2:Y:S01]  /*0540*/  LDG.E R23, desc[UR6][R2.64] ;  /* 0x0000000602177981 */ /* 0x000ea2000c1e1900 */
[----:B------:R-:W-:-:S04]  /*0550*/  IADD3 R16, PT, PT, R16, 0x4, RZ ;  /* 0x0000000410107810 */ /* 0x000fc80007ffe0ff */
[----:B------:R-:W-:Y:S02]  /*0560*/  ISETP.GE.AND P1, PT, R16, R8, PT ;  /* 0x000000081000720c */ /* 0x000fe40003f26270 */
[----:B------:R-:W-:Y:S01]  /*0570*/  IADD3 R13, PT, PT, R13, 0x4, RZ ;  /* 0x000000040d0d7810 */ /* 0x000fe20007ffe0ff */
[----:B--2---:R-:W-:-:S05]  /*0580*/  FFMA R17, R20, R17, R23 ;  /* 0x0000001114117223 */ /* 0x004fca0000000017 */
[----:B------:R3:W-:Y:S05]  /*0590*/  STG.E desc[UR6][R14.64+0x4], R17 ;  /* 0x000004110e007986 */ /* 0x0007ea000c101906 */
[----:B------:R-:W-:Y:S05]  /*05a0*/  @!P1 BRA `(.L_x_23) ;  /* 0xfffffffc00949947 */ /* 0x000fea000383ffff */
[----:B------:R-:W-:Y:S05]  /*05b0*/  BSYNC.RECONVERGENT B0 ;  /* 0x0000000000007941 */ /* 0x000fea0003800200 */
.L_x_22:
[----:B------:R-:W-:Y:S05]  /*05c0*/  @!P0 BRA `(.L_x_24) ;  /* 0xfffffff800f88947 */ /* 0x000fea000383ffff */
[----:B------:R-:W-:Y:S05]  /*05d0*/  EXIT ;  /* 0x000000000000794d */ /* 0x000fea0003800000 */
.L_x_25:
        /* <DEDUP_REMOVED lines=10> */
.L_x_212:


//--------------------- .text._Z21executeScaleLayerCUDAPfS_S_ii --------------------------
	.section	.text._Z21executeScaleLayerCUDAPfS_S_ii,"ax",@progbits
	.align	128
        .global         _Z21executeScaleLayerCUDAPfS_S_ii
        .type           _Z21executeScaleLayerCUDAPfS_S_ii,@function
        .size           _Z21executeScaleLayerCUDAPfS_S_ii,(.L_x_213 - _Z21executeScaleLayerCUDAPfS_S_ii)
        .other          _Z21executeScaleLayerCUDAPfS_S_ii,@"STO_CUDA_ENTRY STV_DEFAULT"
_Z21executeScaleLayerCUDAPfS_S_ii:
.text._Z21executeScaleLayerCUDAPfS_S_ii:
[----:B------:R-:W-:Y:S01]  /*0000*/  LDC R1, c[0x0][0x37c] ;  /* 0x0000df00ff017b82 */ /* 0x000fe20000000800 */
[----:B------:R-:W0:Y:S01]  /*0010*/  S2R R0, SR_TID.X ;  /* 0x0000000000007919 */ /* 0x000e220000002100 */
[----:B------:R-:W0:Y:S06]  /*0020*/  LDCU UR6, c[0x0][0x360] ;  /* 0x00006c00ff0677ac */ /* 0x000e2c0008000800 */
[----:B------:R-:W1:Y:S01]  /*0030*/  LDC.64 R4, c[0x0][0x388] ;  /* 0x0000e200ff047b82 */ /* 0x000e620000000a00 */
[----:B------:R-:W0:Y:S01]  /*0040*/  S2R R9, SR_TID.Y ;  /* 0x0000000000097919 */ /* 0x000e220000002200 */
[----:B------:R-:W2:Y:S01]  /*0050*/  LDCU UR7, c[0x0][0x39c] ;  /* 0x00007380ff0777ac */ /* 0x000ea20008000800 */
[----:B------:R-:W2:Y:S01]  /*0060*/  S2R R11, SR_CTAID.X ;  /* 0x00000000000b7919 */ /* 0x000ea20000002500 */
[----:B------:R-:W3:Y:S04]  /*0070*/  LDCU.64 UR4, c[0x0][0x358] ;  /* 0x00006b00ff0477ac */ /* 0x000ee80008000a00 */
[----:B------:R-:W4:Y:S08]  /*0080*/  LDC.64 R6, c[0x0][0x390] ;  /* 0x0000e400ff067b82 */ /* 0x000f300000000a00 */
[----:B------:R-:W5:Y:S01]  /*0090*/  LDC.64 R2, c[0x0][0x380] ;  /* 0x0000e000ff027b82 */ /* 0x000f620000000a00 */
[----:B0-----:R-:W-:-:S04]  /*00a0*/  IMAD R0, R0, UR6, R9 ;  /* 0x0000000600007c24 */ /* 0x001fc8000f8e0209 */
[C---:B--2---:R-:W-:Y:S02]  /*00b0*/  IMAD R9, R11.reuse, UR7, R0 ;  /* 0x000000070b097c24 */ /* 0x044fe4000f8e0200 */
[----:B-1----:R-:W-:-:S04]  /*00c0*/  IMAD.WIDE.U32 R4, R11, 0x4, R4 ;  /* 0x000000040b047825 */ /* 0x002fc800078e0004 */
[----:B----4-:R-:W-:Y:S02]  /*00d0*/  IMAD.WIDE.U32 R6, R11, 0x4, R6 ;  /* 0x000000040b067825 */ /* 0x010fe400078e0006 */
[----:B---3--:R-:W2:Y:S02]  /*00e0*/  LDG.E R5, desc[UR4][R4.64] ;  /* 0x0000000404057981 */ /* 0x008ea4000c1e1900 */
[----:B-----5:R-:W-:Y:S02]  /*00f0*/  IMAD.WIDE R2, R9, 0x4, R2 ;  /* 0x0000000409027825 */ /* 0x020fe400078e0202 */
[----:B------:R-:W2:Y:S04]  /*0100*/  LDG.E R7, desc[UR4][R6.64] ;  /* 0x0000000406077981 */ /* 0x000ea8000c1e1900 */
[----:B------:R-:W2:Y:S02]  /*0110*/  LDG.E R0, desc[UR4][R2.64] ;  /* 0x0000000402007981 */ /* 0x000ea4000c1e1900 */
[----:B--2---:R-:W-:-:S05]  /*0120*/  FFMA R9, R0, R5, R7 ;  /* 0x0000000500097223 */ /* 0x004fca0000000007 */
[----:B------:R-:W-:Y:S01]  /*0130*/  STG.E desc[UR4][R2.64], R9 ;  /* 0x0000000902007986 */ /* 0x000fe2000c101904 */
[----:B------:R-:W-:Y:S05]  /*0140*/  EXIT ;  /* 0x000000000000794d */ /* 0x000fea0003800000 */
.L_x_26:
        /* <DEDUP_REMOVED lines=11> */
.L_x_213:


//--------------------- .text._Z28executeBnNormLayerCUDA_splitPfS_S_iii --------------------------
	.section	.text._Z28executeBnNormLayerCUDA_splitPfS_S_iii,"ax",@progbits
	.align	128
        .global         _Z28executeBnNormLayerCUDA_splitPfS_S_iii
        .type           _Z28executeBnNormLayerCUDA_splitPfS_S_iii,@function
        .size           _Z28executeBnNormLayerCUDA_splitPfS_S_iii,(.L_x_203 - _Z28executeBnNormLayerCUDA_splitPfS_S_iii)
        .other          _Z28executeBnNormLayerCUDA_splitPfS_S_iii,@"STO_CUDA_ENTRY STV_DEFAULT"
_Z28executeBnNormLayerCUDA_splitPfS_S_iii:
.text._Z28executeBnNormLayerCUDA_splitPfS_S_iii:
[----:B------:R-:W-:Y:S01]  /*0000*/  LDC R1, c[0x0][0x37c] ;  /* 0x0000df00ff017b82 */ /* 0x000fe20000000800 */
[----:B------:R-:W0:Y:S01]  /*0010*/  S2R R8, SR_TID.X ;  /* 0x0000000000087919 */ /* 0x000e220000002100 */
[----:B------:R-:W0:Y:S01]  /*0020*/  LDCU UR14, c[0x0][0x3a0] ;  /* 0x00007400ff0e77ac */ /* 0x000e220008000800 */
[----:B------:R-:W1:Y:S01]  /*0030*/  S2R R9, SR_TID.Y ;  /* 0x0000000000097919 */ /* 0x000e620000002200 */
[----:B------:R-:W2:Y:S01]  /*0040*/  LDCU UR4, c[0x0][0x39c] ;  /* 0x00007380ff0477ac */ /* 0x000ea20008000800 */
[----:B0-----:R-:W-:Y:S02]  /*0050*/  IMAD R8, R8, UR14, RZ ;  /* 0x0000000e08087c24 */ /* 0x001fe4000f8e02ff */
[----:B-1----:R-:W-:-:S05]  /*0060*/  IMAD R9, R9, UR14, RZ ;  /* 0x0000000e09097c24 */ /* 0x002fca000f8e02ff */
[----:B------:R-:W-:-:S04]  /*0070*/  VIMNMX R0, PT, PT, R8, R9, !PT ;  /* 0x0000000908007248 */ /* 0x000fc80007fe0100 */
[----:B--2---:R-:W-:-:S13]  /*0080*/  ISETP.GE.AND P0, PT, R0, UR4, PT ;  /* 0x0000000400007c0c */ /* 0x004fda000bf06270 */
[----:B------:R-:W-:Y:S05]  /*0090*/  @P0 EXIT ;  /* 0x000000000000094d */ /* 0x000fea0003800000 */
[----:B------:R-:W-:-:S06]  /*00a0*/  UISETP.GE.AND UP0, UPT, UR14, 0x1, UPT ;  /* 0x000000010e00788c */ /* 0x000fcc000bf06270 */
[----:B------:R-:W-:-:S13]  /*00b0*/  PLOP3.LUT P0, PT, PT, PT, UP0, 0x80, 0x8 ;  /* 0x000000000008781c */ /* 0x000fda0003f0f008 */
[----:B------:R-:W-:Y:S05]  /*00c0*/  @!P0 EXIT ;  /* 0x000000000000894d */ /* 0x000fea0003800000 */
[----:B------:R-:W0:Y:S01]  /*00d0*/  S2UR UR11, SR_CTAID.X ;  /* 0x00000000000b79c3 */ /* 0x000e220000002500 */
[----:B------:R-:W1:Y:S01]  /*00e0*/  LDCU.64 UR8, c[0x0][0x380] ;  /* 0x00007000ff0877ac */ /* 0x000e620008000a00 */
[C---:B------:R-:W-:Y:S01]  /*00f0*/  VIADD R7, R9.reuse, UR14 ;  /* 0x0000000e09077c36 */ /* 0x040fe20008000000 */
[C---:B------:R-:W-:Y:S01]  /*0100*/  IADD3 R4, PT, PT, R9.reuse, 0x3, RZ ;  /* 0x0000000309047810 */ /* 0x040fe20007ffe0ff */
[C---:B------:R-:W-:Y:S01]  /*0110*/  VIADD R6, R9.reuse, 0x1 ;  /* 0x0000000109067836 */ /* 0x040fe20000000000 */
[----:B------:R-:W0:Y:S01]  /*0120*/  LDCU.64 UR4, c[0x0][0x388] ;  /* 0x00007100ff0477ac */ /* 0x000e220008000a00 */
[----:B------:R-:W-:Y:S02]  /*0130*/  VIADD R5, R9, 0x2 ;  /* 0x0000000209057836 */ /* 0x000fe40000000000 */
[----:B------:R-:W-:Y:S01]  /*0140*/  VIADD R3, R8, UR14 ;  /* 0x0000000e08037c36 */ /* 0x000fe20008000000 */
[----:B------:R-:W2:Y:S01]  /*0150*/  LDCU.64 UR6, c[0x0][0x390] ;  /* 0x00007200ff0677ac */ /* 0x000ea20008000a00 */
[----:B------:R-:W3:Y:S01]  /*0160*/  LDCU.64 UR12, c[0x0][0x358] ;  /* 0x00006b00ff0c77ac */ /* 0x000ee20008000a00 */
[----:B------:R-:W-:-:S02]  /*0170*/  ULOP3.LUT UR10, UR14, 0x3, URZ, 0xc0, !UPT ;  /* 0x000000030e0a7892 */ /* 0x000fc4000f8ec0ff */
[----:B-1----:R-:W-:-:S04]  /*0180*/  UIADD3 UR8, UP0, UPT, UR8, 0x8, URZ ;  /* 0x0000000808087890 */ /* 0x002fc8000ff1e0ff */
[----:B------:R-:W-:Y:S02]  /*0190*/  UIADD3.X UR9, UPT, UPT, URZ, UR9, URZ, UP0, !UPT ;  /* 0x00000009ff097290 */ /* 0x000fe400087fe4ff */
[----:B0-----:R-:W-:Y:S02]  /*01a0*/  UIMAD.WIDE.U32 UR4, UR11, 0x4, UR4 ;  /* 0x000000040b0478a5 */ /* 0x001fe4000f8e0004 */
[----:B--2---:R-:W-:-:S12]  /*01b0*/  UIMAD.WIDE.U32 UR6, UR11, 0x4, UR6 ;  /* 0x000000040b0678a5 */ /* 0x004fd8000f8e0006 */
.L_x_51:
[----:B0-----:R-:W0:Y:S01]  /*01c0*/  LDCU UR14, c[0x0][0x39c] ;  /* 0x00007380ff0e77ac */ /* 0x001e220008000800 */
[----:B------:R-:W-:Y:S01]  /*01d0*/  MOV R2, R9 ;  /* 0x0000000900027202 */ /* 0x000fe20000000f00 */
[----:B------:R-:W-:Y:S01]  /*01e0*/  UISETP.NE.AND UP0, UPT, UR10, URZ, UPT ;  /* 0x000000ff0a00728c */ /* 0x000fe2000bf05270 */
[----:B012-4-:R-:W-:-:S04]  /*01f0*/  IMAD.U32 R11, RZ, RZ, UR14 ;  /* 0x0000000eff0b7e24 */ /* 0x017fc8000f8e00ff */
[----:B------:R-:W-:Y:S02]  /*0200*/  IMAD R22, R11, UR11, R8 ;  /* 0x0000000b0b167c24 */ /* 0x000fe4000f8e0208 */
[----:B------:R-:W-:-:S05]  /*0210*/  VIADD R8, R8, 0x1 ;  /* 0x0000000108087836 */ /* 0x000fca0000000000 */
[----:B------:R-:W-:Y:S01]  /*0220*/  ISETP.GE.AND P1, PT, R8, R3, PT ;  /* 0x000000030800720c */ /* 0x000fe20003f26270 */
[----:B------:R-:W-:-:S12]  /*0230*/  BRA.U !UP0, `(.L_x_27) ;  /* 0x0000000908dc7547 */ /* 0x000fd8000b800000 */
[----:B------:R-:W-:Y:S01]  /*0240*/  IMAD.U32 R10, RZ, RZ, UR6 ;  /* 0x00000006ff0a7e24 */ /* 0x000fe2000f8e00ff */
[----:B------:R-:W0:Y:S01]  /*0250*/  LDC.64 R12, c[0x0][0x380] ;  /* 0x0000e000ff0c7b82 */ /* 0x000e220000000a00 */
[----:B------:R-:W-:-:S05]  /*0260*/  IMAD.U32 R11, RZ, RZ, UR7 ;  /* 0x00000007ff0b7e24 */ /* 0x000fca000f8e00ff */
[----:B---3--:R-:W2:Y:S01]  /*0270*/  LDG.E R2, desc[UR12][R10.64] ;  /* 0x0000000c0a027981 */ /* 0x008ea2000c1e1900 */
[----:B------:R-:W-:Y:S01]  /*0280*/  IMAD R15, R22, UR14, R9 ;  /* 0x0000000e160f7c24 */ /* 0x000fe2000f8e0209 */
[----:B------:R-:W-:Y:S01]  /*0290*/  MOV R17, UR5 ;  /* 0x0000000500117c02 */ /* 0x000fe20008000f00 */
[----:B------:R-:W-:-:S05]  /*02a0*/  IMAD.U32 R16, RZ, RZ, UR4 ;  /* 0x00000004ff107e24 */ /* 0x000fca000f8e00ff */
[----:B------:R-:W3:Y:S01]  /*02b0*/  LDG.E R17, desc[UR12][R16.64] ;  /* 0x0000000c10117981 */ /* 0x000ee2000c1e1900 */
[----:B0-----:R-:W-:-:S05]  /*02c0*/  IMAD.WIDE R12, R15, 0x4, R12 ;  /* 0x000000040f0c7825 */ /* 0x001fca00078e020c */
[----:B------:R-:W3:Y:S01]  /*02d0*/  LDG.E R0, desc[UR12][R12.64] ;  /* 0x0000000c0c007981 */ /* 0x000ee2000c1e1900 */
[----:B------:R-:W-:Y:S01]  /*02e0*/  UMOV UR14, 0x88e368f1 ;  /* 0x88e368f1000e7882 */ /* 0x000fe20000000000 */
[----:B------:R-:W-:Y:S01]  /*02f0*/  UMOV UR15, 0x3ee4f8b5 ;  /* 0x3ee4f8b5000f7882 */ /* 0x000fe20000000000 */
[----:B------:R-:W-:Y:S02]  /*0300*/  IMAD.MOV.U32 R28, RZ, RZ, 0x0 ;  /* 0x00000000ff1c7424 */ /* 0x000fe400078e00ff */
[----:B------:R-:W-:Y:S01]  /*0310*/  IMAD.MOV.U32 R29, RZ, RZ, 0x3fd80000 ;  /* 0x3fd80000ff1d7424 */ /* 0x000fe200078e00ff */
[----:B--2---:R-:W0:Y:S02]  /*0320*/  F2F.F64.F32 R14, R2 ;  /* 0x00000002000e7310 */ /* 0x004e240000201800 */
[----:B0-----:R-:W-:-:S06]  /*0330*/  DADD R14, R14, UR14 ;  /* 0x0000000e0e0e7e29 */ /* 0x001fcc0008000000 */
[----:B------:R-:W0:Y:S04]  /*0340*/  MUFU.RSQ64H R25, R15 ;  /* 0x0000000f00197308 */ /* 0x000e280000001c00 */
[----:B------:R-:W-:-:S06]  /*0350*/  VIADD R24, R15, 0xfcb00000 ;  /* 0xfcb000000f187836 */ /* 0x000fcc0000000000 */
[----:B0-----:R-:W-:-:S08]  /*0360*/  DMUL R10, R24, R24 ;  /* 0x00000018180a7228 */ /* 0x001fd00000000000 */
[----:B------:R-:W-:-:S08]  /*0370*/  DFMA R10, R14, -R10, 1 ;  /* 0x3ff000000e0a742b */ /* 0x000fd0000000080a */
[----:B------:R-:W-:Y:S02]  /*0380*/  DFMA R28, R10, R28, 0.5 ;  /* 0x3fe000000a1c742b */ /* 0x000fe4000000001c */
[----:B------:R-:W-:-:S08]  /*0390*/  DMUL R10, R24, R10 ;  /* 0x0000000a180a7228 */ /* 0x000fd00000000000 */
[----:B------:R-:W-:Y:S01]  /*03a0*/  DFMA R28, R28, R10, R24 ;  /* 0x0000000a1c1c722b */ /* 0x000fe20000000018 */
[----:B---3--:R-:W-:Y:S01]  /*03b0*/  FADD R0, R0, -R17 ;  /* 0x8000001100007221 */ /* 0x008fe20000000000 */
[----:B------:R-:W-:-:S06]  /*03c0*/  ISETP.GE.U32.AND P0, PT, R24, 0x7ca00000, PT ;  /* 0x7ca000001800780c */ /* 0x000fcc0003f06070 */
[----:B------:R-:W-:Y:S01]  /*03d0*/  DMUL R20, R14, R28 ;  /* 0x0000001c0e147228 */ /* 0x000fe20000000000 */
[----:B------:R0:W1:Y:S01]  /*03e0*/  F2F.F64.F32 R18, R0 ;  /* 0x0000000000127310 */ /* 0x0000620000201800 */
[----:B------:R-:W-:Y:S02]  /*03f0*/  VIADD R11, R29, 0xfff00000 ;  /* 0xfff000001d0b7836 */ /* 0x000fe40000000000 */
[----:B------:R-:W-:-:S04]  /*0400*/  IMAD.MOV.U32 R10, RZ, RZ, R28 ;  /* 0x000000ffff0a7224 */ /* 0x000fc800078e001c */
[----:B------:R-:W-:Y:S01]  /*0410*/  DFMA R16, R20, -R20, R14 ;  /* 0x800000141410722b */ /* 0x000fe2000000000e */
[----:B------:R-:W-:-:S04]  /*0420*/  MOV R2, UR10 ;  /* 0x0000000a00027c02 */ /* 0x000fc80008000f00 */
[----:B------:R-:W-:-:S03]  /*0430*/  ISETP.NE.AND P5, PT, R2, 0x1, PT ;  /* 0x000000010200780c */ /* 0x000fc60003fa5270 */
[----:B------:R-:W-:Y:S01]  /*0440*/  DFMA R26, R16, R10, R20 ;  /* 0x0000000a101a722b */ /* 0x000fe20000000014 */
[----:B01----:R-:W-:Y:S10]  /*0450*/  @!P0 BRA `(.L_x_28) ;  /* 0x0000000000148947 */ /* 0x003ff40003800000 */
[----:B------:R-:W-:Y:S01]  /*0460*/  IMAD.MOV.U32 R0, RZ, RZ, R28 ;  /* 0x000000ffff007224 */ /* 0x000fe200078e001c */
[----:B------:R-:W-:-:S07]  /*0470*/  MOV R10, 0x490 ;  /* 0x00000490000a7802 */ /* 0x000fce0000000f00 */
[----:B------:R-:W-:Y:S05]  /*0480*/  CALL.REL.NOINC `($__internal_1_$__cuda_sm20_dsqrt_rn_f64_mediumpath_v1) ;  /* 0x0000001c008c7944 */ /* 0x000fea0003c00000 */
[----:B------:R-:W-:Y:S01]  /*0490*/  MOV R26, R0 ;  /* 0x00000000001a7202 */ /* 0x000fe20000000f00 */
[----:B------:R-:W-:-:S07]  /*04a0*/  IMAD.MOV.U32 R27, RZ, RZ, R11 ;  /* 0x000000ffff1b7224 */ /* 0x000fce00078e000b */
.L_x_28:
[----:B------:R-:W0:Y:S01]  /*04b0*/  MUFU.RCP64H R11, R27 ;  /* 0x0000001b000b7308 */ /* 0x000e220000001800 */
[----:B------:R-:W-:Y:S01]  /*04c0*/  IMAD.MOV.U32 R10, RZ, RZ, 0x1 ;  /* 0x00000001ff0a7424 */ /* 0x000fe200078e00ff */
[----:B------:R-:W-:Y:S01]  /*04d0*/  FSETP.GEU.AND P2, PT, |R19|, 6.5827683646048100446e-37, PT ;  /* 0x036000001300780b */ /* 0x000fe20003f4e200 */
[----:B------:R-:W-:Y:S04]  /*04e0*/  BSSY.RECONVERGENT B0, `(.L_x_29) ;  /* 0x0000011000007945 */ /* 0x000fe80003800200 */
[----:B0-----:R-:W-:-:S08]  /*04f0*/  DFMA R14, R10, -R26, 1 ;  /* 0x3ff000000a0e742b */ /* 0x001fd0000000081a */
[----:B------:R-:W-:-:S08]  /*0500*/  DFMA R14, R14, R14, R14 ;  /* 0x0000000e0e0e722b */ /* 0x000fd0000000000e */
[----:B------:R-:W-:-:S08]  /*0510*/  DFMA R14, R10, R14, R10 ;  /* 0x0000000e0a0e722b */ /* 0x000fd0000000000a */
[----:B------:R-:W-:-:S08]  /*0520*/  DFMA R10, R14, -R26, 1 ;  /* 0x3ff000000e0a742b */ /* 0x000fd0000000081a */
[----:B------:R-:W-:-:S08]  /*0530*/  DFMA R10, R14, R10, R14 ;  /* 0x0000000a0e0a722b */ /* 0x000fd0000000000e */
[----:B------:R-:W-:-:S08]  /*0540*/  DMUL R14, R18, R10 ;  /* 0x0000000a120e7228 */ /* 0x000fd00000000000 */
[----:B------:R-:W-:-:S08]  /*0550*/  DFMA R16, R14, -R26, R18 ;  /* 0x8000001a0e10722b */ /* 0x000fd00000000012 */
[----:B------:R-:W-:-:S10]  /*0560*/  DFMA R10, R10, R16, R14 ;  /* 0x000000100a0a722b */ /* 0x000fd4000000000e */
[----:B------:R-:W-:-:S05]  /*0570*/  FFMA R0, RZ, R27, R11 ;  /* 0x0000001bff007223 */ /* 0x000fca000000000b */
[----:B------:R-:W-:-:S13]  /*0580*/  FSETP.GT.AND P0, PT, |R0|, 1.469367938527859385e-39, PT ;  /* 0x001000000000780b */ /* 0x000fda0003f04200 */
[----:B------:R-:W-:Y:S05]  /*0590*/  @P0 BRA P2, `(.L_x_30) ;  /* 0x0000000000140947 */ /* 0x000fea0001000000 */
[----:B------:R-:W-:Y:S01]  /*05a0*/  IMAD.MOV.U32 R11, RZ, RZ, R27 ;  /* 0x000000ffff0b7224 */ /* 0x000fe200078e001b */
[----:B------:R-:W-:-:S07]  /*05b0*/  MOV R0, 0x5d0 ;  /* 0x000005d000007802 */ /* 0x000fce0000000f00 */
[----:B------:R-:W-:Y:S05]  /*05c0*/  CALL.REL.NOINC `($__internal_0_$__cuda_sm20_div_rn_f64_full) ;  /* 0x0000001400c87944 */ /* 0x000fea0003c00000 */
[----:B------:R-:W-:Y:S01]  /*05d0*/  MOV R10, R20 ;  /* 0x00000014000a7202 */ /* 0x000fe20000000f00 */
[----:B------:R-:W-:-:S07]  /*05e0*/  IMAD.MOV.U32 R11, RZ, RZ, R21 ;  /* 0x000000ffff0b7224 */ /* 0x000fce00078e0015 */
.L_x_30:
[----:B------:R-:W-:Y:S05]  /*05f0*/  BSYNC.RECONVERGENT B0 ;  /* 0x0000000000007941 */ /* 0x000fea0003800200 */
.L_x_29:
[----:B------:R-:W0:Y:S01]  /*0600*/  F2F.F32.F64 R11, R10 ;  /* 0x0000000a000b7310 */ /* 0x000e220000301000 */
[----:B------:R-:W-:Y:S01]  /*0610*/  IMAD.MOV.U32 R2, RZ, RZ, R6 ;  /* 0x000000ffff027224 */ /* 0x000fe200078e0006 */
[----:B0-----:R0:W-:Y:S01]  /*0620*/  STG.E desc[UR12][R12.64], R11 ;  /* 0x0000000b0c007986 */ /* 0x0011e2000c10190c */
[----:B------:R-:W-:Y:S05]  /*0630*/  @!P5 BRA `(.L_x_27) ;  /* 0x0000000400dcd947 */ /* 0x000fea0003800000 */
[----:B------:R-:W-:Y:S01]  /*0640*/  IMAD.U32 R18, RZ, RZ, UR6 ;  /* 0x00000006ff127e24 */ /* 0x000fe2000f8e00ff */
[----:B------:R-:W-:Y:S01]  /*0650*/  MOV R19, UR7 ;  /* 0x0000000700137c02 */ /* 0x000fe20008000f00 */
[----:B------:R-:W-:Y:S01]  /*0660*/  IMAD.U32 R17, RZ, RZ, UR5 ;  /* 0x00000005ff117e24 */ /* 0x000fe2000f8e00ff */
[----:B------:R-:W2:Y:S04]  /*0670*/  LDG.E R0, desc[UR12][R12.64+0x4] ;  /* 0x0000040c0c007981 */ /* 0x000ea8000c1e1900 */
[----:B------:R-:W3:Y:S01]  /*0680*/  LDG.E R18, desc[UR12][R18.64] ;  /* 0x0000000c12127981 */ /* 0x000ee2000c1e1900 */
[----:B------:R-:W-:-:S05]  /*0690*/  IMAD.U32 R16, RZ, RZ, UR4 ;  /* 0x00000004ff107e24 */ /* 0x000fca000f8e00ff */
[----:B------:R-:W2:Y:S01]  /*06a0*/  LDG.E R17, desc[UR12][R16.64] ;  /* 0x0000000c10117981 */ /* 0x000ea2000c1e1900 */
[----:B------:R-:W-:Y:S01]  /*06b0*/  UMOV UR14, 0x88e368f1 ;  /* 0x88e368f1000e7882 */ /* 0x000fe20000000000 */
[----:B------:R-:W-:Y:S01]  /*06c0*/  UMOV UR15, 0x3ee4f8b5 ;  /* 0x3ee4f8b5000f7882 */ /* 0x000fe20000000000 */
[----:B------:R-:W-:Y:S01]  /*06d0*/  MOV R28, 0x0 ;  /* 0x00000000001c7802 */ /* 0x000fe20000000f00 */
[----:B------:R-:W-:Y:S02]  /*06e0*/  IMAD.MOV.U32 R29, RZ, RZ, 0x3fd80000 ;  /* 0x3fd80000ff1d7424 */ /* 0x000fe400078e00ff */
[----:B------:R-:W-:-:S05]  /*06f0*/  IMAD.U32 R2, RZ, RZ, UR10 ;  /* 0x0000000aff027e24 */ /* 0x000fca000f8e00ff */
[----:B------:R-:W-:Y:S01]  /*0700*/  ISETP.NE.AND P5, PT, R2, 0x2, PT ;  /* 0x000000020200780c */ /* 0x000fe20003fa5270 */
[----:B---3--:R-:W1:Y:S02]  /*0710*/  F2F.F64.F32 R14, R18 ;  /* 0x00000012000e7310 */ /* 0x008e640000201800 */
[----:B-1----:R-:W-:-:S06]  /*0720*/  DADD R14, R14, UR14 ;  /* 0x0000000e0e0e7e29 */ /* 0x002fcc0008000000 */
[----:B------:R-:W0:Y:S04]  /*0730*/  MUFU.RSQ64H R25, R15 ;  /* 0x0000000f00197308 */ /* 0x000e280000001c00 */
[----:B------:R-:W-:-:S06]  /*0740*/  VIADD R24, R15, 0xfcb00000 ;  /* 0xfcb000000f187836 */ /* 0x000fcc0000000000 */
[----:B0-----:R-:W-:-:S08]  /*0750*/  DMUL R10, R24, R24 ;  /* 0x00000018180a7228 */ /* 0x001fd00000000000 */
[----:B------:R-:W-:-:S08]  /*0760*/  DFMA R10, R14, -R10, 1 ;  /* 0x3ff000000e0a742b */ /* 0x000fd0000000080a */
[----:B------:R-:W-:Y:S02]  /*0770*/  DFMA R28, R10, R28, 0.5 ;  /* 0x3fe000000a1c742b */ /* 0x000fe4000000001c */
[----:B------:R-:W-:-:S08]  /*0780*/  DMUL R10, R24, R10 ;  /* 0x0000000a180a7228 */ /* 0x000fd00000000000 */
[----:B------:R-:W-:Y:S01]  /*0790*/  DFMA R28, R28, R10, R24 ;  /* 0x0000000a1c1c722b */ /* 0x000fe20000000018 */
[----:B--2---:R-:W-:Y:S01]  /*07a0*/  FADD R0, R0, -R17 ;  /* 0x8000001100007221 */ /* 0x004fe20000000000 */
[----:B------:R-:W-:-:S06]  /*07b0*/  ISETP.GE.U32.AND P0, PT, R24, 0x7ca00000, PT ;  /* 0x7ca000001800780c */ /* 0x000fcc0003f06070 */
[----:B------:R-:W-:Y:S01]  /*07c0*/  DMUL R20, R14, R28 ;  /* 0x0000001c0e147228 */ /* 0x000fe20000000000 */
[----:B------:R0:W1:Y:S01]  /*07d0*/  F2F.F64.F32 R18, R0 ;  /* 0x0000000000127310 */ /* 0x0000620000201800 */
[----:B------:R-:W-:Y:S01]  /*07e0*/  VIADD R11, R29, 0xfff00000 ;  /* 0xfff000001d0b7836 */ /* 0x000fe20000000000 */
[----:B------:R-:W-:-:S05]  /*07f0*/  MOV R10, R28 ;  /* 0x0000001c000a7202 */ /* 0x000fca0000000f00 */
[----:B------:R-:W-:-:S08]  /*0800*/  DFMA R16, R20, -R20, R14 ;  /* 0x800000141410722b */ /* 0x000fd0000000000e */
[----:B------:R-:W-:Y:S01]  /*0810*/  DFMA R26, R16, R10, R20 ;  /* 0x0000000a101a722b */ /* 0x000fe20000000014 */
[----:B01----:R-:W-:Y:S10]  /*0820*/  @!P0 BRA `(.L_x_31) ;  /* 0x0000000000148947 */ /* 0x003ff40003800000 */
[----:B------:R-:W-:Y:S01]  /*0830*/  IMAD.MOV.U32 R0, RZ, RZ, R28 ;  /* 0x000000ffff007224 */ /* 0x000fe200078e001c */
[----:B------:R-:W-:-:S07]  /*0840*/  MOV R10, 0x860 ;  /* 0x00000860000a7802 */ /* 0x000fce0000000f00 */
[----:B------:R-:W-:Y:S05]  /*0850*/  CALL.REL.NOINC `($__internal_1_$__cuda_sm20_dsqrt_rn_f64_mediumpath_v1) ;  /* 0x0000001800987944 */ /* 0x000fea0003c00000 */
[----:B------:R-:W-:Y:S02]  /*0860*/  IMAD.MOV.U32 R26, RZ, RZ, R0 ;  /* 0x000000ffff1a7224 */ /* 0x000fe400078e0000 */
[----:B------:R-:W-:-:S07]  /*0870*/  IMAD.MOV.U32 R27, RZ, RZ, R11 ;  /* 0x000000ffff1b7224 */ /* 0x000fce00078e000b */
.L_x_31:
[----:B------:R-:W0:Y:S01]  /*0880*/  MUFU.RCP64H R11, R27 ;  /* 0x0000001b000b7308 */ /* 0x000e220000001800 */
[----:B------:R-:W-:Y:S01]  /*0890*/  MOV R10, 0x1 ;  /* 0x00000001000a7802 */ /* 0x000fe20000000f00 */
[----:B------:R-:W-:Y:S01]  /*08a0*/  BSSY.RECONVERGENT B0, `(.L_x_32) ;  /* 0x0000012000007945 */ /* 0x000fe20003800200 */
[----:B------:R-:W-:-:S04]  /*08b0*/  FSETP.GEU.AND P2, PT, |R19|, 6.5827683646048100446e-37, PT ;  /* 0x036000001300780b */ /* 0x000fc80003f4e200 */
        /* <DEDUP_REMOVED lines=14> */
[----:B------:R-:W-:Y:S02]  /*09a0*/  IMAD.MOV.U32 R10, RZ, RZ, R20 ;  /* 0x000000ffff0a7224 */ /* 0x000fe400078e0014 */
[----:B------:R-:W-:-:S07]  /*09b0*/  IMAD.MOV.U32 R11, RZ, RZ, R21 ;  /* 0x000000ffff0b7224 */ /* 0x000fce00078e0015 */
.L_x_33:
[----:B------:R-:W-:Y:S05]  /*09c0*/  BSYNC.RECONVERGENT B0 ;  /* 0x0000000000007941 */ /* 0x000fea0003800200 */
.L_x_32:
[----:B------:R-:W0:Y:S01]  /*09d0*/  F2F.F32.F64 R11, R10 ;  /* 0x0000000a000b7310 */ /* 0x000e220000301000 */
[----:B------:R-:W-:Y:S01]  /*09e0*/  MOV R2, R5 ;  /* 0x0000000500027202 */ /* 0x000fe20000000f00 */
[----:B0-----:R1:W-:Y:S01]  /*09f0*/  STG.E desc[UR12][R12.64+0x4], R11 ;  /* 0x0000040b0c007986 */ /* 0x0013e2000c10190c */
[----:B------:R-:W-:Y:S05]  /*0a00*/  @!P5 BRA `(.L_x_27) ;  /* 0x0000000000e8d947 */ /* 0x000fea0003800000 */
[----:B------:R-:W-:Y:S02]  /*0a10*/  IMAD.U32 R18, RZ, RZ, UR6 ;  /* 0x00000006ff127e24 */ /* 0x000fe4000f8e00ff */
[----:B------:R-:W-:Y:S01]  /*0a20*/  IMAD.U32 R19, RZ, RZ, UR7 ;  /* 0x00000007ff137e24 */ /* 0x000fe2000f8e00ff */
[----:B------:R-:W-:Y:S01]  /*0a30*/  MOV R16, UR4 ;  /* 0x0000000400107c02 */ /* 0x000fe20008000f00 */
[----:B------:R-:W-:Y:S01]  /*0a40*/  IMAD.U32 R17, RZ, RZ, UR5 ;  /* 0x00000005ff117e24 */ /* 0x000fe2000f8e00ff */
[----:B------:R-:W2:Y:S04]  /*0a50*/  LDG.E R0, desc[UR12][R12.64+0x8] ;  /* 0x0000080c0c007981 */ /* 0x000ea8000c1e1900 */
[----:B------:R-:W3:Y:S04]  /*0a60*/  LDG.E R18, desc[UR12][R18.64] ;  /* 0x0000000c12127981 */ /* 0x000ee8000c1e1900 */
[----:B------:R-:W2:Y:S01]  /*0a70*/  LDG.E R17, desc[UR12][R16.64] ;  /* 0x0000000c10117981 */ /* 0x000ea2000c1e1900 */
[----:B------:R-:W-:Y:S01]  /*0a80*/  UMOV UR14, 0x88e368f1 ;  /* 0x88e368f1000e7882 */ /* 0x000fe20000000000 */
[----:B------:R-:W-:Y:S01]  /*0a90*/  UMOV UR15, 0x3ee4f8b5 ;  /* 0x3ee4f8b5000f7882 */ /* 0x000fe20000000000 */
[----:B------:R-:W-:Y:S01]  /*0aa0*/  MOV R28, 0x0 ;  /* 0x00000000001c7802 */ /* 0x000fe20000000f00 */
[----:B------:R-:W-:Y:S01]  /*0ab0*/  IMAD.MOV.U32 R29, RZ, RZ, 0x3fd80000 ;  /* 0x3fd80000ff1d7424 */ /* 0x000fe200078e00ff */
[----:B---3--:R-:W0:Y:S02]  /*0ac0*/  F2F.F64.F32 R14, R18 ;  /* 0x00000012000e7310 */ /* 0x008e240000201800 */
[----:B0-----:R-:W-:-:S06]  /*0ad0*/  DADD R14, R14, UR14 ;  /* 0x0000000e0e0e7e29 */ /* 0x001fcc0008000000 */
[----:B------:R-:W1:Y:S04]  /*0ae0*/  MUFU.RSQ64H R25, R15 ;  /* 0x0000000f00197308 */ /* 0x000e680000001c00 */
[----:B------:R-:W-:-:S06]  /*0af0*/  VIADD R24, R15, 0xfcb00000 ;  /* 0xfcb000000f187836 */ /* 0x000fcc0000000000 */
[----:B-1----:R-:W-:-:S08]  /*0b00*/  DMUL R10, R24, R24 ;  /* 0x00000018180a7228 */ /* 0x002fd00000000000 */
        /* <DEDUP_REMOVED lines=16> */
[----:B------:R-:W-:Y:S01]  /*0c10*/  IMAD.MOV.U32 R26, RZ, RZ, R0 ;  /* 0x000000ffff1a7224 */ /* 0x000fe200078e0000 */
[----:B------:R-:W-:-:S07]  /*0c20*/  MOV R27, R11 ;  /* 0x0000000b001b7202 */ /* 0x000fce0000000f00 */
.L_x_34:
        /* <DEDUP_REMOVED lines=20> */
.L_x_36:
[----:B------:R-:W-:Y:S05]  /*0d70*/  BSYNC.RECONVERGENT B0 ;  /* 0x0000000000007941 */ /* 0x000fea0003800200 */
.L_x_35:
[----:B------:R-:W0:Y:S01]  /*0d80*/  F2F.F32.F64 R11, R10 ;  /* 0x0000000a000b7310 */ /* 0x000e220000301000 */
[----:B------:R-:W-:Y:S01]  /*0d90*/  IMAD.MOV.U32 R2, RZ, RZ, R4 ;  /* 0x000000ffff027224 */ /* 0x000fe200078e0004 */
[----:B0-----:R2:W-:Y:S06]  /*0da0*/  STG.E desc[UR12][R12.64+0x8], R11 ;  /* 0x0000080b0c007986 */ /* 0x0015ec000c10190c */
.L_x_27:
[----:B------:R-:W4:Y:S02]  /*0db0*/  LDCU UR14, c[0x0][0x3a0] ;  /* 0x00007400ff0e77ac */ /* 0x000f240008000800 */
[----:B----4-:R-:W-:-:S09]  /*0dc0*/  UISETP.GE.U32.AND UP0, UPT, UR14, 0x4, UPT ;  /* 0x000000040e00788c */ /* 0x010fd2000bf06070 */
[----:B------:R-:W-:Y:S05]  /*0dd0*/  BRA.U !UP0, `(.L_x_37) ;  /* 0x0000000d08bc7547 */ /* 0x000fea000b800000 */
[----:B------:R-:W4:Y:S01]  /*0de0*/  LDCU UR14, c[0x0][0x39c] ;  /* 0x00007380ff0e77ac */ /* 0x000f220008000800 */
[----:B------:R-:W-:Y:S01]  /*0df0*/  BSSY.RECONVERGENT B0, `(.L_x_37) ;  /* 0x00000ed000007945 */ /* 0x000fe20003800200 */
[----:B----4-:R-:W-:-:S07]  /*0e00*/  IMAD R22, R22, UR14, R2 ;  /* 0x0000000e16167c24 */ /* 0x010fce000f8e0202 */
.L_x_50:
[----:B------:R-:W-:Y:S01]  /*0e10*/  MOV R10, UR6 ;  /* 0x00000006000a7c02 */ /* 0x000fe20008000f00 */
[----:B012-4-:R-:W-:-:S05]  /*0e20*/  IMAD.U32 R11, RZ, RZ, UR7 ;  /* 0x00000007ff0b7e24 */ /* 0x017fca000f8e00ff */
[----:B---3--:R-:W2:Y:S01]  /*0e30*/  LDG.E R18, desc[UR12][R10.64] ;  /* 0x0000000c0a127981 */ /* 0x008ea2000c1e1900 */
[----:B------:R-:W-:Y:S01]  /*0e40*/  MOV R13, UR9 ;  /* 0x00000009000d7c02 */ /* 0x000fe20008000f00 */
[----:B------:R-:W-:Y:S02]  /*0e50*/  IMAD.U32 R12, RZ, RZ, UR8 ;  /* 0x00000008ff0c7e24 */ /* 0x000fe4000f8e00ff */
[----:B------:R-:W-:Y:S02]  /*0e60*/  IMAD.U32 R17, RZ, RZ, UR5 ;  /* 0x00000005ff117e24 */ /* 0x000fe4000f8e00ff */
[----:B------:R-:W-:Y:S02]  /*0e70*/  IMAD.U32 R16, RZ, RZ, UR4 ;  /* 0x00000004ff107e24 */ /* 0x000fe4000f8e00ff */
[----:B------:R-:W-:-:S03]  /*0e80*/  IMAD.WIDE R12, R22, 0x4, R12 ;  /* 0x00000004160c7825 */ /* 0x000fc600078e020c */
[----:B------:R-:W3:Y:S04]  /*0e90*/  LDG.E R17, desc[UR12][R16.64] ;  /* 0x0000000c10117981 */ /* 0x000ee8000c1e1900 */
[----:B------:R-:W3:Y:S01]  /*0ea0*/  LDG.E R0, desc[UR12][R12.64+-0x8] ;  /* 0xfffff80c0c007981 */ /* 0x000ee2000c1e1900 */
[----:B------:R-:W-:Y:S01]  /*0eb0*/  UMOV UR14, 0x88e368f1 ;  /* 0x88e368f1000e7882 */ /* 0x000fe20000000000 */
[----:B------:R-:W-:Y:S01]  /*0ec0*/  UMOV UR15, 0x3ee4f8b5 ;  /* 0x3ee4f8b5000f7882 */ /* 0x000fe20000000000 */
[----:B------:R-:W-:Y:S01]  /*0ed0*/  IMAD.MOV.U32 R28, RZ, RZ, 0x0 ;  /* 0x00000000ff1c7424 */ /* 0x000fe200078e00ff */
[----:B------:R-:W-:Y:S01]  /*0ee0*/  IADD3 R2, PT, PT, R2, 0x4, RZ ;  /* 0x0000000402027810 */ /* 0x000fe20007ffe0ff */
[----:B------:R-:W-:-:S03]  /*0ef0*/  IMAD.MOV.U32 R29, RZ, RZ, 0x3fd80000 ;  /* 0x3fd80000ff1d7424 */ /* 0x000fc600078e00ff */
[----:B------:R-:W-:Y:S01]  /*0f00*/  ISETP.GE.AND P5, PT, R2, R7, PT ;  /* 0x000000070200720c */ /* 0x000fe20003fa6270 */
[----:B--2---:R-:W0:Y:S02]  /*0f10*/  F2F.F64.F32 R14, R18 ;  /* 0x00000012000e7310 */ /* 0x004e240000201800 */
[----:B0-----:R-:W-:Y:S01]  /*0f20*/  DADD R14, R14, UR14 ;  /* 0x0000000e0e0e7e29 */ /* 0x001fe20008000000 */
[----:B---3--:R-:W-:-:S05]  /*0f30*/  FADD R0, R0, -R17 ;  /* 0x8000001100007221 */ /* 0x008fca0000000000 */
[----:B------:R0:W1:Y:S04]  /*0f40*/  F2F.F64.F32 R18, R0 ;  /* 0x0000000000127310 */ /* 0x0000680000201800 */
[----:B------:R-:W-:-:S04]  /*0f50*/  IADD3 R24, PT, PT, R15, -0x3500000, RZ ;  /* 0xfcb000000f187810 */ /* 0x000fc80007ffe0ff */
[----:B------:R-:W2:Y:S01]  /*0f60*/  MUFU.RSQ64H R25, R15 ;  /* 0x0000000f00197308 */ /* 0x000ea20000001c00 */
[----:B------:R-:W-:Y:S01]  /*0f70*/  ISETP.GE.U32.AND P0, PT, R24, 0x7ca00000, PT ;  /* 0x7ca000001800780c */ /* 0x000fe20003f06070 */
[----:B--2---:R-:W-:-:S08]  /*0f80*/  DMUL R10, R24, R24 ;  /* 0x00000018180a7228 */ /* 0x004fd00000000000 */
[----:B------:R-:W-:-:S08]  /*0f90*/  DFMA R10, R14, -R10, 1 ;  /* 0x3ff000000e0a742b */ /* 0x000fd0000000080a */
[----:B------:R-:W-:Y:S02]  /*0fa0*/  DFMA R28, R10, R28, 0.5 ;  /* 0x3fe000000a1c742b */ /* 0x000fe4000000001c */
[----:B------:R-:W-:-:S08]  /*0fb0*/  DMUL R10, R24, R10 ;  /* 0x0000000a180a7228 */ /* 0x000fd00000000000 */
[----:B------:R-:W-:-:S08]  /*0fc0*/  DFMA R28, R28, R10, R24 ;  /* 0x0000000a1c1c722b */ /* 0x000fd00000000018 */
[----:B------:R-:W-:Y:S02]  /*0fd0*/  DMUL R20, R14, R28 ;  /* 0x0000001c0e147228 */ /* 0x000fe40000000000 */
[----:B------:R-:W-:Y:S02]  /*0fe0*/  VIADD R11, R29, 0xfff00000 ;  /* 0xfff000001d0b7836 */ /* 0x000fe40000000000 */
[----:B------:R-:W-:-:S04]  /*0ff0*/  IMAD.MOV.U32 R10, RZ, RZ, R28 ;  /* 0x000000ffff0a7224 */ /* 0x000fc800078e001c */
[----:B------:R-:W-:-:S08]  /*1000*/  DFMA R16, R20, -R20, R14 ;  /* 0x800000141410722b */ /* 0x000fd0000000000e */
[----:B------:R-:W-:Y:S01]  /*1010*/  DFMA R26, R16, R10, R20 ;  /* 0x0000000a101a722b */ /* 0x000fe20000000014 */
[----:B01----:R-:W-:Y:S10]  /*1020*/  @!P0 BRA `(.L_x_38) ;  /* 0x0000000000148947 */ /* 0x003ff40003800000 */
[----:B------:R-:W-:Y:S02]  /*1030*/  MOV R0, R28 ;  /* 0x0000001c00007202 */ /* 0x000fe40000000f00 */
[----:B------:R-:W-:-:S07]  /*1040*/  MOV R10, 0x1060 ;  /* 0x00001060000a7802 */ /* 0x000fce0000000f00 */
[----:B------:R-:W-:Y:S05]  /*1050*/  CALL.REL.NOINC `($__internal_1_$__cuda_sm20_dsqrt_rn_f64_mediumpath_v1) ;  /* 0x0000001000987944 */ /* 0x000fea0003c00000 */
[----:B------:R-:W-:Y:S02]  /*1060*/  IMAD.MOV.U32 R26, RZ, RZ, R0 ;  /* 0x000000ffff1a7224 */ /* 0x000fe400078e0000 */
[----:B------:R-:W-:-:S07]  /*1070*/  IMAD.MOV.U32 R27, RZ, RZ, R11 ;  /* 0x000000ffff1b7224 */ /* 0x000fce00078e000b */
.L_x_38:
        /* <DEDUP_REMOVED lines=18> */
[----:B------:R-:W-:Y:S01]  /*11a0*/  IMAD.MOV.U32 R10, RZ, RZ, R20 ;  /* 0x000000ffff0a7224 */ /* 0x000fe200078e0014 */
[----:B------:R-:W-:-:S07]  /*11b0*/  MOV R11, R21 ;  /* 0x00000015000b7202 */ /* 0x000fce0000000f00 */
.L_x_40:
[----:B------:R-:W-:Y:S05]  /*11c0*/  BSYNC.RECONVERGENT B1 ;  /* 0x0000000000017941 */ /* 0x000fea0003800200 */
.L_x_39:
[----:B------:R-:W0:Y:S01]  /*11d0*/  F2F.F32.F64 R21, R10 ;  /* 0x0000000a00157310 */ /* 0x000e220000301000 */
[----:B------:R-:W-:Y:S02]  /*11e0*/  IMAD.U32 R18, RZ, RZ, UR6 ;  /* 0x00000006ff127e24 */ /* 0x000fe4000f8e00ff */
[----:B------:R-:W-:Y:S01]  /*11f0*/  IMAD.U32 R19, RZ, RZ, UR7 ;  /* 0x00000007ff137e24 */ /* 0x000fe2000f8e00ff */
[----:B------:R-:W-:Y:S01]  /*1200*/  MOV R16, UR4 ;  /* 0x0000000400107c02 */ /* 0x000fe20008000f00 */
[----:B------:R-:W-:Y:S01]  /*1210*/  IMAD.U32 R17, RZ, RZ, UR5 ;  /* 0x00000005ff117e24 */ /* 0x000fe2000f8e00ff */
[----:B------:R-:W2:Y:S04]  /*1220*/  LDG.E R0, desc[UR12][R12.64+-0x4] ;  /* 0xfffffc0c0c007981 */ /* 0x000ea8000c1e1900 */
[----:B0-----:R0:W-:Y:S04]  /*1230*/  STG.E desc[UR12][R12.64+-0x8], R21 ;  /* 0xfffff8150c007986 */ /* 0x0011e8000c10190c */
[----:B------:R-:W3:Y:S04]  /*1240*/  LDG.E R18, desc[UR12][R18.64] ;  /* 0x0000000c12127981 */ /* 0x000ee8000c1e1900 */
[----:B------:R-:W2:Y:S01]  /*1250*/  LDG.E R17, desc[UR12][R16.64] ;  /* 0x0000000c10117981 */ /* 0x000ea2000c1e1900 */
[----:B------:R-:W-:Y:S01]  /*1260*/  UMOV UR14, 0x88e368f1 ;  /* 0x88e368f1000e7882 */ /* 0x000fe20000000000 */
[----:B------:R-:W-:Y:S01]  /*1270*/  UMOV UR15, 0x3ee4f8b5 ;  /* 0x3ee4f8b5000f7882 */ /* 0x000fe20000000000 */
[----:B------:R-:W-:Y:S01]  /*1280*/  MOV R28, 0x0 ;  /* 0x00000000001c7802 */ /* 0x000fe20000000f00 */
[----:B------:R-:W-:Y:S01]  /*1290*/  IMAD.MOV.U32 R29, RZ, RZ, 0x3fd80000 ;  /* 0x3fd80000ff1d7424 */ /* 0x000fe200078e00ff */
[----:B---3--:R-:W1:Y:S02]  /*12a0*/  F2F.F64.F32 R14, R18 ;  /* 0x00000012000e7310 */ /* 0x008e640000201800 */
[----:B-1----:R-:W-:-:S06]  /*12b0*/  DADD R14, R14, UR14 ;  /* 0x0000000e0e0e7e29 */ /* 0x002fcc0008000000 */
        /* <DEDUP_REMOVED lines=9> */
[----:B0-----:R-:W-:Y:S01]  /*1350*/  DMUL R20, R14, R28 ;  /* 0x0000001c0e147228 */ /* 0x001fe20000000000 */
        /* <DEDUP_REMOVED lines=11> */
.L_x_41:
        /* <DEDUP_REMOVED lines=20> */
.L_x_43:
[----:B------:R-:W-:Y:S05]  /*1550*/  BSYNC.RECONVERGENT B1 ;  /* 0x0000000000017941 */ /* 0x000fea0003800200 */
.L_x_42:
[----:B------:R-:W0:Y:S01]  /*1560*/  F2F.F32.F64 R21, R10 ;  /* 0x0000000a00157310 */ /* 0x000e220000301000 */
[----:B------:R-:W-:Y:S01]  /*1570*/  IMAD.U32 R18, RZ, RZ, UR6 ;  /* 0x00000006ff127e24 */ /* 0x000fe2000f8e00ff */
[----:B------:R-:W-:Y:S01]  /*1580*/  MOV R19, UR7 ;  /* 0x0000000700137c02 */ /* 0x000fe20008000f00 */
[----:B------:R-:W-:Y:S01]  /*1590*/  IMAD.U32 R17, RZ, RZ, UR5 ;  /* 0x00000005ff117e24 */ /* 0x000fe2000f8e00ff */
[----:B------:R-:W2:Y:S04]  /*15a0*/  LDG.E R0, desc[UR12][R12.64] ;  /* 0x0000000c0c007981 */ /* 0x000ea8000c1e1900 */
[----:B0-----:R0:W-:Y:S04]  /*15b0*/  STG.E desc[UR12][R12.64+-0x4], R21 ;  /* 0xfffffc150c007986 */ /* 0x0011e8000c10190c */
[----:B------:R-:W3:Y:S01]  /*15c0*/  LDG.E R18, desc[UR12][R18.64] ;  /* 0x0000000c12127981 */ /* 0x000ee2000c1e1900 */
[----:B------:R-:W-:-:S05]  /*15d0*/  IMAD.U32 R16, RZ, RZ, UR4 ;  /* 0x00000004ff107e24 */ /* 0x000fca000f8e00ff */
[----:B------:R-:W2:Y:S01]  /*15e0*/  LDG.E R17, desc[UR12][R16.64] ;  /* 0x0000000c10117981 */ /* 0x000ea2000c1e1900 */
[----:B------:R-:W-:Y:S01]  /*15f0*/  UMOV UR14, 0x88e368f1 ;  /* 0x88e368f1000e7882 */ /* 0x000fe20000000000 */
[----:B------:R-:W-:Y:S01]  /*1600*/  UMOV UR15, 0x3ee4f8b5 ;  /* 0x3ee4f8b5000f7882 */ /* 0x000fe20000000000 */
[----:B------:R-:W-:Y:S02]  /*1610*/  IMAD.MOV.U32 R28, RZ, RZ, 0x0 ;  /* 0x00000000ff1c7424 */ /* 0x000fe400078e00ff */
[----:B------:R-:W-:Y:S01]  /*1620*/  IMAD.MOV.U32 R29, RZ, RZ, 0x3fd80000 ;  /* 0x3fd80000ff1d7424 */ /* 0x000fe200078e00ff */
[----:B---3--:R-:W1:Y:S02]  /*1630*/  F2F.F64.F32 R14, R18 ;  /* 0x00000012000e7310 */ /* 0x008e640000201800 */
[----:B-1----:R-:W-:-:S06]  /*1640*/  DADD R14, R14, UR14 ;  /* 0x0000000e0e0e7e29 */ /* 0x002fcc0008000000 */
[----:B------:R-:W1:Y:S04]  /*1650*/  MUFU.RSQ64H R25, R15 ;  /* 0x0000000f00197308 */ /* 0x000e680000001c00 */
[----:B------:R-:W-:-:S06]  /*1660*/  IADD3 R24, PT, PT, R15, -0x3500000, RZ ;  /* 0xfcb000000f187810 */ /* 0x000fcc0007ffe0ff */
        /* <DEDUP_REMOVED lines=9> */
[----:B------:R-:W-:Y:S01]  /*1700*/  IADD3 R11, PT, PT, R29, -0x100000, RZ ;  /* 0xfff000001d0b7810 */ /* 0x000fe20007ffe0ff */
[----:B------:R-:W-:-:S05]  /*1710*/  IMAD.MOV.U32 R10, RZ, RZ, R28 ;  /* 0x000000ffff0a7224 */ /* 0x000fca00078e001c */
[----:B------:R-:W-:-:S08]  /*1720*/  DFMA R16, R20, -R20, R14 ;  /* 0x800000141410722b */ /* 0x000fd0000000000e */
[----:B------:R-:W-:Y:S01]  /*1730*/  DFMA R26, R16, R10, R20 ;  /* 0x0000000a101a722b */ /* 0x000fe20000000014 */
[----:B01----:R-:W-:Y:S10]  /*1740*/  @!P0 BRA `(.L_x_44) ;  /* 0x0000000000148947 */ /* 0x003ff40003800000 */
[----:B------:R-:W-:Y:S01]  /*1750*/  IMAD.MOV.U32 R0, RZ, RZ, R28 ;  /* 0x000000ffff007224 */ /* 0x000fe200078e001c */
[----:B------:R-:W-:-:S07]  /*1760*/  MOV R10, 0x1780 ;  /* 0x00001780000a7802 */ /* 0x000fce0000000f00 */
[----:B------:R-:W-:Y:S05]  /*1770*/  CALL.REL.NOINC `($__internal_1_$__cuda_sm20_dsqrt_rn_f64_mediumpath_v1) ;  /* 0x0000000800d07944 */ /* 0x000fea0003c00000 */
[----:B------:R-:W-:Y:S01]  /*1780*/  MOV R26, R0 ;  /* 0x00000000001a7202 */ /* 0x000fe20000000f00 */
[----:B------:R-:W-:-:S07]  /*1790*/  IMAD.MOV.U32 R27, RZ, RZ, R11 ;  /* 0x000000ffff1b7224 */ /* 0x000fce00078e000b */
.L_x_44:
        /* <DEDUP_REMOVED lines=15> */
[----:B------:R-:W-:Y:S02]  /*1890*/  MOV R11, R27 ;  /* 0x0000001b000b7202 */ /* 0x000fe40000000f00 */
[----:B------:R-:W-:-:S07]  /*18a0*/  MOV R0, 0x18c0 ;  /* 0x000018c000007802 */ /* 0x000fce0000000f00 */
[----:B------:R-:W-:Y:S05]  /*18b0*/  CALL.REL.NOINC `($__internal_0_$__cuda_sm20_div_rn_f64_full) ;  /* 0x00000004000c7944 */ /* 0x000fea0003c00000 */
[----:B------:R-:W-:Y:S02]  /*18c0*/  IMAD.MOV.U32 R10, RZ, RZ, R20 ;  /* 0x000000ffff0a7224 */ /* 0x000fe400078e0014 */
[----:B------:R-:W-:-:S07]  /*18d0*/  IMAD.MOV.U32 R11, RZ, RZ, R21 ;  /* 0x000000ffff0b7224 */ /* 0x000fce00078e0015 */
.L_x_46:
[----:B------:R-:W-:Y:S05]  /*18e0*/  BSYNC.RECONVERGENT B1 ;  /* 0x0000000000017941 */ /* 0x000fea0003800200 */
.L_x_45:
[----:B------:R-:W0:Y:S01]  /*18f0*/  F2F.F32.F64 R21, R10 ;  /* 0x0000000a00157310 */ /* 0x000e220000301000 */
[----:B------:R-:W-:Y:S01]  /*1900*/  MOV R18, UR6 ;  /* 0x0000000600127c02 */ /* 0x000fe20008000f00 */
        /* <DEDUP_REMOVED lines=9> */
[----:B------:R-:W-:Y:S01]  /*19a0*/  IMAD.MOV.U32 R28, RZ, RZ, 0x0 ;  /* 0x00000000ff1c7424 */ /* 0x000fe200078e00ff */
[----:B------:R-:W-:Y:S01]  /*19b0*/  MOV R29, 0x3fd80000 ;  /* 0x3fd80000001d7802 */ /* 0x000fe20000000f00 */
        /* <DEDUP_REMOVED lines=23> */
.L_x_47:
        /* <DEDUP_REMOVED lines=20> */
.L_x_49:
[----:B------:R-:W-:Y:S05]  /*1c70*/  BSYNC.RECONVERGENT B1 ;  /* 0x0000000000017941 */ /* 0x000fea0003800200 */
.L_x_48:
[----:B------:R-:W0:Y:S01]  /*1c80*/  F2F.F32.F64 R11, R10 ;  /* 0x0000000a000b7310 */ /* 0x000e220000301000 */
[----:B------:R-:W-:Y:S01]  /*1c90*/  VIADD R22, R22, 0x4 ;  /* 0x0000000416167836 */ /* 0x000fe20000000000 */
[----:B0-----:R4:W-:Y:S01]  /*1ca0*/  STG.E desc[UR12][R12.64+0x4], R11 ;  /* 0x0000040b0c007986 */ /* 0x0019e2000c10190c */
[----:B------:R-:W-:Y:S05]  /*1cb0*/  @!P5 BRA `(.L_x_50) ;  /* 0xfffffff00054d947 */ /* 0x000fea000383ffff */
[----:B------:R-:W-:Y:S05]  /*1cc0*/  BSYNC.RECONVERGENT B0 ;  /* 0x0000000000007941 */ /* 0x000fea0003800200 */
.L_x_37:
[----:B------:R-:W-:Y:S05]  /*1cd0*/  @!P1 BRA `(.L_x_51) ;  /* 0xffffffe400389947 */ /* 0x000fea000383ffff */
[----:B---3--:R-:W-:Y:S05]  /*1ce0*/  EXIT ;  /* 0x000000000000794d */ /* 0x008fea0003800000 */
        .weak           $__internal_0_$__cuda_sm20_div_rn_f64_full
        .type           $__internal_0_$__cuda_sm20_div_rn_f64_full,@function
        .size           $__internal_0_$__cuda_sm20_div_rn_f64_full,($__internal_1_$__cuda_sm20_dsqrt_rn_f64_mediumpath_v1 - $__internal_0_$__cuda_sm20_div_rn_f64_full)
$__internal_0_$__cuda_sm20_div_rn_f64_full:
[----:B------:R-:W-:Y:S01]  /*1cf0*/  MOV R17, R19 ;  /* 0x0000001300117202 */ /* 0x000fe20000000f00 */
[----:B------:R-:W-:Y:S01]  /*1d00*/  IMAD.MOV.U32 R10, RZ, RZ, R26 ;  /* 0x000000ffff0a7224 */ /* 0x000fe200078e001a */
[----:B------:R-:W-:Y:S01]  /*1d10*/  FSETP.GEU.AND P2, PT, |R11|, 1.469367938527859385e-39, PT ;  /* 0x001000000b00780b */ /* 0x000fe20003f4e200 */
[----:B------:R-:W-:Y:S01]  /*1d20*/  IMAD.MOV.U32 R21, RZ, RZ, 0x1ca00000 ;  /* 0x1ca00000ff157424 */ /* 0x000fe200078e00ff */
[----:B------:R-:W-:Y:S01]  /*1d30*/  FSETP.GEU.AND P0, PT, |R17|, 1.469367938527859385e-39, PT ;  /* 0x001000001100780b */ /* 0x000fe20003f0e200 */
[----:B------:R-:W-:Y:S01]  /*1d40*/  IMAD.MOV.U32 R16, RZ, RZ, R18 ;  /* 0x000000ffff107224 */ /* 0x000fe200078e0012 */
[----:B------:R-:W-:Y:S01]  /*1d50*/  LOP3.LUT R27, R11, 0x800fffff, RZ, 0xc0, !PT ;  /* 0x800fffff0b1b7812 */ /* 0x000fe200078ec0ff */
[----:B------:R-:W-:Y:S01]  /*1d60*/  IMAD.MOV.U32 R28, RZ, RZ, 0x1 ;  /* 0x00000001ff1c7424 */ /* 0x000fe200078e00ff */
[----:B------:R-:W-:Y:S01]  /*1d70*/  LOP3.LUT R20, R17, 0x7ff00000, RZ, 0xc0, !PT ;  /* 0x7ff0000011147812 */ /* 0x000fe200078ec0ff */
[----:B------:R-:W-:Y:S01]  /*1d80*/  BSSY.RECONVERGENT B2, `(.L_x_52) ;  /* 0x0000050000027945 */ /* 0x000fe20003800200 */
[----:B------:R-:W-:-:S02]  /*1d90*/  LOP3.LUT R27, R27, 0x3ff00000, RZ, 0xfc, !PT ;  /* 0x3ff000001b1b7812 */ /* 0x000fc400078efcff */
[C---:B------:R-:W-:Y:S02]  /*1da0*/  LOP3.LUT R24, R11.reuse, 0x7ff00000, RZ, 0xc0, !PT ;  /* 0x7ff000000b187812 */ /* 0x040fe400078ec0ff */
[----:B------:R-:W-:Y:S01]  /*1db0*/  MOV R18, R16 ;  /* 0x0000001000127202 */ /* 0x000fe20000000f00 */
[----:B------:R-:W-:Y:S01]  /*1dc0*/  @!P2 DMUL R26, R10, 8.98846567431157953865e+307 ;  /* 0x7fe000000a1aa828 */ /* 0x000fe20000000000 */
[C---:B------:R-:W-:Y:S02]  /*1dd0*/  ISETP.GE.U32.AND P4, PT, R20.reuse, R24, PT ;  /* 0x000000181400720c */ /* 0x040fe40003f86070 */
[----:B------:R-:W-:Y:S02]  /*1de0*/  @!P0 LOP3.LUT R15, R11, 0x7ff00000, RZ, 0xc0, !PT ;  /* 0x7ff000000b0f8812 */ /* 0x000fe400078ec0ff */
[----:B------:R-:W-:Y:S01]  /*1df0*/  SEL R19, R21, 0x63400000, !P4 ;  /* 0x6340000015137807 */ /* 0x000fe20006000000 */
[----:B------:R-:W0:Y:S01]  /*1e00*/  MUFU.RCP64H R29, R27 ;  /* 0x0000001b001d7308 */ /* 0x000e220000001800 */
[----:B------:R-:W-:-:S02]  /*1e10*/  @!P0 ISETP.GE.U32.AND P3, PT, R20, R15, PT ;  /* 0x0000000f1400820c */ /* 0x000fc40003f66070 */
[--C-:B------:R-:W-:Y:S02]  /*1e20*/  LOP3.LUT R19, R19, 0x800fffff, R17.reuse, 0xf8, !PT ;  /* 0x800fffff13137812 */ /* 0x100fe400078ef811 */
[----:B------:R-:W-:Y:S02]  /*1e30*/  @!P0 SEL R15, R21, 0x63400000, !P3 ;  /* 0x63400000150f8807 */ /* 0x000fe40005800000 */
[----:B------:R-:W-:Y:S02]  /*1e40*/  MOV R23, R20 ;  /* 0x0000001400177202 */ /* 0x000fe40000000f00 */
[----:B------:R-:W-:Y:S02]  /*1e50*/  @!P0 LOP3.LUT R14, R15, 0x80000000, R17, 0xf8, !PT ;  /* 0x800000000f0e8812 */ /* 0x000fe400078ef811 */
[----:B------:R-:W-:Y:S02]  /*1e60*/  @!P2 LOP3.LUT R24, R27, 0x7ff00000, RZ, 0xc0, !PT ;  /* 0x7ff000001b18a812 */ /* 0x000fe400078ec0ff */
[----:B------:R-:W-:Y:S01]  /*1e70*/  @!P0 LOP3.LUT R15, R14, 0x100000, RZ, 0xfc, !PT ;  /* 0x001000000e0f8812 */ /* 0x000fe200078efcff */
[----:B------:R-:W-:-:S06]  /*1e80*/  @!P0 IMAD.MOV.U32 R14, RZ, RZ, RZ ;  /* 0x000000ffff0e8224 */ /* 0x000fcc00078e00ff */
[----:B------:R-:W-:Y:S02]  /*1e90*/  @!P0 DFMA R18, R18, 2, -R14 ;  /* 0x400000001212882b */ /* 0x000fe4000000080e */
[----:B0-----:R-:W-:-:S08]  /*1ea0*/  DFMA R14, R28, -R26, 1 ;  /* 0x3ff000001c0e742b */ /* 0x001fd0000000081a */
[----:B------:R-:W-:Y:S01]  /*1eb0*/  DFMA R14, R14, R14, R14 ;  /* 0x0000000e0e0e722b */ /* 0x000fe2000000000e */
[----:B------:R-:W-:-:S05]  /*1ec0*/  @!P0 LOP3.LUT R23, R19, 0x7ff00000, RZ, 0xc0, !PT ;  /* 0x7ff0000013178812 */ /* 0x000fca00078ec0ff */
[----:B------:R-:W-:Y:S02]  /*1ed0*/  VIADD R25, R23, 0xffffffff ;  /* 0xffffffff17197836 */ /* 0x000fe40000000000 */
[----:B------:R-:W-:-:S03]  /*1ee0*/  DFMA R14, R28, R14, R28 ;  /* 0x0000000e1c0e722b */ /* 0x000fc6000000001c */
[----:B------:R-:W-:Y:S01]  /*1ef0*/  ISETP.GT.U32.AND P0, PT, R25, 0x7feffffe, PT ;  /* 0x7feffffe1900780c */ /* 0x000fe20003f04070 */
[----:B------:R-:W-:-:S04]  /*1f00*/  VIADD R25, R24, 0xffffffff ;  /* 0xffffffff18197836 */ /* 0x000fc80000000000 */
[----:B------:R-:W-:Y:S01]  /*1f10*/  DFMA R30, R14, -R26, 1 ;  /* 0x3ff000000e1e742b */ /* 0x000fe2000000081a */
[----:B------:R-:W-:-:S07]  /*1f20*/  ISETP.GT.U32.OR P0, PT, R25, 0x7feffffe, P0 ;  /* 0x7feffffe1900780c */ /* 0x000fce0000704470 */
[----:B------:R-:W-:-:S08]  /*1f30*/  DFMA R30, R14, R30, R14 ;  /* 0x0000001e0e1e722b */ /* 0x000fd0000000000e */
[----:B------:R-:W-:-:S08]  /*1f40*/  DMUL R28, R30, R18 ;  /* 0x000000121e1c7228 */ /* 0x000fd00000000000 */
[----:B------:R-:W-:-:S08]  /*1f50*/  DFMA R14, R28, -R26, R18 ;  /* 0x8000001a1c0e722b */ /* 0x000fd00000000012 */
[----:B------:R-:W-:Y:S01]  /*1f60*/  DFMA R14, R30, R14, R28 ;  /* 0x0000000e1e0e722b */ /* 0x000fe2000000001c */
[----:B------:R-:W-:Y:S10]  /*1f70*/  @P0 BRA `(.L_x_53) ;  /* 0x00000000006c0947 */ /* 0x000ff40003800000 */
[----:B------:R-:W-:-:S04]  /*1f80*/  LOP3.LUT R17, R11, 0x7ff00000, RZ, 0xc0, !PT ;  /* 0x7ff000000b117812 */ /* 0x000fc800078ec0ff */
[CC--:B------:R-:W-:Y:S02]  /*1f90*/  VIADDMNMX R16, R20.reuse, -R17.reuse, 0xb9600000, !PT ;  /* 0xb960000014107446 */ /* 0x0c0fe40007800911 */
[----:B------:R-:W-:Y:S02]  /*1fa0*/  ISETP.GE.U32.AND P0, PT, R20, R17, PT ;  /* 0x000000111400720c */ /* 0x000fe40003f06070 */
[----:B------:R-:W-:Y:S02]  /*1fb0*/  VIMNMX R16, PT, PT, R16, 0x46a00000, PT ;  /* 0x46a0000010107848 */ /* 0x000fe40003fe0100 */
[----:B------:R-:W-:-:S04]  /*1fc0*/  SEL R23, R21, 0x63400000, !P0 ;  /* 0x6340000015177807 */ /* 0x000fc80004000000 */
[----:B------:R-:W-:Y:S01]  /*1fd0*/  IADD3 R23, PT, PT, -R23, R16, RZ ;  /* 0x0000001017177210 */ /* 0x000fe20007ffe1ff */
[----:B------:R-:W-:-:S04]  /*1fe0*/  IMAD.MOV.U32 R16, RZ, RZ, RZ ;  /* 0x000000ffff107224 */ /* 0x000fc800078e00ff */
[----:B------:R-:W-:-:S06]  /*1ff0*/  VIADD R17, R23, 0x7fe00000 ;  /* 0x7fe0000017117836 */ /* 0x000fcc0000000000 */
[----:B------:R-:W-:-:S10]  /*2000*/  DMUL R20, R14, R16 ;  /* 0x000000100e147228 */ /* 0x000fd40000000000 */
[----:B------:R-:W-:-:S13]  /*2010*/  FSETP.GTU.AND P0, PT, |R21|, 1.469367938527859385e-39, PT ;  /* 0x001000001500780b */ /* 0x000fda0003f0c200 */
[----:B------:R-:W-:Y:S05]  /*2020*/  @P0 BRA `(.L_x_54) ;  /* 0x0000000000940947 */ /* 0x000fea0003800000 */
[----:B------:R-:W-:Y:S01]  /*2030*/  DFMA R18, R14, -R26, R18 ;  /* 0x8000001a0e12722b */ /* 0x000fe20000000012 */
[----:B------:R-:W-:-:S09]  /*2040*/  MOV R16, RZ ;  /* 0x000000ff00107202 */ /* 0x000fd20000000f00 */
[C---:B------:R-:W-:Y:S02]  /*2050*/  FSETP.NEU.AND P0, PT, R19.reuse, RZ, PT ;  /* 0x000000ff1300720b */ /* 0x040fe40003f0d000 */
[----:B------:R-:W-:-:S04]  /*2060*/  LOP3.LUT R25, R19, 0x80000000, R11, 0x48, !PT ;  /* 0x8000000013197812 */ /* 0x000fc800078e480b */
[----:B------:R-:W-:-:S07]  /*2070*/  LOP3.LUT R17, R25, R17, RZ, 0xfc, !PT ;  /* 0x0000001119117212 */ /* 0x000fce00078efcff */
[----:B------:R-:W-:Y:S05]  /*2080*/  @!P0 BRA `(.L_x_54) ;  /* 0x00000000007c8947 */ /* 0x000fea0003800000 */
[----:B------:R-:W-:Y:S01]  /*2090*/  IMAD.MOV R11, RZ, RZ, -R23 ;  /* 0x000000ffff0b7224 */ /* 0x000fe200078e0a17 */
[----:B------:R-:W-:Y:S01]  /*20a0*/  IADD3 R23, PT, PT, -R23, -0x43300000, RZ ;  /* 0xbcd0000017177810 */ /* 0x000fe20007ffe1ff */
[----:B------:R-:W-:-:S06]  /*20b0*/  IMAD.MOV.U32 R10, RZ, RZ, RZ ;  /* 0x000000ffff0a7224 */ /* 0x000fcc00078e00ff */
[----:B------:R-:W-:Y:S02]  /*20c0*/  DFMA R10, R20, -R10, R14 ;  /* 0x8000000a140a722b */ /* 0x000fe4000000000e */
[----:B------:R-:W-:-:S08]  /*20d0*/  DMUL.RP R14, R14, R16 ;  /* 0x000000100e0e7228 */ /* 0x000fd00000008000 */
[----:B------:R-:W-:Y:S02]  /*20e0*/  FSETP.NEU.AND P0, PT, |R11|, R23, PT ;  /* 0x000000170b00720b */ /* 0x000fe40003f0d200 */
[----:B------:R-:W-:Y:S02]  /*20f0*/  LOP3.LUT R25, R15, R25, RZ, 0x3c, !PT ;  /* 0x000000190f197212 */ /* 0x000fe400078e3cff */
[----:B------:R-:W-:Y:S02]  /*2100*/  FSEL R20, R14, R20, !P0 ;  /* 0x000000140e147208 */ /* 0x000fe40004000000 */
[----:B------:R-:W-:Y:S01]  /*2110*/  FSEL R21, R25, R21, !P0 ;  /* 0x0000001519157208 */ /* 0x000fe20004000000 */
[----:B------:R-:W-:Y:S06]  /*2120*/  BRA `(.L_x_54) ;  /* 0x0000000000547947 */ /* 0x000fec0003800000 */
.L_x_53:
[----:B------:R-:W-:-:S14]  /*2130*/  DSETP.NAN.AND P0, PT, R16, R16, PT ;  /* 0x000000101000722a */ /* 0x000fdc0003f08000 */
[----:B------:R-:W-:Y:S05]  /*2140*/  @P0 BRA `(.L_x_55) ;  /* 0x0000000000440947 */ /* 0x000fea0003800000 */
[----:B------:R-:W-:-:S14]  /*2150*/  DSETP.NAN.AND P0, PT, R10, R10, PT ;  /* 0x0000000a0a00722a */ /* 0x000fdc0003f08000 */
[----:B------:R-:W-:Y:S05]  /*2160*/  @P0 BRA `(.L_x_56) ;  /* 0x0000000000300947 */ /* 0x000fea0003800000 */
[----:B------:R-:W-:Y:S01]  /*2170*/  ISETP.NE.AND P0, PT, R23, R24, PT ;  /* 0x000000181700720c */ /* 0x000fe20003f05270 */
[----:B------:R-:W-:Y:S01]  /*2180*/  IMAD.MOV.U32 R21, RZ, RZ, -0x80000 ;  /* 0xfff80000ff157424 */ /* 0x000fe200078e00ff */
[----:B------:R-:W-:-:S11]  /*2190*/  MOV R20, 0x0 ;  /* 0x0000000000147802 */ /* 0x000fd60000000f00 */
[----:B------:R-:W-:Y:S05]  /*21a0*/  @!P0 BRA `(.L_x_54) ;  /* 0x0000000000348947 */ /* 0x000fea0003800000 */
[----:B------:R-:W-:Y:S02]  /*21b0*/  ISETP.NE.AND P0, PT, R23, 0x7ff00000, PT ;  /* 0x7ff000001700780c */ /* 0x000fe40003f05270 */
[----:B------:R-:W-:Y:S02]  /*21c0*/  LOP3.LUT R21, R17, 0x80000000, R11, 0x48, !PT ;  /* 0x8000000011157812 */ /* 0x000fe400078e480b */
[----:B------:R-:W-:-:S13]  /*21d0*/  ISETP.EQ.OR P0, PT, R24, RZ, !P0 ;  /* 0x000000ff1800720c */ /* 0x000fda0004702670 */
[----:B------:R-:W-:Y:S01]  /*21e0*/  @P0 LOP3.LUT R10, R21, 0x7ff00000, RZ, 0xfc, !PT ;  /* 0x7ff00000150a0812 */ /* 0x000fe200078efcff */
[----:B------:R-:W-:Y:S01]  /*21f0*/  @!P0 IMAD.MOV.U32 R20, RZ, RZ, RZ ;  /* 0x000000ffff148224 */ /* 0x000fe200078e00ff */
[----:B------:R-:W-:-:S03]  /*2200*/  @P0 MOV R20, RZ ;  /* 0x000000ff00140202 */ /* 0x000fc60000000f00 */
[----:B------:R-:W-:Y:S01]  /*2210*/  @P0 IMAD.MOV.U32 R21, RZ, RZ, R10 ;  /* 0x000000ffff150224 */ /* 0x000fe200078e000a */
[----:B------:R-:W-:Y:S06]  /*2220*/  BRA `(.L_x_54) ;  /* 0x0000000000147947 */ /* 0x000fec0003800000 */
.L_x_56:
[----:B------:R-:W-:Y:S01]  /*2230*/  LOP3.LUT R21, R11, 0x80000, RZ, 0xfc, !PT ;  /* 0x000800000b157812 */ /* 0x000fe200078efcff */
[----:B------:R-:W-:Y:S01]  /*2240*/  IMAD.MOV.U32 R20, RZ, RZ, R10 ;  /* 0x000000ffff147224 */ /* 0x000fe200078e000a */
[----:B------:R-:W-:Y:S06]  /*2250*/  BRA `(.L_x_54) ;  /* 0x0000000000087947 */ /* 0x000fec0003800000 */
.L_x_55:
[----:B------:R-:W-:Y:S02]  /*2260*/  LOP3.LUT R21, R17, 0x80000, RZ, 0xfc, !PT ;  /* 0x0008000011157812 */ /* 0x000fe400078efcff */
[----:B------:R-:W-:-:S07]  /*2270*/  MOV R20, R16 ;  /* 0x0000001000147202 */ /* 0x000fce0000000f00 */
.L_x_54:
[----:B------:R-:W-:Y:S05]  /*2280*/  BSYNC.RECONVERGENT B2 ;  /* 0x0000000000027941 */ /* 0x000fea0003800200 */
.L_x_52:
[----:B------:R-:W-:Y:S02]  /*2290*/  IMAD.MOV.U32 R10, RZ, RZ, R0 ;  /* 0x000000ffff0a7224 */ /* 0x000fe400078e0000 */
[----:B------:R-:W-:-:S04]  /*22a0*/  IMAD.MOV.U32 R11, RZ, RZ, 0x0 ;  /* 0x00000000ff0b7424 */ /* 0x000fc800078e00ff */
[----:B------:R-:W-:Y:S05]  /*22b0*/  RET.REL.NODEC R10 `(_Z28executeBnNormLayerCUDA_splitPfS_S_iii) ;  /* 0xffffffdc0a507950 */ /* 0x000fea0003c3ffff */
        .weak           $__internal_1_$__cuda_sm20_dsqrt_rn_f64_mediumpath_v1
        .type           $__internal_1_$__cuda_sm20_dsqrt_rn_f64_mediumpath_v1,@function
        .size           $__internal_1_$__cuda_sm20_dsqrt_rn_f64_mediumpath_v1,(.L_x_203 - $__internal_1_$__cuda_sm20_dsqrt_rn_f64_mediumpath_v1)
$__internal_1_$__cuda_sm20_dsqrt_rn_f64_mediumpath_v1:
[----:B------:R-:W-:Y:S01]  /*22c0*/  ISETP.GE.U32.AND P0, PT, R24, -0x3400000, PT ;  /* 0xfcc000001800780c */ /* 0x000fe20003f06070 */
[----:B------:R-:W-:Y:S01]  /*22d0*/  BSSY.RECONVERGENT B1, `(.L_x_57) ;  /* 0x0000025000017945 */ /* 0x000fe20003800200 */
[----:B------:R-:W-:Y:S01]  /*22e0*/  MOV R24, R0 ;  /* 0x0000000000187202 */ /* 0x000fe20000000f00 */
[----:B------:R-:W-:-:S10]  /*22f0*/  IMAD.MOV.U32 R25, RZ, RZ, R11 ;  /* 0x000000ffff197224 */ /* 0x000fd400078e000b */
[----:B------:R-:W-:Y:S05]  /*2300*/  @!P0 BRA `(.L_x_58) ;  /* 0x0000000000208947 */ /* 0x000fea0003800000 */
[----:B------:R-:W-:-:S10]  /*2310*/  DFMA.RM R20, R16, R24, R20 ;  /* 0x000000181014722b */ /* 0x000fd40000004014 */
[----:B------:R-:W-:-:S05]  /*2320*/  IADD3 R16, P0, PT, R20, 0x1, RZ ;  /* 0x0000000114107810 */ /* 0x000fca0007f1e0ff */
[----:B------:R-:W-:-:S06]  /*2330*/  IMAD.X R17, RZ, RZ, R21, P0 ;  /* 0x000000ffff117224 */ /* 0x000fcc00000e0615 */
[----:B------:R-:W-:-:S08]  /*2340*/  DFMA.RP R14, -R20, R16, R14 ;  /* 0x00000010140e722b */ /* 0x000fd0000000810e */
[----:B------:R-:W-:-:S06]  /*2350*/  DSETP.GT.AND P0, PT, R14, RZ, PT ;  /* 0x000000ff0e00722a */ /* 0x000fcc0003f04000 */
[----:B------:R-:W-:Y:S02]  /*2360*/  FSEL R16, R16, R20, P0 ;  /* 0x0000001410107208 */ /* 0x000fe40000000000 */
[----:B------:R-:W-:Y:S01]  /*2370*/  FSEL R17, R17, R21, P0 ;  /* 0x0000001511117208 */ /* 0x000fe20000000000 */
[----:B------:R-:W-:Y:S06]  /*2380*/  BRA `(.L_x_59) ;  /* 0x0000000000647947 */ /* 0x000fec0003800000 */
.L_x_58:
[----:B------:R-:W-:-:S14]  /*2390*/  DSETP.NE.AND P0, PT, R14, RZ, PT ;  /* 0x000000ff0e00722a */ /* 0x000fdc0003f05000 */
[----:B------:R-:W-:Y:S05]  /*23a0*/  @!P0 BRA `(.L_x_60) ;  /* 0x0000000000588947 */ /* 0x000fea0003800000 */
[----:B------:R-:W-:-:S13]  /*23b0*/  ISETP.GE.AND P0, PT, R15, RZ, PT ;  /* 0x000000ff0f00720c */ /* 0x000fda0003f06270 */
[----:B------:R-:W-:Y:S01]  /*23c0*/  @!P0 MOV R16, 0x0 ;  /* 0x0000000000108802 */ /* 0x000fe20000000f00 */
[----:B------:R-:W-:Y:S01]  /*23d0*/  @!P0 IMAD.MOV.U32 R17, RZ, RZ, -0x80000 ;  /* 0xfff80000ff118424 */ /* 0x000fe200078e00ff */
[----:B------:R-:W-:Y:S06]  /*23e0*/  @!P0 BRA `(.L_x_59) ;  /* 0x00000000004c8947 */ /* 0x000fec0003800000 */
[----:B------:R-:W-:-:S13]  /*23f0*/  ISETP.GT.AND P0, PT, R15, 0x7fefffff, PT ;  /* 0x7fefffff0f00780c */ /* 0x000fda0003f04270 */
[----:B------:R-:W-:Y:S05]  /*2400*/  @P0 BRA `(.L_x_60) ;  /* 0x0000000000400947 */ /* 0x000fea0003800000 */
[----:B------:R-:W-:Y:S01]  /*2410*/  DMUL R24, R14, 8.11296384146066816958e+31 ;  /* 0x469000000e187828 */ /* 0x000fe20000000000 */
[----:B------:R-:W-:Y:S01]  /*2420*/  IMAD.MOV.U32 R20, RZ, RZ, RZ ;  /* 0x000000ffff147224 */ /* 0x000fe200078e00ff */
[----:B------:R-:W-:Y:S01]  /*2430*/  MOV R14, 0x0 ;  /* 0x00000000000e7802 */ /* 0x000fe20000000f00 */
[----:B------:R-:W-:-:S03]  /*2440*/  IMAD.MOV.U32 R15, RZ, RZ, 0x3fd80000 ;  /* 0x3fd80000ff0f7424 */ /* 0x000fc600078e00ff */
[----:B------:R-:W0:Y:S02]  /*2450*/  MUFU.RSQ64H R21, R25 ;  /* 0x0000001900157308 */ /* 0x000e240000001c00 */
[----:B0-----:R-:W-:-:S08]  /*2460*/  DMUL R16, R20, R20 ;  /* 0x0000001414107228 */ /* 0x001fd00000000000 */
[----:B------:R-:W-:-:S08]  /*2470*/  DFMA R16, R24, -R16, 1 ;  /* 0x3ff000001810742b */ /* 0x000fd00000000810 */
[----:B------:R-:W-:Y:S02]  /*2480*/  DFMA R14, R16, R14, 0.5 ;  /* 0x3fe00000100e742b */ /* 0x000fe4000000000e */
[----:B------:R-:W-:-:S08]  /*2490*/  DMUL R16, R20, R16 ;  /* 0x0000001014107228 */ /* 0x000fd00000000000 */
[----:B------:R-:W-:-:S08]  /*24a0*/  DFMA R16, R14, R16, R20 ;  /* 0x000000100e10722b */ /* 0x000fd00000000014 */
[----:B------:R-:W-:Y:S02]  /*24b0*/  DMUL R14, R24, R16 ;  /* 0x00000010180e7228 */ /* 0x000fe40000000000 */
[----:B------:R-:W-:-:S06]  /*24c0*/  VIADD R17, R17, 0xfff00000 ;  /* 0xfff0000011117836 */ /* 0x000fcc0000000000 */
[----:B------:R-:W-:-:S08]  /*24d0*/  DFMA R20, R14, -R14, R24 ;  /* 0x8000000e0e14722b */ /* 0x000fd00000000018 */
[----:B------:R-:W-:-:S10]  /*24e0*/  DFMA R16, R16, R20, R14 ;  /* 0x000000141010722b */ /* 0x000fd4000000000e */
[----:B------:R-:W-:Y:S01]  /*24f0*/  IADD3 R17, PT, PT, R17, -0x3500000, RZ ;  /* 0xfcb0000011117810 */ /* 0x000fe20007ffe0ff */
[----:B------:R-:W-:Y:S06]  /*2500*/  BRA `(.L_x_59) ;  /* 0x0000000000047947 */ /* 0x000fec0003800000 */
.L_x_60:
[----:B------:R-:W-:-:S11]  /*2510*/  DADD R16, R14, R14 ;  /* 0x000000000e107229 */ /* 0x000fd6000000000e */
.L_x_59:
[----:B------:R-:W-:Y:S05]  /*2520*/  BSYNC.RECONVERGENT B1 ;  /* 0x0000000000017941 */ /* 0x000fea0003800200 */
.L_x_57:
[----:B------:R-:W-:Y:S01]  /*2530*/  MOV R14, R10 ;  /* 0x0000000a000e7202 */ /* 0x000fe20000000f00 */
[----:B------:R-:W-:Y:S02]  /*2540*/  IMAD.MOV.U32 R15, RZ, RZ, 0x0 ;  /* 0x00000000ff0f7424 */ /* 0x000fe400078e00ff */
[----:B------:R-:W-:Y:S02]  /*2550*/  IMAD.MOV.U32 R0, RZ, RZ, R16 ;  /* 0x000000ffff007224 */ /* 0x000fe400078e0010 */
[----:B------:R-:W-:Y:S01]  /*2560*/  IMAD.MOV.U32 R11, RZ, RZ, R17 ;  /* 0x000000ffff0b7224 */ /* 0x000fe200078e0011 */
[----:B------:R-:W-:Y:S06]  /*2570*/  RET.REL.NODEC R14 `(_Z28executeBnNormLayerCUDA_splitPfS_S_iii) ;  /* 0xffffffd80ea07950 */ /* 0x000fec0003c3ffff */
.L_x_61:
        /* <DEDUP_REMOVED lines=16> */
.L_x_203:


//--------------------- .text._Z22executeBnNormLayerCUDAPfS_S_ii --------------------------
	.section	.text._Z22executeBnNormLayerCUDAPfS_S_ii,"ax",@progbits
	.align	128
        .global         _Z22executeBnNormLayerCUDAPfS_S_ii
        .type           _Z22executeBnNormLayerCUDAPfS_S_ii,@function
        .size           _Z22executeBnNormLayerCUDAPfS_S_ii,(.L_x_205 - _Z22executeBnNormLayerCUDAPfS_S_ii)
        .other          _Z22executeBnNormLayerCUDAPfS_S_ii,@"STO_CUDA_ENTRY STV_DEFAULT"
_Z22executeBnNormLayerCUDAPfS_S_ii:
.text._Z22executeBnNormLayerCUDAPfS_S_ii:
[----:B------:R-:W-:Y:S01]  /*0000*/  LDC R1, c[0x0][0x37c] ;  /* 0x0000df00ff017b82 */ /* 0x000fe20000000800 */
[----:B------:R-:W0:Y:S07]  /*0010*/  S2R R11, SR_CTAID.X ;  /* 0x00000000000b7919 */ /* 0x000e2e0000002500 */
[----:B------:R-:W0:Y:S01]  /*0020*/  LDC.64 R2, c[0x0][0x390] ;  /* 0x0000e400ff027b82 */ /* 0x000e220000000a00 */
[----:B------:R-:W1:Y:S01]  /*0030*/  LDCU.64 UR4, c[0x0][0x358] ;  /* 0x00006b00ff0477ac */ /* 0x000e620008000a00 */
[----:B------:R-:W2:Y:S01]  /*0040*/  S2R R0, SR_TID.X ;  /* 0x0000000000007919 */ /* 0x000ea20000002100 */
[----:B------:R-:W2:Y:S01]  /*0050*/  S2R R9, SR_TID.Y ;  /* 0x0000000000097919 */ /* 0x000ea20000002200 */
[----:B------:R-:W2:Y:S04]  /*0060*/  LDCU UR6, c[0x0][0x360] ;  /* 0x00006c00ff0677ac */ /* 0x000ea80008000800 */
[----:B------:R-:W3:Y:S01]  /*0070*/  LDC.64 R6, c[0x0][0x388] ;  /* 0x0000e200ff067b82 */ /* 0x000ee20000000a00 */
[----:B------:R-:W4:Y:S07]  /*0080*/  LDCU UR7, c[0x0][0x39c] ;  /* 0x00007380ff0777ac */ /* 0x000f2e0008000800 */
[----:B------:R-:W5:Y:S01]  /*0090*/  LDC.64 R4, c[0x0][0x380] ;  /* 0x0000e000ff047b82 */ /* 0x000f620000000a00 */
[----:B0-----:R-:W-:-:S05]  /*00a0*/  IMAD.WIDE.U32 R2, R11, 0x4, R2 ;  /* 0x000000040b027825 */ /* 0x001fca00078e0002 */
[----:B-1----:R-:W5:Y:S01]  /*00b0*/  LDG.E R16, desc[UR4][R2.64] ;  /* 0x0000000402107981 */ /* 0x002f62000c1e1900 */
[----:B---3--:R-:W-:-:S04]  /*00c0*/  IMAD.WIDE.U32 R6, R11, 0x4, R6 ;  /* 0x000000040b067825 */ /* 0x008fc800078e0006 */
[----:B--2---:R-:W-:Y:S02]  /*00d0*/  IMAD R0, R0, UR6, R9 ;  /* 0x0000000600007c24 */ /* 0x004fe4000f8e0209 */
[----:B------:R-:W2:Y:S02]  /*00e0*/  LDG.E R7, desc[UR4][R6.64] ;  /* 0x0000000406077981 */ /* 0x000ea4000c1e1900 */
[----:B----4-:R-:W-:-:S04]  /*00f0*/  IMAD R9, R11, UR7, R0 ;  /* 0x000000070b097c24 */ /* 0x010fc8000f8e0200 */
[----:B-----5:R-:W-:-:S05]  /*0100*/  IMAD.WIDE R4, R9, 0x4, R4 ;  /* 0x0000000409047825 */ /* 0x020fca00078e0204 */
[----:B------:R-:W2:Y:S01]  /*0110*/  LDG.E R0, desc[UR4][R4.64] ;  /* 0x0000000404007981 */ /* 0x000ea2000c1e1900 */
[----:B------:R-:W-:Y:S01]  /*0120*/  UMOV UR6, 0x88e368f1 ;  /* 0x88e368f100067882 */ /* 0x000fe20000000000 */
[----:B------:R-:W-:Y:S01]  /*0130*/  UMOV UR7, 0x3ee4f8b5 ;  /* 0x3ee4f8b500077882 */ /* 0x000fe20000000000 */
[----:B------:R-:W-:Y:S02]  /*0140*/  IMAD.MOV.U32 R12, RZ, RZ, 0x0 ;  /* 0x00000000ff0c7424 */ /* 0x000fe400078e00ff */
[----:B------:R-:W-:Y:S01]  /*0150*/  IMAD.MOV.U32 R13, RZ, RZ, 0x3fd80000 ;  /* 0x3fd80000ff0d7424 */ /* 0x000fe200078e00ff */
[----:B------:R-:W0:Y:S02]  /*0160*/  F2F.F64.F32 R2, R16 ;  /* 0x0000001000027310 */ /* 0x000e240000201800 */
        /* <DEDUP_REMOVED lines=12> */
[----:B------:R-:W-:Y:S02]  /*0230*/  VIADD R19, R15, 0xfff00000 ;  /* 0xfff000000f137836 */ /* 0x000fe40000000000 */
[----:B------:R-:W-:-:S04]  /*0240*/  IMAD.MOV.U32 R18, RZ, RZ, R14 ;  /* 0x000000ffff127224 */ /* 0x000fc800078e000e */
[----:B------:R-:W-:-:S08]  /*0250*/  DFMA R16, R12, -R12, R2 ;  /* 0x8000000c0c10722b */ /* 0x000fd00000000002 */
[----:B------:R-:W-:Y:S01]  /*0260*/  DFMA R6, R16, R18, R12 ;  /* 0x000000121006722b */ /* 0x000fe2000000000c */
[----:B01----:R-:W-:Y:S10]  /*0270*/  @!P0 BRA `(.L_x_62) ;  /* 0x0000000000088947 */ /* 0x003ff40003800000 */
[----:B------:R-:W-:-:S07]  /*0280*/  MOV R0, 0x2a0 ;  /* 0x000002a000007802 */ /* 0x000fce0000000f00 */
[----:B------:R-:W-:Y:S05]  /*0290*/  CALL.REL.NOINC `($__internal_3_$__cuda_sm20_dsqrt_rn_f64_mediumpath_v1) ;  /* 0x0000000400cc7944 */ /* 0x000fea0003c00000 */
.L_x_62:
        /* <DEDUP_REMOVED lines=15> */
[----:B------:R-:W-:-:S07]  /*0390*/  MOV R0, 0x3b0 ;  /* 0x000003b000007802 */ /* 0x000fce0000000f00 */
[----:B------:R-:W-:Y:S05]  /*03a0*/  CALL.REL.NOINC `($__internal_2_$__cuda_sm20_div_rn_f64_full) ;  /* 0x0000000000187944 */ /* 0x000fea0003c00000 */
[----:B------:R-:W-:Y:S02]  /*03b0*/  IMAD.MOV.U32 R2, RZ, RZ, R12 ;  /* 0x000000ffff027224 */ /* 0x000fe400078e000c */
[----:B------:R-:W-:-:S07]  /*03c0*/  IMAD.MOV.U32 R3, RZ, RZ, R13 ;  /* 0x000000ffff037224 */ /* 0x000fce00078e000d */
.L_x_64:
[----:B------:R-:W-:Y:S05]  /*03d0*/  BSYNC.RECONVERGENT B0 ;  /* 0x0000000000007941 */ /* 0x000fea0003800200 */
.L_x_63:
[----:B------:R-:W0:Y:S02]  /*03e0*/  F2F.F32.F64 R3, R2 ;  /* 0x0000000200037310 */ /* 0x000e240000301000 */
[----:B0-----:R-:W-:Y:S01]  /*03f0*/  STG.E desc[UR4][R4.64], R3 ;  /* 0x0000000304007986 */ /* 0x001fe2000c101904 */
[----:B------:R-:W-:Y:S05]  /*0400*/  EXIT ;  /* 0x000000000000794d */ /* 0x000fea0003800000 */
        .weak           $__internal_2_$__cuda_sm20_div_rn_f64_full
        .type           $__internal_2_$__cuda_sm20_div_rn_f64_full,@function
        .size           $__internal_2_$__cuda_sm20_div_rn_f64_full,($__internal_3_$__cuda_sm20_dsqrt_rn_f64_mediumpath_v1 - $__internal_2_$__cuda_sm20_div_rn_f64_full)
$__internal_2_$__cuda_sm20_div_rn_f64_full:
[C---:B------:R-:W-:Y:S01]  /*0410*/  FSETP.GEU.AND P0, PT, |R7|.reuse, 1.469367938527859385e-39, PT ;  /* 0x001000000700780b */ /* 0x040fe20003f0e200 */
[----:B------:R-:W-:Y:S01]  /*0420*/  IMAD.MOV.U32 R16, RZ, RZ, 0x1 ;  /* 0x00000001ff107424 */ /* 0x000fe200078e00ff */
[----:B------:R-:W-:Y:S01]  /*0430*/  LOP3.LUT R2, R7, 0x800fffff, RZ, 0xc0, !PT ;  /* 0x800fffff07027812 */ /* 0x000fe200078ec0ff */
[----:B------:R-:W-:Y:S01]  /*0440*/  BSSY.RECONVERGENT B1, `(.L_x_65) ;  /* 0x0000055000017945 */ /* 0x000fe20003800200 */
[C---:B------:R-:W-:Y:S02]  /*0450*/  FSETP.GEU.AND P2, PT, |R9|.reuse, 1.469367938527859385e-39, PT ;  /* 0x001000000900780b */ /* 0x040fe40003f4e200 */
[----:B------:R-:W-:Y:S01]  /*0460*/  LOP3.LUT R3, R2, 0x3ff00000, RZ, 0xfc, !PT ;  /* 0x3ff0000002037812 */ /* 0x000fe200078efcff */
[----:B------:R-:W-:Y:S01]  /*0470*/  IMAD.MOV.U32 R2, RZ, RZ, R6 ;  /* 0x000000ffff027224 */ /* 0x000fe200078e0006 */
[----:B------:R-:W-:Y:S02]  /*0480*/  LOP3.LUT R12, R9, 0x7ff00000, RZ, 0xc0, !PT ;  /* 0x7ff00000090c7812 */ /* 0x000fe400078ec0ff */
[----:B------:R-:W-:-:S03]  /*0490*/  LOP3.LUT R15, R7, 0x7ff00000, RZ, 0xc0, !PT ;  /* 0x7ff00000070f7812 */ /* 0x000fc600078ec0ff */
[----:B------:R-:W-:Y:S01]  /*04a0*/  @!P0 DMUL R2, R6, 8.98846567431157953865e+307 ;  /* 0x7fe0000006028828 */ /* 0x000fe20000000000 */
[----:B------:R-:W-:-:S03]  /*04b0*/  ISETP.GE.U32.AND P1, PT, R12, R15, PT ;  /* 0x0000000f0c00720c */ /* 0x000fc60003f26070 */
[----:B------:R-:W-:Y:S01]  /*04c0*/  @!P2 LOP3.LUT R13, R7, 0x7ff00000, RZ, 0xc0, !PT ;  /* 0x7ff00000070da812 */ /* 0x000fe200078ec0ff */
[----:B------:R-:W-:Y:S01]  /*04d0*/  @!P2 IMAD.MOV.U32 R18, RZ, RZ, RZ ;  /* 0x000000ffff12a224 */ /* 0x000fe200078e00ff */
[----:B------:R-:W0:Y:S02]  /*04e0*/  MUFU.RCP64H R17, R3 ;  /* 0x0000000300117308 */ /* 0x000e240000001800 */
[----:B------:R-:W-:Y:S01]  /*04f0*/  @!P2 ISETP.GE.U32.AND P3, PT, R12, R13, PT ;  /* 0x0000000d0c00a20c */ /* 0x000fe20003f66070 */
[----:B------:R-:W-:-:S05]  /*0500*/  IMAD.MOV.U32 R13, RZ, RZ, 0x1ca00000 ;  /* 0x1ca00000ff0d7424 */ /* 0x000fca00078e00ff */
[----:B------:R-:W-:-:S04]  /*0510*/  @!P2 SEL R19, R13, 0x63400000, !P3 ;  /* 0x634000000d13a807 */ /* 0x000fc80005800000 */
[----:B------:R-:W-:-:S04]  /*0520*/  @!P2 LOP3.LUT R19, R19, 0x80000000, R9, 0xf8, !PT ;  /* 0x800000001313a812 */ /* 0x000fc800078ef809 */
[----:B------:R-:W-:Y:S01]  /*0530*/  @!P2 LOP3.LUT R19, R19, 0x100000, RZ, 0xfc, !PT ;  /* 0x001000001313a812 */ /* 0x000fe200078efcff */
[----:B0-----:R-:W-:-:S08]  /*0540*/  DFMA R10, R16, -R2, 1 ;  /* 0x3ff00000100a742b */ /* 0x001fd00000000802 */
[----:B------:R-:W-:-:S08]  /*0550*/  DFMA R10, R10, R10, R10 ;  /* 0x0000000a0a0a722b */ /* 0x000fd0000000000a */
[----:B------:R-:W-:Y:S01]  /*0560*/  DFMA R16, R16, R10, R16 ;  /* 0x0000000a1010722b */ /* 0x000fe20000000010 */
[----:B------:R-:W-:Y:S01]  /*0570*/  SEL R11, R13, 0x63400000, !P1 ;  /* 0x634000000d0b7807 */ /* 0x000fe20004800000 */
[----:B------:R-:W-:-:S03]  /*0580*/  IMAD.MOV.U32 R10, RZ, RZ, R8 ;  /* 0x000000ffff0a7224 */ /* 0x000fc600078e0008 */
[----:B------:R-:W-:-:S03]  /*0590*/  LOP3.LUT R11, R11, 0x800fffff, R9, 0xf8, !PT ;  /* 0x800fffff0b0b7812 */ /* 0x000fc600078ef809 */
[----:B------:R-:W-:-:S03]  /*05a0*/  DFMA R20, R16, -R2, 1 ;  /* 0x3ff000001014742b */ /* 0x000fc60000000802 */
[----:B------:R-:W-:-:S05]  /*05b0*/  @!P2 DFMA R10, R10, 2, -R18 ;  /* 0x400000000a0aa82b */ /* 0x000fca0000000812 */
[----:B------:R-:W-:Y:S01]  /*05c0*/  DFMA R16, R16, R20, R16 ;  /* 0x000000141010722b */ /* 0x000fe20000000010 */
[----:B------:R-:W-:Y:S02]  /*05d0*/  IMAD.MOV.U32 R21, RZ, RZ, R12 ;  /* 0x000000ffff157224 */ /* 0x000fe400078e000c */
[----:B------:R-:W-:Y:S01]  /*05e0*/  IMAD.MOV.U32 R20, RZ, RZ, R15 ;  /* 0x000000ffff147224 */ /* 0x000fe200078e000f */
[----:B------:R-:W-:Y:S02]  /*05f0*/  @!P0 LOP3.LUT R20, R3, 0x7ff00000, RZ, 0xc0, !PT ;  /* 0x7ff0000003148812 */ /* 0x000fe400078ec0ff */
[----:B------:R-:W-:Y:S02]  /*0600*/  @!P2 LOP3.LUT R21, R11, 0x7ff00000, RZ, 0xc0, !PT ;  /* 0x7ff000000b15a812 */ /* 0x000fe400078ec0ff */
[----:B------:R-:W-:Y:S01]  /*0610*/  DMUL R18, R16, R10 ;  /* 0x0000000a10127228 */ /* 0x000fe20000000000 */
[----:B------:R-:W-:Y:S02]  /*0620*/  VIADD R23, R20, 0xffffffff ;  /* 0xffffffff14177836 */ /* 0x000fe40000000000 */
[----:B------:R-:W-:-:S05]  /*0630*/  VIADD R22, R21, 0xffffffff ;  /* 0xffffffff15167836 */ /* 0x000fca0000000000 */
[----:B------:R-:W-:Y:S01]  /*0640*/  DFMA R14, R18, -R2, R10 ;  /* 0x80000002120e722b */ /* 0x000fe2000000000a */
[----:B------:R-:W-:-:S04]  /*0650*/  ISETP.GT.U32.AND P0, PT, R22, 0x7feffffe, PT ;  /* 0x7feffffe1600780c */ /* 0x000fc80003f04070 */
[----:B------:R-:W-:-:S03]  /*0660*/  ISETP.GT.U32.OR P0, PT, R23, 0x7feffffe, P0 ;  /* 0x7feffffe1700780c */ /* 0x000fc60000704470 */
[----:B------:R-:W-:-:S10]  /*0670*/  DFMA R14, R16, R14, R18 ;  /* 0x0000000e100e722b */ /* 0x000fd40000000012 */
[----:B------:R-:W-:Y:S05]  /*0680*/  @P0 BRA `(.L_x_66) ;  /* 0x00000000006c0947 */ /* 0x000fea0003800000 */
[----:B------:R-:W-:-:S04]  /*0690*/  LOP3.LUT R9, R7, 0x7ff00000, RZ, 0xc0, !PT ;  /* 0x7ff0000007097812 */ /* 0x000fc800078ec0ff */
[CC--:B------:R-:W-:Y:S02]  /*06a0*/  VIADDMNMX R8, R12.reuse, -R9.reuse, 0xb9600000, !PT ;  /* 0xb96000000c087446 */ /* 0x0c0fe40007800909 */
[----:B------:R-:W-:Y:S02]  /*06b0*/  ISETP.GE.U32.AND P0, PT, R12, R9, PT ;  /* 0x000000090c00720c */ /* 0x000fe40003f06070 */
[----:B------:R-:W-:Y:S02]  /*06c0*/  VIMNMX R8, PT, PT, R8, 0x46a00000, PT ;  /* 0x46a0000008087848 */ /* 0x000fe40003fe0100 */
[----:B------:R-:W-:-:S05]  /*06d0*/  SEL R13, R13, 0x63400000, !P0 ;  /* 0x634000000d0d7807 */ /* 0x000fca0004000000 */
[----:B------:R-:W-:Y:S02]  /*06e0*/  IMAD.IADD R16, R8, 0x1, -R13 ;  /* 0x0000000108107824 */ /* 0x000fe400078e0a0d */
[----:B------:R-:W-:Y:S02]  /*06f0*/  IMAD.MOV.U32 R8, RZ, RZ, RZ ;  /* 0x000000ffff087224 */ /* 0x000fe400078e00ff */
[----:B------:R-:W-:-:S06]  /*0700*/  VIADD R9, R16, 0x7fe00000 ;  /* 0x7fe0000010097836 */ /* 0x000fcc0000000000 */
[----:B------:R-:W-:-:S10]  /*0710*/  DMUL R12, R14, R8 ;  /* 0x000000080e0c7228 */ /* 0x000fd40000000000 */
[----:B------:R-:W-:-:S13]  /*0720*/  FSETP.GTU.AND P0, PT, |R13|, 1.469367938527859385e-39, PT ;  /* 0x001000000d00780b */ /* 0x000fda0003f0c200 */
[----:B------:R-:W-:Y:S05]  /*0730*/  @P0 BRA `(.L_x_67) ;  /* 0x0000000000940947 */ /* 0x000fea0003800000 */
[----:B------:R-:W-:Y:S01]  /*0740*/  DFMA R2, R14, -R2, R10 ;  /* 0x800000020e02722b */ /* 0x000fe2000000000a */
[----:B------:R-:W-:-:S09]  /*0750*/  IMAD.MOV.U32 R8, RZ, RZ, RZ ;  /* 0x000000ffff087224 */ /* 0x000fd200078e00ff */
[C---:B------:R-:W-:Y:S02]  /*0760*/  FSETP.NEU.AND P0, PT, R3.reuse, RZ, PT ;  /* 0x000000ff0300720b */ /* 0x040fe40003f0d000 */
[----:B------:R-:W-:-:S04]  /*0770*/  LOP3.LUT R7, R3, 0x80000000, R7, 0x48, !PT ;  /* 0x8000000003077812 */ /* 0x000fc800078e4807 */
[----:B------:R-:W-:-:S07]  /*0780*/  LOP3.LUT R9, R7, R9, RZ, 0xfc, !PT ;  /* 0x0000000907097212 */ /* 0x000fce00078efcff */
[----:B------:R-:W-:Y:S05]  /*0790*/  @!P0 BRA `(.L_x_67) ;  /* 0x00000000007c8947 */ /* 0x000fea0003800000 */
[----:B------:R-:W-:Y:S01]  /*07a0*/  IMAD.MOV R3, RZ, RZ, -R16 ;  /* 0x000000ffff037224 */ /* 0x000fe200078e0a10 */
[----:B------:R-:W-:Y:S01]  /*07b0*/  DMUL.RP R8, R14, R8 ;  /* 0x000000080e087228 */ /* 0x000fe20000008000 */
[----:B------:R-:W-:-:S06]  /*07c0*/  IMAD.MOV.U32 R2, RZ, RZ, RZ ;  /* 0x000000ffff027224 */ /* 0x000fcc00078e00ff */
[----:B------:R-:W-:-:S03]  /*07d0*/  DFMA R2, R12, -R2, R14 ;  /* 0x800000020c02722b */ /* 0x000fc6000000000e */
[----:B------:R-:W-:-:S03]  /*07e0*/  LOP3.LUT R7, R9, R7, RZ, 0x3c, !PT ;  /* 0x0000000709077212 */ /* 0x000fc600078e3cff */
[----:B------:R-:W-:-:S04]  /*07f0*/  IADD3 R2, PT, PT, -R16, -0x43300000, RZ ;  /* 0xbcd0000010027810 */ /* 0x000fc80007ffe1ff */
[----:B------:R-:W-:-:S04]  /*0800*/  FSETP.NEU.AND P0, PT, |R3|, R2, PT ;  /* 0x000000020300720b */ /* 0x000fc80003f0d200 */
[----:B------:R-:W-:Y:S02]  /*0810*/  FSEL R12, R8, R12, !P0 ;  /* 0x0000000c080c7208 */ /* 0x000fe40004000000 */
[----:B------:R-:W-:Y:S01]  /*0820*/  FSEL R13, R7, R13, !P0 ;  /* 0x0000000d070d7208 */ /* 0x000fe20004000000 */
[----:B------:R-:W-:Y:S06]  /*0830*/  BRA `(.L_x_67) ;  /* 0x0000000000547947 */ /* 0x000fec0003800000 */
.L_x_66:
[----:B------:R-:W-:-:S14]  /*0840*/  DSETP.NAN.AND P0, PT, R8, R8, PT ;  /* 0x000000080800722a */ /* 0x000fdc0003f08000 */
[----:B------:R-:W-:Y:S05]  /*0850*/  @P0 BRA `(.L_x_68) ;  /* 0x0000000000440947 */ /* 0x000fea0003800000 */
[----:B------:R-:W-:-:S14]  /*0860*/  DSETP.NAN.AND P0, PT, R6, R6, PT ;  /* 0x000000060600722a */ /* 0x000fdc0003f08000 */
[----:B------:R-:W-:Y:S05]  /*0870*/  @P0 BRA `(.L_x_69) ;  /* 0x0000000000300947 */ /* 0x000fea0003800000 */
[----:B------:R-:W-:Y:S01]  /*0880*/  ISETP.NE.AND P0, PT, R21, R20, PT ;  /* 0x000000141500720c */ /* 0x000fe20003f05270 */
[----:B------:R-:W-:Y:S02]  /*0890*/  IMAD.MOV.U32 R12, RZ, RZ, 0x0 ;  /* 0x00000000ff0c7424 */ /* 0x000fe400078e00ff */
[----:B------:R-:W-:-:S10]  /*08a0*/  IMAD.MOV.U32 R13, RZ, RZ, -0x80000 ;  /* 0xfff80000ff0d7424 */ /* 0x000fd400078e00ff */
[----:B------:R-:W-:Y:S05]  /*08b0*/  @!P0 BRA `(.L_x_67) ;  /* 0x0000000000348947 */ /* 0x000fea0003800000 */
[----:B------:R-:W-:Y:S02]  /*08c0*/  ISETP.NE.AND P0, PT, R21, 0x7ff00000, PT ;  /* 0x7ff000001500780c */ /* 0x000fe40003f05270 */
[----:B------:R-:W-:Y:S02]  /*08d0*/  LOP3.LUT R13, R9, 0x80000000, R7, 0x48, !PT ;  /* 0x80000000090d7812 */ /* 0x000fe400078e4807 */
[----:B------:R-:W-:-:S13]  /*08e0*/  ISETP.EQ.OR P0, PT, R20, RZ, !P0 ;  /* 0x000000ff1400720c */ /* 0x000fda0004702670 */
[----:B------:R-:W-:Y:S01]  /*08f0*/  @P0 LOP3.LUT R2, R13, 0x7ff00000, RZ, 0xfc, !PT ;  /* 0x7ff000000d020812 */ /* 0x000fe200078efcff */
[----:B------:R-:W-:Y:S02]  /*0900*/  @!P0 IMAD.MOV.U32 R12, RZ, RZ, RZ ;  /* 0x000000ffff0c8224 */ /* 0x000fe400078e00ff */
[----:B------:R-:W-:Y:S02]  /*0910*/  @P0 IMAD.MOV.U32 R12, RZ, RZ, RZ ;  /* 0x000000ffff0c0224 */ /* 0x000fe400078e00ff */
[----:B------:R-:W-:Y:S01]  /*0920*/  @P0 IMAD.MOV.U32 R13, RZ, RZ, R2 ;  /* 0x000000ffff0d0224 */ /* 0x000fe200078e0002 */
[----:B------:R-:W-:Y:S06]  /*0930*/  BRA `(.L_x_67) ;  /* 0x0000000000147947 */ /* 0x000fec0003800000 */
.L_x_69:
[----:B------:R-:W-:Y:S01]  /*0940*/  LOP3.LUT R13, R7, 0x80000, RZ, 0xfc, !PT ;  /* 0x00080000070d7812 */ /* 0x000fe200078efcff */
[----:B------:R-:W-:Y:S01]  /*0950*/  IMAD.MOV.U32 R12, RZ, RZ, R6 ;  /* 0x000000ffff0c7224 */ /* 0x000fe200078e0006 */
[----:B------:R-:W-:Y:S06]  /*0960*/  BRA `(.L_x_67) ;  /* 0x0000000000087947 */ /* 0x000fec0003800000 */
.L_x_68:
[----:B------:R-:W-:Y:S01]  /*0970*/  LOP3.LUT R13, R9, 0x80000, RZ, 0xfc, !PT ;  /* 0x00080000090d7812 */ /* 0x000fe200078efcff */
[----:B------:R-:W-:-:S07]  /*0980*/  IMAD.MOV.U32 R12, RZ, RZ, R8 ;  /* 0x000000ffff0c7224 */ /* 0x000fce00078e0008 */
.L_x_67:
[----:B------:R-:W-:Y:S05]  /*0990*/  BSYNC.RECONVERGENT B1 ;  /* 0x0000000000017941 */ /* 0x000fea0003800200 */
.L_x_65:
[----:B------:R-:W-:Y:S02]  /*09a0*/  IMAD.MOV.U32 R2, RZ, RZ, R0 ;  /* 0x000000ffff027224 */ /* 0x000fe400078e0000 */
[----:B------:R-:W-:-:S04]  /*09b0*/  IMAD.MOV.U32 R3, RZ, RZ, 0x0 ;  /* 0x00000000ff037424 */ /* 0x000fc800078e00ff */
[----:B------:R-:W-:Y:S05]  /*09c0*/  RET.REL.NODEC R2 `(_Z22executeBnNormLayerCUDAPfS_S_ii) ;  /* 0xfffffff4028c7950 */ /* 0x000fea0003c3ffff */
        .weak           $__internal_3_$__cuda_sm20_dsqrt_rn_f64_mediumpath_v1
        .type           $__internal_3_$__cuda_sm20_dsqrt_rn_f64_mediumpath_v1,@function
        .size           $__internal_3_$__cuda_sm20_dsqrt_rn_f64_mediumpath_v1,(.L_x_205 - $__internal_3_$__cuda_sm20_dsqrt_rn_f64_mediumpath_v1)
$__internal_3_$__cuda_sm20_dsqrt_rn_f64_mediumpath_v1:
[----:B------:R-:W-:Y:S01]  /*09d0*/  ISETP.GE.U32.AND P0, PT, R10, -0x3400000, PT ;  /* 0xfcc000000a00780c */ /* 0x000fe20003f06070 */
[----:B------:R-:W-:-:S12]  /*09e0*/  IMAD.MOV.U32 R15, RZ, RZ, R19 ;  /* 0x000000ffff0f7224 */ /* 0x000fd800078e0013 */
        /* <DEDUP_REMOVED lines=9> */
.L_x_70:
[----:B------:R-:W-:-:S14]  /*0a80*/  DSETP.NE.AND P0, PT, R2, RZ, PT ;  /* 0x000000ff0200722a */ /* 0x000fdc0003f05000 */
[----:B------:R-:W-:Y:S05]  /*0a90*/  @!P0 BRA `(.L_x_72) ;  /* 0x0000000000588947 */ /* 0x000fea0003800000 */
[----:B------:R-:W-:-:S13]  /*0aa0*/  ISETP.GE.AND P0, PT, R3, RZ, PT ;  /* 0x000000ff0300720c */ /* 0x000fda0003f06270 */
[----:B------:R-:W-:Y:S02]  /*0ab0*/  @!P0 IMAD.MOV.U32 R6, RZ, RZ, 0x0 ;  /* 0x00000000ff068424 */ /* 0x000fe400078e00ff */
[----:B------:R-:W-:Y:S01]  /*0ac0*/  @!P0 IMAD.MOV.U32 R7, RZ, RZ, -0x80000 ;  /* 0xfff80000ff078424 */ /* 0x000fe200078e00ff */
[----:B------:R-:W-:Y:S06]  /*0ad0*/  @!P0 BRA `(.L_x_71) ;  /* 0x00000000004c8947 */ /* 0x000fec0003800000 */
[----:B------:R-:W-:-:S13]  /*0ae0*/  ISETP.GT.AND P0, PT, R3, 0x7fefffff, PT ;  /* 0x7fefffff0300780c */ /* 0x000fda0003f04270 */
[----:B------:R-:W-:Y:S05]  /*0af0*/  @P0 BRA `(.L_x_72) ;  /* 0x0000000000400947 */ /* 0x000fea0003800000 */
[----:B------:R-:W-:Y:S01]  /*0b00*/  DMUL R2, R2, 8.11296384146066816958e+31 ;  /* 0x4690000002027828 */ /* 0x000fe20000000000 */
[----:B------:R-:W-:Y:S02]  /*0b10*/  IMAD.MOV.U32 R6, RZ, RZ, RZ ;  /* 0x000000ffff067224 */ /* 0x000fe400078e00ff */
[----:B------:R-:W-:Y:S02]  /*0b20*/  IMAD.MOV.U32 R12, RZ, RZ, 0x0 ;  /* 0x00000000ff0c7424 */ /* 0x000fe400078e00ff */
[----:B------:R-:W-:Y:S01]  /*0b30*/  IMAD.MOV.U32 R13, RZ, RZ, 0x3fd80000 ;  /* 0x3fd80000ff0d7424 */ /* 0x000fe200078e00ff */
        /* <DEDUP_REMOVED lines=10> */
[----:B------:R-:W-:Y:S01]  /*0be0*/  VIADD R7, R7, 0xfcb00000 ;  /* 0xfcb0000007077836 */ /* 0x000fe20000000000 */
[----:B------:R-:W-:Y:S06]  /*0bf0*/  BRA `(.L_x_71) ;  /* 0x0000000000047947 */ /* 0x000fec0003800000 */
.L_x_72:
[----:B------:R-:W-:-:S11]  /*0c00*/  DADD R6, R2, R2 ;  /* 0x0000000002067229 */ /* 0x000fd60000000002 */
.L_x_71:
[----:B------:R-:W-:Y:S02]  /*0c10*/  IMAD.MOV.U32 R2, RZ, RZ, R0 ;  /* 0x000000ffff027224 */ /* 0x000fe400078e0000 */
[----:B------:R-:W-:-:S04]  /*0c20*/  IMAD.MOV.U32 R3, RZ, RZ, 0x0 ;  /* 0x00000000ff037424 */ /* 0x000fc800078e00ff */
[----:B------:R-:W-:Y:S05]  /*0c30*/  RET.REL.NODEC R2 `(_Z22executeBnNormLayerCUDAPfS_S_ii) ;  /* 0xfffffff002f07950 */ /* 0x000fea0003c3ffff */
.L_x_73:
        /* <DEDUP_REMOVED lines=12> */
.L_x_205:


//--------------------- .text._Z30execute3Dconvolutiongroup2CudaPfS_S_S_iiiiiiii --------------------------
	.section	.text._Z30execute3Dconvolutiongroup2CudaPfS_S_S_iiiiiiii,"ax",@progbits
	.align	128
        .global         _Z30execute3Dconvolutiongroup2CudaPfS_S_S_iiiiiiii
        .type           _Z30execute3Dconvolutiongroup2CudaPfS_S_S_iiiiiiii,@function
        .size           _Z30execute3Dconvolutiongroup2CudaPfS_S_S_iiiiiiii,(.L_x_216 - _Z30execute3Dconvolutiongroup2CudaPfS_S_S_iiiiiiii)
        .other          _Z30execute3Dconvolutiongroup2CudaPfS_S_S_iiiiiiii,@"STO_CUDA_ENTRY STV_DEFAULT"
_Z30execute3Dconvolutiongroup2CudaPfS_S_S_iiiiiiii:
.text._Z30execute3Dconvolutiongroup2CudaPfS_S_S_iiiiiiii:
[----:B------:R-:W-:Y:S01]  /*0000*/  LDC R1, c[0x0][0x37c] ;  /* 0x0000df00ff017b82 */ /* 0x000fe20000000800 */
[----:B------:R-:W0:Y:S07]  /*0010*/  S2R R10, SR_TID.Y ;  /* 0x00000000000a7919 */ /* 0x000e2e0000002200 */
[----:B------:R-:W1:Y:S01]  /*0020*/  LDC.64 R12, c[0x0][0x3a8] ;  /* 0x0000ea00ff0c7b82 */ /* 0x000e620000000a00 */
[----:B------:R-:W1:Y:S01]  /*0030*/  LDCU.64 UR12, c[0x0][0x3b0] ;  /* 0x00007600ff0c77ac */ /* 0x000e620008000a00 */
[----:B------:R-:W-:Y:S01]  /*0040*/  HFMA2 R23, -RZ, RZ, 0, 0 ;  /* 0x00000000ff177431 */ /* 0x000fe200000001ff */
[----:B------:R-:W2:Y:S01]  /*0050*/  S2R R9, SR_TID.X ;  /* 0x0000000000097919 */ /* 0x000ea20000002100 */
[----:B------:R-:W3:Y:S04]  /*0060*/  LDCU UR5, c[0x0][0x3b8] ;  /* 0x00007700ff0577ac */ /* 0x000ee80008000800 */
[----:B------:R-:W4:Y:S01]  /*0070*/  LDC.64 R6, c[0x0][0x3a0] ;  /* 0x0000e800ff067b82 */ /* 0x000f220000000a00 */
[----:B------:R-:W0:Y:S07]  /*0080*/  LDCU.64 UR10, c[0x0][0x358] ;  /* 0x00006b00ff0a77ac */ /* 0x000e2e0008000a00 */
[----:B------:R-:W5:Y:S01]  /*0090*/  S2UR UR4, SR_CTAID.X ;  /* 0x00000000000479c3 */ /* 0x000f620000002500 */
[----:B---3--:R-:W-:Y:S01]  /*00a0*/  USHF.L.U32 UR8, UR5, 0x1, URZ ;  /* 0x0000000105087899 */ /* 0x008fe200080006ff */
[----:B-1----:R-:W-:-:S03]  /*00b0*/  IADD3 R0, PT, PT, R12, -UR13, RZ ;  /* 0x8000000d0c007c10 */ /* 0x002fc6000fffe0ff */
[----:B------:R-:W-:Y:S01]  /*00c0*/  UISETP.GT.AND UP0, UPT, UR8, UR5, UPT ;  /* 0x000000050800728c */ /* 0x000fe2000bf04270 */
[C---:B0-----:R-:W-:Y:S01]  /*00d0*/  ISETP.GE.AND P2, PT, R10.reuse, R0, PT ;  /* 0x000000000a00720c */ /* 0x041fe20003f46270 */
[C---:B------:R-:W-:Y:S01]  /*00e0*/  IMAD R8, R10.reuse, R13, RZ ;  /* 0x0000000d0a087224 */ /* 0x040fe200078e02ff */
[C---:B----4-:R-:W-:Y:S02]  /*00f0*/  IADD3 R2, PT, PT, R7.reuse, -UR13, RZ ;  /* 0x8000000d07027c10 */ /* 0x050fe4000fffe0ff */
[C---:B------:R-:W-:Y:S01]  /*0100*/  ISETP.GE.AND P0, PT, R10.reuse, UR13, PT ;  /* 0x0000000d0a007c0c */ /* 0x040fe2000bf06270 */
[----:B--2---:R-:W-:Y:S01]  /*0110*/  IMAD.IADD R11, R7, 0x1, -R9 ;  /* 0x00000001070b7824 */ /* 0x004fe200078e0a09 */
[C---:B------:R-:W-:Y:S02]  /*0120*/  ISETP.GE.AND P3, PT, R9.reuse, R2, PT ;  /* 0x000000020900720c */ /* 0x040fe40003f66270 */
[----:B------:R-:W-:Y:S01]  /*0130*/  IADD3 R0, PT, PT, -R10, UR13, RZ ;  /* 0x0000000d0a007c10 */ /* 0x000fe2000fffe1ff */
[----:B-----5:R-:W-:Y:S01]  /*0140*/  VIADD R6, R6, UR4 ;  /* 0x0000000406067c36 */ /* 0x020fe20008000000 */
[----:B------:R-:W-:-:S02]  /*0150*/  ISETP.GE.AND P1, PT, R9, UR13, PT ;  /* 0x0000000d09007c0c */ /* 0x000fc4000bf26270 */
[----:B------:R-:W-:Y:S02]  /*0160*/  IADD3 R2, PT, PT, -R9, UR13, RZ ;  /* 0x0000000d09027c10 */ /* 0x000fe4000fffe1ff */
[----:B------:R-:W-:Y:S02]  /*0170*/  SEL R0, R0, RZ, !P0 ;  /* 0x000000ff00007207 */ /* 0x000fe40004000000 */
[----:B------:R-:W-:Y:S02]  /*0180*/  SEL R2, R2, RZ, !P1 ;  /* 0x000000ff02027207 */ /* 0x000fe40004800000 */
[----:B------:R-:W-:Y:S02]  /*0190*/  IADD3 R5, PT, PT, -R10, R12, RZ ;  /* 0x0000000c0a057210 */ /* 0x000fe40007ffe1ff */
[----:B------:R-:W-:Y:S02]  /*01a0*/  IADD3 R3, PT, PT, -R0, UR12, RZ ;  /* 0x0000000c00037c10 */ /* 0x000fe4000fffe1ff */
[----:B------:R-:W-:-:S02]  /*01b0*/  IADD3 R4, PT, PT, -R2, UR12, RZ ;  /* 0x0000000c02047c10 */ /* 0x000fc4000fffe1ff */
[----:B------:R-:W-:Y:S02]  /*01c0*/  @P2 IADD3 R3, PT, PT, R5, UR13, RZ ;  /* 0x0000000d05032c10 */ /* 0x000fe4000fffe0ff */
[----:B------:R-:W-:Y:S02]  /*01d0*/  @P3 IADD3 R4, PT, PT, R11, UR13, RZ ;  /* 0x0000000d0b043c10 */ /* 0x000fe4000fffe0ff */
[----:B------:R-:W-:Y:S01]  /*01e0*/  SEL R8, R8, RZ, P0 ;  /* 0x000000ff08087207 */ /* 0x000fe20000000000 */
[----:B------:R-:W-:Y:S06]  /*01f0*/  BRA.U !UP0, `(.L_x_74) ;  /* 0x0000000d081c7547 */ /* 0x000fec000b800000 */
[----:B------:R-:W0:Y:S01]  /*0200*/  LDCU.64 UR6, c[0x0][0x390] ;  /* 0x00007200ff0677ac */ /* 0x000e220008000a00 */
[C---:B------:R-:W-:Y:S01]  /*0210*/  ISETP.GT.AND P0, PT, R9.reuse, UR13, PT ;  /* 0x0000000d09007c0c */ /* 0x040fe2000bf04270 */
[----:B------:R-:W-:Y:S01]  /*0220*/  IMAD.MOV.U32 R23, RZ, RZ, RZ ;  /* 0x000000ffff177224 */ /* 0x000fe200078e00ff */
[----:B------:R-:W-:Y:S01]  /*0230*/  IADD3 R5, PT, PT, R9, -UR13, RZ ;  /* 0x8000000d09057c10 */ /* 0x000fe2000fffe0ff */
[----:B------:R-:W1:Y:S01]  /*0240*/  LDCU.64 UR4, c[0x0][0x388] ;  /* 0x00007100ff0477ac */ /* 0x000e620008000a00 */
[----:B------:R-:W-:Y:S02]  /*0250*/  VIMNMX R9, PT, PT, R10, UR13, !PT ;  /* 0x0000000d0a097c48 */ /* 0x000fe4000ffe0100 */
[C---:B------:R-:W-:Y:S01]  /*0260*/  LOP3.LUT R11, R3.reuse, 0x7ffffff0, RZ, 0xc0, !PT ;  /* 0x7ffffff0030b7812 */ /* 0x040fe200078ec0ff */
[----:B------:R-:W2:Y:S01]  /*0270*/  LDCU UR9, c[0x0][0x3b8] ;  /* 0x00007700ff0977ac */ /* 0x000ea20008000800 */
[C---:B------:R-:W-:Y:S02]  /*0280*/  LOP3.LUT R12, R3.reuse, 0x7, RZ, 0xc0, !PT ;  /* 0x00000007030c7812 */ /* 0x040fe400078ec0ff */
[----:B------:R-:W-:-:S02]  /*0290*/  LOP3.LUT R13, R3, 0x3, RZ, 0xc0, !PT ;  /* 0x00000003030d7812 */ /* 0x000fc400078ec0ff */
[----:B------:R-:W-:Y:S01]  /*02a0*/  IADD3 R18, PT, PT, -R11, RZ, RZ ;  /* 0x000000ff0b127210 */ /* 0x000fe20007ffe1ff */
[----:B------:R-:W-:Y:S01]  /*02b0*/  @P0 IMAD R8, R5, R7, R8 ;  /* 0x0000000705080224 */ /* 0x000fe200078e0208 */
[----:B------:R-:W-:Y:S02]  /*02c0*/  IADD3 R7, PT, PT, R9, -R10, RZ ;  /* 0x8000000a09077210 */ /* 0x000fe40007ffe0ff */
[----:B------:R-:W-:Y:S01]  /*02d0*/  IADD3 R9, PT, PT, R6, -0x1, RZ ;  /* 0xffffffff06097810 */ /* 0x000fe20007ffe0ff */
[----:B0-----:R-:W-:Y:S01]  /*02e0*/  UIADD3 UR6, UP0, UPT, UR6, 0x20, URZ ;  /* 0x0000002006067890 */ /* 0x001fe2000ff1e0ff */
[----:B------:R-:W-:Y:S01]  /*02f0*/  LOP3.LUT R10, R3, 0xf, RZ, 0xc0, !PT ;  /* 0x0000000f030a7812 */ /* 0x000fe200078ec0ff */
[----:B-1----:R-:W-:Y:S02]  /*0300*/  UIADD3 UR4, UP1, UPT, UR4, 0x20, URZ ;  /* 0x0000002004047890 */ /* 0x002fe4000ff3e0ff */
[----:B------:R-:W-:Y:S02]  /*0310*/  UIADD3.X UR7, UPT, UPT, URZ, UR7, URZ, UP0, !UPT ;  /* 0x00000007ff077290 */ /* 0x000fe400087fe4ff */
[----:B--2---:R-:W-:-:S12]  /*0320*/  UIADD3.X UR5, UPT, UPT, URZ, UR5, URZ, UP1, !UPT ;  /* 0x00000005ff057290 */ /* 0x004fd80008ffe4ff */
.L_x_88:
[----:B------:R-:W-:Y:S01]  /*0330*/  ISETP.GE.AND P0, PT, R4, 0x1, PT ;  /* 0x000000010400780c */ /* 0x000fe20003f06270 */
[----:B------:R-:W-:-:S12]  /*0340*/  BSSY.RECONVERGENT B1, `(.L_x_75) ;  /* 0x00000af000017945 */ /* 0x000fd80003800200 */
[----:B------:R-:W-:Y:S05]  /*0350*/  @!P0 BRA `(.L_x_76) ;  /* 0x0000000800b48947 */ /* 0x000fea0003800000 */
[----:B------:R-:W0:Y:S01]  /*0360*/  LDC R14, c[0x0][0x3b8] ;  /* 0x0000ee00ff0e7b82 */ /* 0x000e220000000800 */
[----:B------:R-:W1:Y:S01]  /*0370*/  LDCU UR12, c[0x0][0x3b0] ;  /* 0x00007600ff0c77ac */ /* 0x000e620008000800 */
[----:B------:R-:W-:Y:S01]  /*0380*/  MOV R19, RZ ;  /* 0x000000ff00137202 */ /* 0x000fe20000000f00 */
[----:B0-----:R-:W-:-:S04]  /*0390*/  IMAD R5, R9, R14, UR9 ;  /* 0x0000000909057e24 */ /* 0x001fc8000f8e020e */
[----:B-1----:R-:W-:-:S07]  /*03a0*/  IMAD R20, R5, UR12, R2 ;  /* 0x0000000c05147c24 */ /* 0x002fce000f8e0202 */
.L_x_87:
[----:B------:R-:W-:Y:S01]  /*03b0*/  ISETP.GE.AND P0, PT, R3, 0x1, PT ;  /* 0x000000010300780c */ /* 0x000fe20003f06270 */
[----:B------:R-:W-:-:S12]  /*03c0*/  BSSY.RECONVERGENT B0, `(.L_x_77) ;  /* 0x00000a3000007945 */ /* 0x000fd80003800200 */
[----:B------:R-:W-:Y:S05]  /*03d0*/  @!P0 BRA `(.L_x_78) ;  /* 0x0000000800848947 */ /* 0x000fea0003800000 */
[----:B------:R-:W0:Y:S01]  /*03e0*/  LDC R14, c[0x0][0x3a4] ;  /* 0x0000e900ff0e7b82 */ /* 0x000e220000000800 */
[----:B------:R-:W1:Y:S01]  /*03f0*/  LDCU UR12, c[0x0][0x3a8] ;  /* 0x00007500ff0c77ac */ /* 0x000e620008000800 */
[----:B------:R-:W-:Y:S01]  /*0400*/  ISETP.GE.U32.AND P0, PT, R3, 0x10, PT ;  /* 0x000000100300780c */ /* 0x000fe20003f06070 */
[----:B------:R-:W-:Y:S01]  /*0410*/  BSSY.RECONVERGENT B2, `(.L_x_79) ;  /* 0x0000049000027945 */ /* 0x000fe20003800200 */
[----:B------:R-:W-:Y:S01]  /*0420*/  IADD3 R27, PT, PT, R20, R19, RZ ;  /* 0x00000013141b7210 */ /* 0x000fe20007ffe0ff */
[----:B------:R-:W-:-:S03]  /*0430*/  IMAD.MOV.U32 R22, RZ, RZ, RZ ;  /* 0x000000ffff167224 */ /* 0x000fc600078e00ff */
[----:B------:R-:W2:Y:S01]  /*0440*/  LDC R16, c[0x0][0x3b0] ;  /* 0x0000ec00ff107b82 */ /* 0x000ea20000000800 */
[----:B0-----:R-:W-:-:S04]  /*0450*/  IMAD R5, R14, UR9, R19 ;  /* 0x000000090e057c24 */ /* 0x001fc8000f8e0213 */
[----:B-1----:R-:W-:Y:S02]  /*0460*/  IMAD R5, R5, UR12, R8 ;  /* 0x0000000c05057c24 */ /* 0x002fe4000f8e0208 */
[----:B--2---:R-:W-:Y:S01]  /*0470*/  IMAD R21, R27, R16, R0 ;  /* 0x000000101b157224 */ /* 0x004fe200078e0200 */
[----:B------:R-:W-:Y:S06]  /*0480*/  @!P0 BRA `(.L_x_80) ;  /* 0x0000000400048947 */ /* 0x000fec0003800000 */
[----:B------:R-:W-:Y:S01]  /*0490*/  BSSY.RECONVERGENT B3, `(.L_x_81) ;  /* 0x000003f000037945 */ /* 0x000fe20003800200 */
[----:B------:R-:W-:Y:S01]  /*04a0*/  IMAD R27, R27, R16, R7 ;  /* 0x000000101b1b7224 */ /* 0x000fe200078e0207 */
[----:B------:R-:W-:Y:S02]  /*04b0*/  MOV R25, R5 ;  /* 0x0000000500197202 */ /* 0x000fe40000000f00 */
[----:B------:R-:W-:-:S07]  /*04c0*/  MOV R22, R18 ;  /* 0x0000001200167202 */ /* 0x000fce0000000f00 */
.L_x_82:
[----:B------:R-:W-:Y:S01]  /*04d0*/  MOV R16, UR6 ;  /* 0x0000000600107c02 */ /* 0x000fe20008000f00 */
[----:B------:R-:W-:Y:S01]  /*04e0*/  IMAD.U32 R17, RZ, RZ, UR7 ;  /* 0x00000007ff117e24 */ /* 0x000fe2000f8e00ff */
[----:B------:R-:W-:Y:S02]  /*04f0*/  MOV R14, UR4 ;  /* 0x00000004000e7c02 */ /* 0x000fe40008000f00 */
[----:B------:R-:W-:Y:S01]  /*0500*/  MOV R15, UR5 ;  /* 0x00000005000f7c02 */ /* 0x000fe20008000f00 */
[----:B------:R-:W-:-:S04]  /*0510*/  IMAD.WIDE R16, R27, 0x4, R16 ;  /* 0x000000041b107825 */ /* 0x000fc800078e0210 */
[----:B------:R-:W-:Y:S01]  /*0520*/  IMAD.WIDE R14, R25, 0x4, R14 ;  /* 0x00000004190e7825 */ /* 0x000fe200078e020e */
[----:B------:R-:W2:Y:S04]  /*0530*/  LDG.E R26, desc[UR10][R16.64+-0x20] ;  /* 0xffffe00a101a7981 */ /* 0x000ea8000c1e1900 */
[----:B------:R-:W2:Y:S04]  /*0540*/  LDG.E R24, desc[UR10][R14.64+-0x20] ;  /* 0xffffe00a0e187981 */ /* 0x000ea8000c1e1900 */
[----:B------:R-:W3:Y:S04]  /*0550*/  LDG.E R28, desc[UR10][R14.64+0x1c] ;  /* 0x00001c0a0e1c7981 */ /* 0x000ee8000c1e1900 */
[----:B------:R-:W3:Y:S01]  /*0560*/  LDG.E R29, desc[UR10][R16.64+0x1c] ;  /* 0x00001c0a101d7981 */ /* 0x000ee2000c1e1900 */
[----:B--2---:R-:W-:-:S03]  /*0570*/  FFMA R24, R24, R26, R23 ;  /* 0x0000001a18187223 */ /* 0x004fc60000000017 */
[----:B------:R-:W2:Y:S04]  /*0580*/  LDG.E R26, desc[UR10][R16.64+-0x1c] ;  /* 0xffffe40a101a7981 */ /* 0x000ea8000c1e1900 */
[----:B------:R-:W2:Y:S02]  /*0590*/  LDG.E R23, desc[UR10][R14.64+-0x1c] ;  /* 0xffffe40a0e177981 */ /* 0x000ea4000c1e1900 */
[----:B--2---:R-:W-:Y:S02]  /*05a0*/  FFMA R23, R23, R26, R24 ;  /* 0x0000001a17177223 */ /* 0x004fe40000000018 */
[----:B------:R-:W2:Y:S04]  /*05b0*/  LDG.E R24, desc[UR10][R14.64+-0x18] ;  /* 0xffffe80a0e187981 */ /* 0x000ea8000c1e1900 */
[----:B------:R-:W2:Y:S02]  /*05c0*/  LDG.E R26, desc[UR10][R16.64+-0x18] ;  /* 0xffffe80a101a7981 */ /* 0x000ea4000c1e1900 */
[----:B--2---:R-:W-:-:S02]  /*05d0*/  FFMA R23, R24, R26, R23 ;  /* 0x0000001a18177223 */ /* 0x004fc40000000017 */
        /* <DEDUP_REMOVED lines=31> */
[----:B------:R-:W2:Y:S01]  /*07d0*/  LDG.E R26, desc[UR10][R16.64+0x14] ;  /* 0x0000140a101a7981 */ /* 0x000ea2000c1e1900 */
[----:B------:R-:W-:-:S04]  /*07e0*/  IADD3 R22, PT, PT, R22, 0x10, RZ ;  /* 0x0000001016167810 */ /* 0x000fc80007ffe0ff */
[----:B------:R-:W-:Y:S01]  /*07f0*/  ISETP.NE.AND P0, PT, R22, RZ, PT ;  /* 0x000000ff1600720c */ /* 0x000fe20003f05270 */
[----:B--2---:R-:W-:Y:S02]  /*0800*/  FFMA R23, R24, R26, R23 ;  /* 0x0000001a18177223 */ /* 0x004fe40000000017 */
[----:B------:R-:W2:Y:S04]  /*0810*/  LDG.E R24, desc[UR10][R14.64+0x18] ;  /* 0x0000180a0e187981 */ /* 0x000ea8000c1e1900 */
[----:B------:R-:W2:Y:S01]  /*0820*/  LDG.E R26, desc[UR10][R16.64+0x18] ;  /* 0x0000180a101a7981 */ /* 0x000ea2000c1e1900 */
[----:B------:R-:W-:Y:S01]  /*0830*/  VIADD R27, R27, 0x10 ;  /* 0x000000101b1b7836 */ /* 0x000fe20000000000 */
[----:B------:R-:W-:Y:S01]  /*0840*/  IADD3 R25, PT, PT, R25, 0x10, RZ ;  /* 0x0000001019197810 */ /* 0x000fe20007ffe0ff */
[----:B--2---:R-:W-:-:S04]  /*0850*/  FFMA R23, R24, R26, R23 ;  /* 0x0000001a18177223 */ /* 0x004fc80000000017 */
[----:B---3--:R-:W-:Y:S01]  /*0860*/  FFMA R23, R28, R29, R23 ;  /* 0x0000001d1c177223 */ /* 0x008fe20000000017 */
[----:B------:R-:W-:Y:S06]  /*0870*/  @P0 BRA `(.L_x_82) ;  /* 0xfffffffc00140947 */ /* 0x000fec000383ffff */
[----:B------:R-:W-:Y:S05]  /*0880*/  BSYNC.RECONVERGENT B3 ;  /* 0x0000000000037941 */ /* 0x000fea0003800200 */
.L_x_81:
[----:B------:R-:W-:-:S07]  /*0890*/  MOV R22, R11 ;  /* 0x0000000b00167202 */ /* 0x000fce0000000f00 */
.L_x_80:
[----:B------:R-:W-:Y:S05]  /*08a0*/  BSYNC.RECONVERGENT B2 ;  /* 0x0000000000027941 */ /* 0x000fea0003800200 */
.L_x_79:
[----:B------:R-:W-:-:S13]  /*08b0*/  ISETP.NE.AND P0, PT, R10, RZ, PT ;  /* 0x000000ff0a00720c */ /* 0x000fda0003f05270 */
[----:B------:R-:W-:Y:S05]  /*08c0*/  @!P0 BRA `(.L_x_78) ;  /* 0x0000000400488947 */ /* 0x000fea0003800000 */
[----:B------:R-:W-:Y:S01]  /*08d0*/  IADD3 R14, PT, PT, R10, -0x1, RZ ;  /* 0xffffffff0a0e7810 */ /* 0x000fe20007ffe0ff */
[----:B------:R-:W-:Y:S01]  /*08e0*/  BSSY.RECONVERGENT B2, `(.L_x_83) ;  /* 0x0000023000027945 */ /* 0x000fe20003800200 */
[----:B------:R-:W-:Y:S02]  /*08f0*/  ISETP.NE.AND P1, PT, R12, RZ, PT ;  /* 0x000000ff0c00720c */ /* 0x000fe40003f25270 */
[----:B------:R-:W-:-:S13]  /*0900*/  ISETP.GE.U32.AND P0, PT, R14, 0x7, PT ;  /* 0x000000070e00780c */ /* 0x000fda0003f06070 */
[----:B------:R-:W-:Y:S05]  /*0910*/  @!P0 BRA `(.L_x_84) ;  /* 0x00000000007c8947 */ /* 0x000fea0003800000 */
[----:B------:R-:W0:Y:S01]  /*0920*/  LDC.64 R16, c[0x0][0x388] ;  /* 0x0000e200ff107b82 */ /* 0x000e220000000a00 */
[----:B------:R-:W-:Y:S01]  /*0930*/  IADD3 R27, PT, PT, R21, R22, RZ ;  /* 0x00000016151b7210 */ /* 0x000fe20007ffe0ff */
[----:B------:R-:W-:-:S06]  /*0940*/  IMAD.IADD R25, R5, 0x1, R22 ;  /* 0x0000000105197824 */ /* 0x000fcc00078e0216 */
[----:B------:R-:W1:Y:S01]  /*0950*/  LDC.64 R14, c[0x0][0x390] ;  /* 0x0000e400ff0e7b82 */ /* 0x000e620000000a00 */
[----:B0-----:R-:W-:-:S05]  /*0960*/  IMAD.WIDE R16, R25, 0x4, R16 ;  /* 0x0000000419107825 */ /* 0x001fca00078e0210 */
[----:B------:R-:W2:Y:S01]  /*0970*/  LDG.E R24, desc[UR10][R16.64] ;  /* 0x0000000a10187981 */ /* 0x000ea2000c1e1900 */
[----:B-1----:R-:W-:-:S03]  /*0980*/  IMAD.WIDE R14, R27, 0x4, R14 ;  /* 0x000000041b0e7825 */ /* 0x002fc600078e020e */
[----:B------:R-:W3:Y:S04]  /*0990*/  LDG.E R26, desc[UR10][R16.64+0x8] ;  /* 0x0000080a101a7981 */ /* 0x000ee8000c1e1900 */
[----:B------:R-:W2:Y:S04]  /*09a0*/  LDG.E R25, desc[UR10][R14.64] ;  /* 0x0000000a0e197981 */ /* 0x000ea8000c1e1900 */
[----:B------:R-:W3:Y:S04]  /*09b0*/  LDG.E R27, desc[UR10][R14.64+0x8] ;  /* 0x0000080a0e1b7981 */ /* 0x000ee8000c1e1900 */
[----:B------:R-:W4:Y:S04]  /*09c0*/  LDG.E R28, desc[UR10][R16.64+0x1c] ;  /* 0x00001c0a101c7981 */ /* 0x000f28000c1e1900 */
[----:B------:R-:W4:Y:S01]  /*09d0*/  LDG.E R29, desc[UR10][R14.64+0x1c] ;  /* 0x00001c0a0e1d7981 */ /* 0x000f22000c1e1900 */
[----:B--2---:R-:W-:-:S03]  /*09e0*/  FFMA R24, R24, R25, R23 ;  /* 0x0000001918187223 */ /* 0x004fc60000000017 */
[----:B------:R-:W2:Y:S04]  /*09f0*/  LDG.E R23, desc[UR10][R16.64+0x4] ;  /* 0x0000040a10177981 */ /* 0x000ea8000c1e1900 */
[----:B------:R-:W2:Y:S02]  /*0a00*/  LDG.E R25, desc[UR10][R14.64+0x4] ;  /* 0x0000040a0e197981 */ /* 0x000ea4000c1e1900 */
[----:B--2---:R-:W-:Y:S02]  /*0a10*/  FFMA R23, R23, R25, R24 ;  /* 0x0000001917177223 */ /* 0x004fe40000000018 */
[----:B------:R-:W2:Y:S04]  /*0a20*/  LDG.E R24, desc[UR10][R16.64+0xc] ;  /* 0x00000c0a10187981 */ /* 0x000ea8000c1e1900 */
[----:B------:R-:W2:Y:S01]  /*0a30*/  LDG.E R25, desc[UR10][R14.64+0xc] ;  /* 0x00000c0a0e197981 */ /* 0x000ea2000c1e1900 */
[----:B---3--:R-:W-:-:S03]  /*0a40*/  FFMA R23, R26, R27, R23 ;  /* 0x0000001b1a177223 */ /* 0x008fc60000000017 */
[----:B------:R-:W3:Y:S04]  /*0a50*/  LDG.E R26, desc[UR10][R16.64+0x10] ;  /* 0x0000100a101a7981 */ /* 0x000ee8000c1e1900 */
[----:B------:R-:W3:Y:S01]  /*0a60*/  LDG.E R27, desc[UR10][R14.64+0x10] ;  /* 0x0000100a0e1b7981 */ /* 0x000ee2000c1e1900 */
[----:B--2---:R-:W-:-:S03]  /*0a70*/  FFMA R23, R24, R25, R23 ;  /* 0x0000001918177223 */ /* 0x004fc60000000017 */
[----:B------:R-:W2:Y:S04]  /*0a80*/  LDG.E R25, desc[UR10][R16.64+0x14] ;  /* 0x0000140a10197981 */ /* 0x000ea8000c1e1900 */
[----:B------:R-:W2:Y:S01]  /*0a90*/  LDG.E R24, desc[UR10][R14.64+0x14] ;  /* 0x0000140a0e187981 */ /* 0x000ea2000c1e1900 */
[----:B---3--:R-:W-:-:S03]  /*0aa0*/  FFMA R26, R26, R27, R23 ;  /* 0x0000001b1a1a7223 */ /* 0x008fc60000000017 */
[----:B------:R-:W3:Y:S04]  /*0ab0*/  LDG.E R23, desc[UR10][R16.64+0x18] ;  /* 0x0000180a10177981 */ /* 0x000ee8000c1e1900 */
[----:B------:R-:W3:Y:S01]  /*0ac0*/  LDG.E R27, desc[UR10][R14.64+0x18] ;  /* 0x0000180a0e1b7981 */ /* 0x000ee2000c1e1900 */
[----:B------:R-:W-:Y:S01]  /*0ad0*/  IADD3 R22, PT, PT, R22, 0x8, RZ ;  /* 0x0000000816167810 */ /* 0x000fe20007ffe0ff */
[----:B--2---:R-:W-:-:S04]  /*0ae0*/  FFMA R24, R25, R24, R26 ;  /* 0x0000001819187223 */ /* 0x004fc8000000001a */
[----:B---3--:R-:W-:-:S04]  /*0af0*/  FFMA R23, R23, R27, R24 ;  /* 0x0000001b17177223 */ /* 0x008fc80000000018 */
[----:B----4-:R-:W-:-:S07]  /*0b00*/  FFMA R23, R28, R29, R23 ;  /* 0x0000001d1c177223 */ /* 0x010fce0000000017 */
.L_x_84:
[----:B------:R-:W-:Y:S05]  /*0b10*/  BSYNC.RECONVERGENT B2 ;  /* 0x0000000000027941 */ /* 0x000fea0003800200 */
.L_x_83:
        /* <DEDUP_REMOVED lines=15> */
[----:B------:R-:W4:Y:S04]  /*0c10*/  LDG.E R26, desc[UR10][R16.64+0x4] ;  /* 0x0000040a101a7981 */ /* 0x000f28000c1e1900 */
[----:B------:R-:W5:Y:S04]  /*0c20*/  LDG.E R27, desc[UR10][R16.64+0x8] ;  /* 0x0000080a101b7981 */ /* 0x000f68000c1e1900 */
[----:B------:R-:W3:Y:S01]  /*0c30*/  LDG.E R29, desc[UR10][R16.64+0xc] ;  /* 0x00000c0a101d7981 */ /* 0x000ee2000c1e1900 */
[----:B--2---:R-:W-:-:S03]  /*0c40*/  FFMA R24, R24, R25, R23 ;  /* 0x0000001918187223 */ /* 0x004fc60000000017 */
[----:B------:R-:W4:Y:S04]  /*0c50*/  LDG.E R25, desc[UR10][R14.64+0x4] ;  /* 0x0000040a0e197981 */ /* 0x000f28000c1e1900 */
[----:B------:R-:W5:Y:S01]  /*0c60*/  LDG.E R23, desc[UR10][R14.64+0x8] ;  /* 0x0000080a0e177981 */ /* 0x000f62000c1e1900 */
[----:B------:R-:W-:Y:S01]  /*0c70*/  IADD3 R22, PT, PT, R22, 0x4, RZ ;  /* 0x0000000416167810 */ /* 0x000fe20007ffe0ff */
[----:B----4-:R-:W-:-:S04]  /*0c80*/  FFMA R24, R25, R26, R24 ;  /* 0x0000001a19187223 */ /* 0x010fc80000000018 */
[----:B-----5:R-:W-:-:S04]  /*0c90*/  FFMA R23, R23, R27, R24 ;  /* 0x0000001b17177223 */ /* 0x020fc80000000018 */
[----:B---3--:R-:W-:-:S07]  /*0ca0*/  FFMA R23, R28, R29, R23 ;  /* 0x0000001d1c177223 */ /* 0x008fce0000000017 */
.L_x_86:
[----:B------:R-:W-:Y:S05]  /*0cb0*/  BSYNC.RECONVERGENT B2 ;  /* 0x0000000000027941 */ /* 0x000fea0003800200 */
.L_x_85:
[----:B------:R-:W-:Y:S05]  /*0cc0*/  @!P1 BRA `(.L_x_78) ;  /* 0x0000000000489947 */ /* 0x000fea0003800000 */
[----:B------:R-:W0:Y:S01]  /*0cd0*/  LDC.64 R14, c[0x0][0x388] ;  /* 0x0000e200ff0e7b82 */ /* 0x000e220000000a00 */
[-C--:B------:R-:W-:Y:S02]  /*0ce0*/  IADD3 R5, PT, PT, R5, R22.reuse, RZ ;  /* 0x0000001605057210 */ /* 0x080fe40007ffe0ff */
[----:B------:R-:W-:-:S05]  /*0cf0*/  IADD3 R21, PT, PT, R21, R22, RZ ;  /* 0x0000001615157210 */ /* 0x000fca0007ffe0ff */
[----:B------:R-:W1:Y:S01]  /*0d00*/  LDC.64 R16, c[0x0][0x390] ;  /* 0x0000e400ff107b82 */ /* 0x000e620000000a00 */
[----:B0-----:R-:W-:-:S05]  /*0d10*/  IMAD.WIDE R14, R5, 0x4, R14 ;  /* 0x00000004050e7825 */ /* 0x001fca00078e020e */
[----:B------:R-:W2:Y:S01]  /*0d20*/  LDG.E R22, desc[UR10][R14.64] ;  /* 0x0000000a0e167981 */ /* 0x000ea2000c1e1900 */
[----:B-1----:R-:W-:-:S05]  /*0d30*/  IMAD.WIDE R16, R21, 0x4, R16 ;  /* 0x0000000415107825 */ /* 0x002fca00078e0210 */
[----:B------:R-:W2:Y:S01]  /*0d40*/  LDG.E R5, desc[UR10][R16.64] ;  /* 0x0000000a10057981 */ /* 0x000ea2000c1e1900 */
[----:B------:R-:W-:Y:S01]  /*0d50*/  ISETP.NE.AND P0, PT, R13, 0x1, PT ;  /* 0x000000010d00780c */ /* 0x000fe20003f05270 */
[----:B--2---:R-:W-:-:S12]  /*0d60*/  FFMA R23, R22, R5, R23 ;  /* 0x0000000516177223 */ /* 0x004fd80000000017 */
[----:B------:R-:W-:Y:S05]  /*0d70*/  @!P0 BRA `(.L_x_78) ;  /* 0x00000000001c8947 */ /* 0x000fea0003800000 */
[----:B------:R-:W-:Y:S01]  /*0d80*/  ISETP.NE.AND P0, PT, R13, 0x2, PT ;  /* 0x000000020d00780c */ /* 0x000fe20003f05270 */
[----:B------:R-:W2:Y:S04]  /*0d90*/  LDG.E R22, desc[UR10][R14.64+0x4] ;  /* 0x0000040a0e167981 */ /* 0x000ea8000c1e1900 */
[----:B------:R-:W2:Y:S08]  /*0da0*/  LDG.E R5, desc[UR10][R16.64+0x4] ;  /* 0x0000040a10057981 */ /* 0x000eb0000c1e1900 */
[----:B------:R-:W3:Y:S04]  /*0db0*/  @P0 LDG.E R24, desc[UR10][R14.64+0x8] ;  /* 0x0000080a0e180981 */ /* 0x000ee8000c1e1900 */
[----:B------:R-:W3:Y:S01]  /*0dc0*/  @P0 LDG.E R21, desc[UR10][R16.64+0x8] ;  /* 0x0000080a10150981 */ /* 0x000ee2000c1e1900 */
[----:B--2---:R-:W-:-:S04]  /*0dd0*/  FFMA R23, R22, R5, R23 ;  /* 0x0000000516177223 */ /* 0x004fc80000000017 */
[----:B---3--:R-:W-:-:S07]  /*0de0*/  @P0 FFMA R23, R24, R21, R23 ;  /* 0x0000001518170223 */ /* 0x008fce0000000017 */
.L_x_78:
[----:B------:R-:W-:Y:S05]  /*0df0*/  BSYNC.RECONVERGENT B0 ;  /* 0x0000000000007941 */ /* 0x000fea0003800200 */
.L_x_77:
[----:B------:R-:W-:-:S04]  /*0e00*/  IADD3 R19, PT, PT, R19, 0x1, RZ ;  /* 0x0000000113137810 */ /* 0x000fc80007ffe0ff */
[----:B------:R-:W-:-:S13]  /*0e10*/  ISETP.NE.AND P0, PT, R19, R4, PT ;  /* 0x000000041300720c */ /* 0x000fda0003f05270 */
[----:B------:R-:W-:Y:S05]  /*0e20*/  @P0 BRA `(.L_x_87) ;  /* 0xfffffff400600947 */ /* 0x000fea000383ffff */
.L_x_76:
[----:B------:R-:W-:Y:S05]  /*0e30*/  BSYNC.RECONVERGENT B1 ;  /* 0x0000000000017941 */ /* 0x000fea0003800200 */
.L_x_75:
[----:B------:R-:W-:-:S04]  /*0e40*/  UIADD3 UR9, UPT, UPT, UR9, 0x1, URZ ;  /* 0x0000000109097890 */ /* 0x000fc8000fffe0ff */
[----:B------:R-:W-:-:S09]  /*0e50*/  UISETP.NE.AND UP0, UPT, UR9, UR8, UPT ;  /* 0x000000080900728c */ /* 0x000fd2000bf05270 */
[----:B------:R-:W-:Y:S05]  /*0e60*/  BRA.U UP0, `(.L_x_88) ;  /* 0xfffffff500307547 */ /* 0x000fea000b83ffff */
.L_x_74:
[----:B------:R-:W0:Y:S01]  /*0e70*/  LDC.64 R2, c[0x0][0x380] ;  /* 0x0000e000ff027b82 */ /* 0x000e220000000a00 */
[----:B------:R-:W1:Y:S01]  /*0e80*/  S2R R7, SR_TID.X ;  /* 0x0000000000077919 */ /* 0x000e620000002100 */
[----:B------:R-:W1:Y:S01]  /*0e90*/  LDCU UR12, c[0x0][0x3a4] ;  /* 0x00007480ff0c77ac */ /* 0x000e620008000800 */
[----:B------:R-:W2:Y:S01]  /*0ea0*/  S2R R9, SR_TID.Y ;  /* 0x0000000000097919 */ /* 0x000ea20000002200 */
[----:B------:R-:W2:Y:S04]  /*0eb0*/  LDCU UR13, c[0x0][0x3a8] ;  /* 0x00007500ff0d77ac */ /* 0x000ea80008000800 */
[----:B------:R-:W3:Y:S01]  /*0ec0*/  LDC.64 R4, c[0x0][0x398] ;  /* 0x0000e600ff047b82 */ /* 0x000ee20000000a00 */
[----:B0-----:R-:W-:-:S06]  /*0ed0*/  IMAD.WIDE R2, R6, 0x4, R2 ;  /* 0x0000000406027825 */ /* 0x001fcc00078e0202 */
[----:B------:R-:W4:Y:S01]  /*0ee0*/  LDG.E R2, desc[UR10][R2.64] ;  /* 0x0000000a02027981 */ /* 0x000f22000c1e1900 */
[----:B-1----:R-:W-:-:S04]  /*0ef0*/  IMAD R6, R6, UR12, R7 ;  /* 0x0000000c06067c24 */ /* 0x002fc8000f8e0207 */
[----:B--2---:R-:W-:-:S04]  /*0f00*/  IMAD R7, R6, UR13, R9 ;  /* 0x0000000d06077c24 */ /* 0x004fc8000f8e0209 */
[----:B---3--:R-:W-:-:S04]  /*0f10*/  IMAD.WIDE R4, R7, 0x4, R4 ;  /* 0x0000000407047825 */ /* 0x008fc800078e0204 */
[----:B----4-:R-:W-:Y:S01]  /*0f20*/  FADD R0, R2, R23 ;  /* 0x0000001702007221 */ /* 0x010fe20000000000 */
[----:B------:R-:W-:-:S04]  /*0f30*/  FSETP.GEU.AND P0, PT, R23, -R2, PT ;  /* 0x800000021700720b */ /* 0x000fc80003f0e000 */
[----:B------:R-:W-:-:S05]  /*0f40*/  FSEL R3, R0, RZ, P0 ;  /* 0x000000ff00037208 */ /* 0x000fca0000000000 */
[----:B------:R-:W-:Y:S01]  /*0f50*/  STG.E desc[UR10][R4.64], R3 ;  /* 0x0000000304007986 */ /* 0x000fe2000c10190a */
[----:B------:R-:W-:Y:S05]  /*0f60*/  EXIT ;  /* 0x000000000000794d */ /* 0x000fea0003800000 */
.L_x_89:
        /* <DEDUP_REMOVED lines=9> */
.L_x_216:


//--------------------- .text._Z24execute3DconvolutionCudaPfS_S_S_iiiiiiii --------------------------
	.section	.text._Z24execute3DconvolutionCudaPfS_S_S_iiiiiiii,"ax",@progbits
	.align	128
        .global         _Z24execute3DconvolutionCudaPfS_S_S_iiiiiiii
        .type           _Z24execute3DconvolutionCudaPfS_S_S_iiiiiiii,@function
        .size           _Z24execute3DconvolutionCudaPfS_S_S_iiiiiiii,(.L_x_217 - _Z24execute3DconvolutionCudaPfS_S_S_iiiiiiii)
        .other          _Z24execute3DconvolutionCudaPfS_S_S_iiiiiiii,@"STO_CUDA_ENTRY STV_DEFAULT"
_Z24execute3DconvolutionCudaPfS_S_S_iiiiiiii:
.text._Z24execute3DconvolutionCudaPfS_S_S_iiiiiiii:
[----:B------:R-:W-:Y:S01]  /*0000*/  LDC R1, c[0x0][0x37c] ;  /* 0x0000df00ff017b82 */ /* 0x000fe20000000800 */
[----:B------:R-:W0:Y:S07]  /*0010*/  S2R R3, SR_TID.X ;  /* 0x0000000000037919 */ /* 0x000e2e0000002100 */
[----:B------:R-:W1:Y:S01]  /*0020*/  LDC R5, c[0x0][0x3bc] ;  /* 0x0000ef00ff057b82 */ /* 0x000e620000000800 */
[----:B------:R-:W0:Y:S01]  /*0030*/  LDCU UR4, c[0x0][0x3ac] ;  /* 0x00007580ff0477ac */ /* 0x000e220008000800 */
[----:B------:R-:W-:Y:S01]  /*0040*/  BSSY.RECONVERGENT B0, `(.L_x_90) ;  /* 0x000002c000007945 */ /* 0x000fe20003800200 */
[----:B------:R-:W2:Y:S01]  /*0050*/  S2R R7, SR_TID.Y ;  /* 0x0000000000077919 */ /* 0x000ea20000002200 */
[----:B------:R-:W1:Y:S04]  /*0060*/  LDCU.64 UR14, c[0x0][0x3b0] ;  /* 0x00007600ff0e77ac */ /* 0x000e680008000a00 */
[----:B------:R-:W3:Y:S01]  /*0070*/  S2UR UR10, SR_CTAID.X ;  /* 0x00000000000a79c3 */ /* 0x000ee20000002500 */
[----:B-1----:R-:W-:Y:S01]  /*0080*/  IADD3 R6, PT, PT, R5, -UR15, RZ ;  /* 0x8000000f05067c10 */ /* 0x002fe2000fffe0ff */
[----:B0-----:R-:W-:-:S02]  /*0090*/  IMAD R3, R3, UR4, RZ ;  /* 0x0000000403037c24 */ /* 0x001fc4000f8e02ff */
[----:B--2---:R-:W-:-:S03]  /*00a0*/  IMAD R7, R7, UR4, RZ ;  /* 0x0000000407077c24 */ /* 0x004fc6000f8e02ff */
[C---:B------:R-:W-:Y:S02]  /*00b0*/  ISETP.GE.AND P2, PT, R3.reuse, R6, PT ;  /* 0x000000060300720c */ /* 0x040fe40003f46270 */
[----:B------:R-:W-:Y:S02]  /*00c0*/  ISETP.GE.AND P0, PT, R3, UR15, PT ;  /* 0x0000000f03007c0c */ /* 0x000fe4000bf06270 */
[----:B------:R-:W-:Y:S02]  /*00d0*/  ISETP.GE.AND P1, PT, R7, UR15, PT ;  /* 0x0000000f07007c0c */ /* 0x000fe4000bf26270 */
[----:B------:R-:W-:Y:S02]  /*00e0*/  IADD3 R0, PT, PT, -R3, UR15, RZ ;  /* 0x0000000f03007c10 */ /* 0x000fe4000fffe1ff */
[----:B------:R-:W-:Y:S02]  /*00f0*/  IADD3 R2, PT, PT, -R7, UR15, RZ ;  /* 0x0000000f07027c10 */ /* 0x000fe4000fffe1ff */
[----:B------:R-:W-:-:S02]  /*0100*/  IADD3 R4, PT, PT, R3, -UR15, RZ ;  /* 0x8000000f03047c10 */ /* 0x000fc4000fffe0ff */
[----:B------:R-:W-:Y:S02]  /*0110*/  SEL R0, R0, RZ, !P0 ;  /* 0x000000ff00007207 */ /* 0x000fe40004000000 */
[----:B------:R-:W-:Y:S01]  /*0120*/  SEL R2, R2, RZ, !P1 ;  /* 0x000000ff02027207 */ /* 0x000fe20004800000 */
[----:B------:R-:W-:Y:S01]  /*0130*/  IMAD R8, R4, R5, RZ ;  /* 0x0000000504087224 */ /* 0x000fe200078e02ff */
[----:B------:R-:W-:Y:S02]  /*0140*/  IADD3 R4, PT, PT, -R0, UR14, RZ ;  /* 0x0000000e00047c10 */ /* 0x000fe4000fffe1ff */
[----:B------:R-:W-:Y:S02]  /*0150*/  IADD3 R3, PT, PT, -R2, UR14, RZ ;  /* 0x0000000e02037c10 */ /* 0x000fe4000fffe1ff */
[----:B------:R-:W-:Y:S01]  /*0160*/  VIMNMX R10, PT, PT, RZ, R8, !PT ;  /* 0x00000008ff0a7248 */ /* 0x000fe20007fe0100 */
[----:B---3--:R-:W-:Y:S06]  /*0170*/  @!P2 BRA `(.L_x_91) ;  /* 0x000000000060a947 */ /* 0x008fec0003800000 */
[----:B------:R-:W-:-:S04]  /*0180*/  IABS R11, R5 ;  /* 0x00000005000b7213 */ /* 0x000fc80000000000 */
[----:B------:R-:W0:Y:S08]  /*0190*/  I2F.RP R4, R11 ;  /* 0x0000000b00047306 */ /* 0x000e300000209400 */
[----:B0-----:R-:W0:Y:S02]  /*01a0*/  MUFU.RCP R4, R4 ;  /* 0x0000000400047308 */ /* 0x001e240000001000 */
[----:B0-----:R-:W-:-:S06]  /*01b0*/  VIADD R8, R4, 0xffffffe ;  /* 0x0ffffffe04087836 */ /* 0x001fcc0000000000 */
[----:B------:R0:W1:Y:S02]  /*01c0*/  F2I.FTZ.U32.TRUNC.NTZ R9, R8 ;  /* 0x0000000800097305 */ /* 0x000064000021f000 */
[----:B0-----:R-:W-:Y:S01]  /*01d0*/  HFMA2 R8, -RZ, RZ, 0, 0 ;  /* 0x00000000ff087431 */ /* 0x001fe200000001ff */
[----:B-1----:R-:W-:-:S05]  /*01e0*/  IADD3 R12, PT, PT, RZ, -R9, RZ ;  /* 0x80000009ff0c7210 */ /* 0x002fca0007ffe0ff */
[----:B------:R-:W-:Y:S01]  /*01f0*/  IMAD R13, R12, R11, RZ ;  /* 0x0000000b0c0d7224 */ /* 0x000fe200078e02ff */
[----:B------:R-:W-:-:S03]  /*0200*/  IABS R12, R10 ;  /* 0x0000000a000c7213 */ /* 0x000fc60000000000 */
[----:B------:R-:W-:-:S06]  /*0210*/  IMAD.HI.U32 R9, R9, R13, R8 ;  /* 0x0000000d09097227 */ /* 0x000fcc00078e0008 */
[----:B------:R-:W-:-:S04]  /*0220*/  IMAD.HI.U32 R9, R9, R12, RZ ;  /* 0x0000000c09097227 */ /* 0x000fc800078e00ff */
[----:B------:R-:W-:-:S04]  /*0230*/  IMAD.MOV R4, RZ, RZ, -R9 ;  /* 0x000000ffff047224 */ /* 0x000fc800078e0a09 */
[----:B------:R-:W-:-:S05]  /*0240*/  IMAD R4, R11, R4, R12 ;  /* 0x000000040b047224 */ /* 0x000fca00078e020c */
[----:B------:R-:W-:-:S13]  /*0250*/  ISETP.GT.U32.AND P2, PT, R11, R4, PT ;  /* 0x000000040b00720c */ /* 0x000fda0003f44070 */
[-C--:B------:R-:W-:Y:S02]  /*0260*/  @!P2 IADD3 R4, PT, PT, R4, -R11.reuse, RZ ;  /* 0x8000000b0404a210 */ /* 0x080fe40007ffe0ff */
[----:B------:R-:W-:Y:S02]  /*0270*/  @!P2 IADD3 R9, PT, PT, R9, 0x1, RZ ;  /* 0x000000010909a810 */ /* 0x000fe40007ffe0ff */
[----:B------:R-:W-:Y:S02]  /*0280*/  ISETP.GE.U32.AND P0, PT, R4, R11, PT ;  /* 0x0000000b0400720c */ /* 0x000fe40003f06070 */
[----:B------:R-:W-:Y:S02]  /*0290*/  LOP3.LUT R4, R10, R5, RZ, 0x3c, !PT ;  /* 0x000000050a047212 */ /* 0x000fe400078e3cff */
[----:B------:R-:W-:Y:S02]  /*02a0*/  ISETP.NE.AND P2, PT, R5, RZ, PT ;  /* 0x000000ff0500720c */ /* 0x000fe40003f45270 */
[----:B------:R-:W-:-:S07]  /*02b0*/  ISETP.GE.AND P1, PT, R4, RZ, PT ;  /* 0x000000ff0400720c */ /* 0x000fce0003f26270 */
[----:B------:R-:W-:-:S06]  /*02c0*/  @P0 VIADD R9, R9, 0x1 ;  /* 0x0000000109090836 */ /* 0x000fcc0000000000 */
[----:B------:R-:W-:Y:S02]  /*02d0*/  @!P1 IADD3 R9, PT, PT, -R9, RZ, RZ ;  /* 0x000000ff09099210 */ /* 0x000fe40007ffe1ff */
[----:B------:R-:W-:-:S04]  /*02e0*/  @!P2 LOP3.LUT R9, RZ, R5, RZ, 0x33, !PT ;  /* 0x00000005ff09a212 */ /* 0x000fc800078e33ff */
[----:B------:R-:W-:-:S07]  /*02f0*/  IADD3 R4, PT, PT, -R9, R5, RZ ;  /* 0x0000000509047210 */ /* 0x000fce0007ffe1ff */
.L_x_91:
[----:B------:R-:W-:Y:S05]  /*0300*/  BSYNC.RECONVERGENT B0 ;  /* 0x0000000000007941 */ /* 0x000fea0003800200 */
.L_x_90:
[----:B------:R-:W0:Y:S01]  /*0310*/  LDCU UR4, c[0x0][0x3b8] ;  /* 0x00007700ff0477ac */ /* 0x000e220008000800 */
[C---:B------:R-:W-:Y:S02]  /*0320*/  ISETP.GE.AND P0, PT, R7.reuse, R6, PT ;  /* 0x000000060700720c */ /* 0x040fe40003f06270 */
[----:B------:R-:W-:Y:S01]  /*0330*/  VIADDMNMX R6, R7, -UR15, RZ, !PT ;  /* 0x8000000f07067c46 */ /* 0x000fe2000f8001ff */
[----:B------:R-:W1:Y:S01]  /*0340*/  LDCU.64 UR12, c[0x0][0x358] ;  /* 0x00006b00ff0c77ac */ /* 0x000e620008000a00 */
[----:B------:R-:W-:-:S09]  /*0350*/  MOV R21, RZ ;  /* 0x000000ff00157202 */ /* 0x000fd20000000f00 */
[----:B------:R-:W-:Y:S01]  /*0360*/  @P0 IMAD.IADD R3, R5, 0x1, -R6 ;  /* 0x0000000105030824 */ /* 0x000fe200078e0a06 */
[----:B0-----:R-:W-:-:S09]  /*0370*/  UISETP.GE.AND UP0, UPT, UR4, 0x1, UPT ;  /* 0x000000010400788c */ /* 0x001fd2000bf06270 */
[----:B-1----:R-:W-:Y:S05]  /*0380*/  BRA.U !UP0, `(.L_x_92) ;  /* 0x0000000d08107547 */ /* 0x002fea000b800000 */
[----:B------:R-:W0:Y:S01]  /*0390*/  LDCU.64 UR8, c[0x0][0x390] ;  /* 0x00007200ff0877ac */ /* 0x000e220008000a00 */
[----:B------:R-:W-:Y:S01]  /*03a0*/  VIMNMX R8, PT, PT, R7, UR15, !PT ;  /* 0x0000000f07087c48 */ /* 0x000fe2000ffe0100 */
[----:B------:R-:W-:Y:S01]  /*03b0*/  HFMA2 R21, -RZ, RZ, 0, 0 ;  /* 0x00000000ff157431 */ /* 0x000fe200000001ff */
[C---:B------:R-:W-:Y:S01]  /*03c0*/  LOP3.LUT R9, R3.reuse, 0x7ffffff0, RZ, 0xc0, !PT ;  /* 0x7ffffff003097812 */ /* 0x040fe200078ec0ff */
[----:B------:R-:W1:Y:S01]  /*03d0*/  LDCU.64 UR6, c[0x0][0x388] ;  /* 0x00007100ff0677ac */ /* 0x000e620008000a00 */
[----:B------:R-:W-:Y:S01]  /*03e0*/  IADD3 R6, PT, PT, R10, R6, RZ ;  /* 0x000000060a067210 */ /* 0x000fe20007ffe0ff */
[----:B------:R-:W-:Y:S01]  /*03f0*/  IMAD.IADD R7, R8, 0x1, -R7 ;  /* 0x0000000108077824 */ /* 0x000fe200078e0a07 */
[C---:B------:R-:W-:Y:S01]  /*0400*/  LOP3.LUT R8, R3.reuse, 0xf, RZ, 0xc0, !PT ;  /* 0x0000000f03087812 */ /* 0x040fe200078ec0ff */
[----:B------:R-:W-:Y:S01]  /*0410*/  UMOV UR4, URZ ;  /* 0x000000ff00047c82 */ /* 0x000fe20008000000 */
[C---:B------:R-:W-:Y:S02]  /*0420*/  LOP3.LUT R10, R3.reuse, 0x7, RZ, 0xc0, !PT ;  /* 0x00000007030a7812 */ /* 0x040fe400078ec0ff */
[----:B------:R-:W-:-:S02]  /*0430*/  LOP3.LUT R11, R3, 0x3, RZ, 0xc0, !PT ;  /* 0x00000003030b7812 */ /* 0x000fc400078ec0ff */
[----:B------:R-:W-:Y:S01]  /*0440*/  IADD3 R12, PT, PT, -R9, RZ, RZ ;  /* 0x000000ff090c7210 */ /* 0x000fe20007ffe1ff */
[----:B0-----:R-:W-:Y:S02]  /*0450*/  UIADD3 UR8, UP0, UPT, UR8, 0x20, URZ ;  /* 0x0000002008087890 */ /* 0x001fe4000ff1e0ff */
[----:B-1----:R-:W-:Y:S02]  /*0460*/  UIADD3 UR6, UP1, UPT, UR6, 0x20, URZ ;  /* 0x0000002006067890 */ /* 0x002fe4000ff3e0ff */
[----:B------:R-:W-:Y:S02]  /*0470*/  UIADD3.X UR9, UPT, UPT, URZ, UR9, URZ, UP0, !UPT ;  /* 0x00000009ff097290 */ /* 0x000fe400087fe4ff */
[----:B------:R-:W-:-:S12]  /*0480*/  UIADD3.X UR7, UPT, UPT, URZ, UR7, URZ, UP1, !UPT ;  /* 0x00000007ff077290 */ /* 0x000fd80008ffe4ff */
.L_x_106:
[----:B------:R-:W-:Y:S01]  /*0490*/  ISETP.GE.AND P0, PT, R4, 0x1, PT ;  /* 0x000000010400780c */ /* 0x000fe20003f06270 */
[----:B------:R-:W-:-:S12]  /*04a0*/  BSSY.RECONVERGENT B1, `(.L_x_93) ;  /* 0x00000ae000017945 */ /* 0x000fd80003800200 */
[----:B------:R-:W-:Y:S05]  /*04b0*/  @!P0 BRA `(.L_x_94) ;  /* 0x0000000800b08947 */ /* 0x000fea0003800000 */
[----:B------:R-:W0:Y:S01]  /*04c0*/  LDCU UR5, c[0x0][0x3b8] ;  /* 0x00007700ff0577ac */ /* 0x000e220008000800 */
[----:B------:R-:W1:Y:S01]  /*04d0*/  LDC R5, c[0x0][0x3b0] ;  /* 0x0000ec00ff057b82 */ /* 0x000e620000000800 */
[----:B------:R-:W-:Y:S01]  /*04e0*/  IMAD.MOV.U32 R13, RZ, RZ, RZ ;  /* 0x000000ffff0d7224 */ /* 0x000fe200078e00ff */
[----:B0-----:R-:W-:-:S06]  /*04f0*/  UIMAD UR5, UR10, UR5, UR4 ;  /* 0x000000050a0572a4 */ /* 0x001fcc000f8e0204 */
[----:B-1----:R-:W-:-:S07]  /*0500*/  IMAD R18, R5, UR5, R0 ;  /* 0x0000000505127c24 */ /* 0x002fce000f8e0200 */
.L_x_105:
[----:B------:R-:W-:Y:S01]  /*0510*/  ISETP.GE.AND P0, PT, R3, 0x1, PT ;  /* 0x000000010300780c */ /* 0x000fe20003f06270 */
[----:B------:R-:W-:-:S12]  /*0520*/  BSSY.RECONVERGENT B0, `(.L_x_95) ;  /* 0x00000a2000007945 */ /* 0x000fd80003800200 */
[----:B------:R-:W-:Y:S05]  /*0530*/  @!P0 BRA `(.L_x_96) ;  /* 0x0000000800808947 */ /* 0x000fea0003800000 */
[----:B------:R-:W0:Y:S01]  /*0540*/  LDC R14, c[0x0][0x3bc] ;  /* 0x0000ef00ff0e7b82 */ /* 0x000e220000000800 */
[----:B------:R-:W-:Y:S01]  /*0550*/  ISETP.GE.U32.AND P0, PT, R3, 0x10, PT ;  /* 0x000000100300780c */ /* 0x000fe20003f06070 */
[----:B------:R-:W-:Y:S01]  /*0560*/  BSSY.RECONVERGENT B2, `(.L_x_97) ;  /* 0x0000049000027945 */ /* 0x000fe20003800200 */
[----:B------:R-:W-:Y:S01]  /*0570*/  IADD3 R25, PT, PT, R18, R13, RZ ;  /* 0x0000000d12197210 */ /* 0x000fe20007ffe0ff */
[----:B------:R-:W-:-:S04]  /*0580*/  HFMA2 R20, -RZ, RZ, 0, 0 ;  /* 0x00000000ff147431 */ /* 0x000fc800000001ff */
[----:B------:R-:W1:Y:S01]  /*0590*/  LDC R16, c[0x0][0x3b0] ;  /* 0x0000ec00ff107b82 */ /* 0x000e620000000800 */
[----:B0-----:R-:W-:-:S04]  /*05a0*/  IMAD R19, R14, UR4, R13 ;  /* 0x000000040e137c24 */ /* 0x001fc8000f8e020d */
[----:B------:R-:W-:Y:S02]  /*05b0*/  IMAD R19, R19, R14, R6 ;  /* 0x0000000e13137224 */ /* 0x000fe400078e0206 */
[----:B-1----:R-:W-:Y:S01]  /*05c0*/  IMAD R5, R25, R16, R2 ;  /* 0x0000001019057224 */ /* 0x002fe200078e0202 */
[----:B------:R-:W-:Y:S06]  /*05d0*/  @!P0 BRA `(.L_x_98) ;  /* 0x0000000400048947 */ /* 0x000fec0003800000 */
[----:B------:R-:W-:Y:S01]  /*05e0*/  BSSY.RECONVERGENT B3, `(.L_x_99) ;  /* 0x000003f000037945 */ /* 0x000fe20003800200 */
[----:B------:R-:W-:Y:S01]  /*05f0*/  IMAD R25, R25, R16, R7 ;  /* 0x0000001019197224 */ /* 0x000fe200078e0207 */
[----:B------:R-:W-:Y:S01]  /*0600*/  MOV R20, R12 ;  /* 0x0000000c00147202 */ /* 0x000fe20000000f00 */
[----:B------:R-:W-:-:S07]  /*0610*/  IMAD.MOV.U32 R23, RZ, RZ, R19 ;  /* 0x000000ffff177224 */ /* 0x000fce00078e0013 */
.L_x_100:
        /* <DEDUP_REMOVED lines=47> */
[----:B------:R-:W5:Y:S01]  /*0910*/  LDG.E R24, desc[UR12][R16.64+0x18] ;  /* 0x0000180c10187981 */ /* 0x000f62000c1e1900 */
[----:B---3--:R-:W-:-:S03]  /*0920*/  FFMA R26, R26, R27, R21 ;  /* 0x0000001b1a1a7223 */ /* 0x008fc60000000015 */
[----:B------:R-:W2:Y:S04]  /*0930*/  LDG.E R27, desc[UR12][R14.64+0x14] ;  /* 0x0000140c0e1b7981 */ /* 0x000ea8000c1e1900 */
[----:B------:R-:W5:Y:S01]  /*0940*/  LDG.E R21, desc[UR12][R14.64+0x18] ;  /* 0x0000180c0e157981 */ /* 0x000f62000c1e1900 */
[----:B------:R-:W-:-:S05]  /*0950*/  VIADD R20, R20, 0x10 ;  /* 0x0000001014147836 */ /* 0x000fca0000000000 */
[----:B------:R-:W-:Y:S02]  /*0960*/  ISETP.NE.AND P0, PT, R20, RZ, PT ;  /* 0x000000ff1400720c */ /* 0x000fe40003f05270 */
[----:B------:R-:W-:Y:S02]  /*0970*/  IADD3 R25, PT, PT, R25, 0x10, RZ ;  /* 0x0000001019197810 */ /* 0x000fe40007ffe0ff */
[----:B------:R-:W-:Y:S01]  /*0980*/  IADD3 R23, PT, PT, R23, 0x10, RZ ;  /* 0x0000001017177810 */ /* 0x000fe20007ffe0ff */
[----:B--2---:R-:W-:-:S04]  /*0990*/  FFMA R22, R27, R22, R26 ;  /* 0x000000161b167223 */ /* 0x004fc8000000001a */
[----:B-----5:R-:W-:-:S04]  /*09a0*/  FFMA R21, R21, R24, R22 ;  /* 0x0000001815157223 */ /* 0x020fc80000000016 */
[----:B----4-:R-:W-:Y:S01]  /*09b0*/  FFMA R21, R28, R29, R21 ;  /* 0x0000001d1c157223 */ /* 0x010fe20000000015 */
[----:B------:R-:W-:Y:S06]  /*09c0*/  @P0 BRA `(.L_x_100) ;  /* 0xfffffffc00140947 */ /* 0x000fec000383ffff */
[----:B------:R-:W-:Y:S05]  /*09d0*/  BSYNC.RECONVERGENT B3 ;  /* 0x0000000000037941 */ /* 0x000fea0003800200 */
.L_x_99:
[----:B------:R-:W-:-:S07]  /*09e0*/  IMAD.MOV.U32 R20, RZ, RZ, R9 ;  /* 0x000000ffff147224 */ /* 0x000fce00078e0009 */
.L_x_98:
[----:B------:R-:W-:Y:S05]  /*09f0*/  BSYNC.RECONVERGENT B2 ;  /* 0x0000000000027941 */ /* 0x000fea0003800200 */
.L_x_97:
        /* <DEDUP_REMOVED lines=18> */
[----:B------:R-:W5:Y:S04]  /*0b20*/  LDG.E R28, desc[UR12][R14.64+0x18] ;  /* 0x0000180c0e1c7981 */ /* 0x000f68000c1e1900 */
[----:B------:R-:W5:Y:S01]  /*0b30*/  LDG.E R29, desc[UR12][R14.64+0x1c] ;  /* 0x00001c0c0e1d7981 */ /* 0x000f62000c1e1900 */
        /* <DEDUP_REMOVED lines=11> */
[----:B------:R-:W4:Y:S04]  /*0bf0*/  LDG.E R24, desc[UR12][R16.64+0x14] ;  /* 0x0000140c10187981 */ /* 0x000f28000c1e1900 */
[----:B------:R-:W5:Y:S01]  /*0c00*/  LDG.E R22, desc[UR12][R16.64+0x18] ;  /* 0x0000180c10167981 */ /* 0x000f62000c1e1900 */
[----:B------:R-:W-:Y:S01]  /*0c10*/  IADD3 R20, PT, PT, R20, 0x8, RZ ;  /* 0x0000000814147810 */ /* 0x000fe20007ffe0ff */
[----:B--2---:R-:W-:-:S04]  /*0c20*/  FFMA R21, R21, R25, R26 ;  /* 0x0000001915157223 */ /* 0x004fc8000000001a */
[----:B----4-:R-:W-:-:S04]  /*0c30*/  FFMA R21, R24, R27, R21 ;  /* 0x0000001b18157223 */ /* 0x010fc80000000015 */
[----:B-----5:R-:W-:-:S04]  /*0c40*/  FFMA R22, R22, R28, R21 ;  /* 0x0000001c16167223 */ /* 0x020fc80000000015 */
[----:B------:R-:W-:-:S07]  /*0c50*/  FFMA R21, R23, R29, R22 ;  /* 0x0000001d17157223 */ /* 0x000fce0000000016 */
.L_x_102:
[----:B------:R-:W-:Y:S05]  /*0c60*/  BSYNC.RECONVERGENT B2 ;  /* 0x0000000000027941 */ /* 0x000fea0003800200 */
.L_x_101:
        /* <DEDUP_REMOVED lines=17> */
[----:B------:R-:W4:Y:S04]  /*0d80*/  LDG.E R28, desc[UR12][R14.64+0x8] ;  /* 0x0000080c0e1c7981 */ /* 0x000f28000c1e1900 */
[----:B------:R-:W5:Y:S04]  /*0d90*/  LDG.E R23, desc[UR12][R16.64+0xc] ;  /* 0x00000c0c10177981 */ /* 0x000f68000c1e1900 */
[----:B------:R-:W5:Y:S01]  /*0da0*/  LDG.E R29, desc[UR12][R14.64+0xc] ;  /* 0x00000c0c0e1d7981 */ /* 0x000f62000c1e1900 */
[----:B------:R-:W-:Y:S01]  /*0db0*/  IADD3 R20, PT, PT, R20, 0x4, RZ ;  /* 0x0000000414147810 */ /* 0x000fe20007ffe0ff */
[----:B--2---:R-:W-:-:S04]  /*0dc0*/  FFMA R25, R26, R25, R21 ;  /* 0x000000191a197223 */ /* 0x004fc80000000015 */
[----:B---3--:R-:W-:-:S04]  /*0dd0*/  FFMA R25, R24, R27, R25 ;  /* 0x0000001b18197223 */ /* 0x008fc80000000019 */
[----:B----4-:R-:W-:-:S04]  /*0de0*/  FFMA R22, R22, R28, R25 ;  /* 0x0000001c16167223 */ /* 0x010fc80000000019 */
[----:B-----5:R-:W-:-:S07]  /*0df0*/  FFMA R21, R23, R29, R22 ;  /* 0x0000001d17157223 */ /* 0x020fce0000000016 */
.L_x_104:
[----:B------:R-:W-:Y:S05]  /*0e00*/  BSYNC.RECONVERGENT B2 ;  /* 0x0000000000027941 */ /* 0x000fea0003800200 */
.L_x_103:
[----:B------:R-:W-:Y:S05]  /*0e10*/  @!P1 BRA `(.L_x_96) ;  /* 0x0000000000489947 */ /* 0x000fea0003800000 */
[----:B------:R-:W0:Y:S01]  /*0e20*/  LDC.64 R14, c[0x0][0x388] ;  /* 0x0000e200ff0e7b82 */ /* 0x000e220000000a00 */
[----:B------:R-:W-:Y:S01]  /*0e30*/  IADD3 R5, PT, PT, R5, R20, RZ ;  /* 0x0000001405057210 */ /* 0x000fe20007ffe0ff */
[----:B------:R-:W-:-:S06]  /*0e40*/  IMAD.IADD R19, R19, 0x1, R20 ;  /* 0x0000000113137824 */ /* 0x000fcc00078e0214 */
        /* <DEDUP_REMOVED lines=15> */
.L_x_96:
[----:B------:R-:W-:Y:S05]  /*0f40*/  BSYNC.RECONVERGENT B0 ;  /* 0x0000000000007941 */ /* 0x000fea0003800200 */
.L_x_95:
[----:B------:R-:W-:-:S04]  /*0f50*/  IADD3 R13, PT, PT, R13, 0x1, RZ ;  /* 0x000000010d0d7810 */ /* 0x000fc80007ffe0ff */
[----:B------:R-:W-:-:S13]  /*0f60*/  ISETP.NE.AND P0, PT, R13, R4, PT ;  /* 0x000000040d00720c */ /* 0x000fda0003f05270 */
[----:B------:R-:W-:Y:S05]  /*0f70*/  @P0 BRA `(.L_x_105) ;  /* 0xfffffff400640947 */ /* 0x000fea000383ffff */
.L_x_94:
[----:B------:R-:W-:Y:S05]  /*0f80*/  BSYNC.RECONVERGENT B1 ;  /* 0x0000000000017941 */ /* 0x000fea0003800200 */
.L_x_93:
[----:B------:R-:W0:Y:S01]  /*0f90*/  LDCU UR5, c[0x0][0x3b8] ;  /* 0x00007700ff0577ac */ /* 0x000e220008000800 */
[----:B------:R-:W-:-:S04]  /*0fa0*/  UIADD3 UR4, UPT, UPT, UR4, 0x1, URZ ;  /* 0x0000000104047890 */ /* 0x000fc8000fffe0ff */
[----:B0-----:R-:W-:-:S09]  /*0fb0*/  UISETP.NE.AND UP0, UPT, UR4, UR5, UPT ;  /* 0x000000050400728c */ /* 0x001fd2000bf05270 */
[----:B------:R-:W-:Y:S05]  /*0fc0*/  BRA.U UP0, `(.L_x_106) ;  /* 0xfffffff500307547 */ /* 0x000fea000b83ffff */
.L_x_92:
[----:B------:R-:W-:-:S04]  /*0fd0*/  VIMNMX R3, PT, PT, R3, R4, PT ;  /* 0x0000000403037248 */ /* 0x000fc80003fe0100 */
[----:B------:R-:W-:-:S13]  /*0fe0*/  ISETP.GE.AND P0, PT, R3, 0x1, PT ;  /* 0x000000010300780c */ /* 0x000fda0003f06270 */
[----:B------:R-:W-:Y:S05]  /*0ff0*/  @!P0 EXIT ;  /* 0x000000000000894d */ /* 0x000fea0003800000 */
[----:B------:R-:W0:Y:S01]  /*1000*/  S2R R5, SR_TID.X ;  /* 0x0000000000057919 */ /* 0x000e220000002100 */
[----:B------:R-:W0:Y:S01]  /*1010*/  LDC R0, c[0x0][0x3a4] ;  /* 0x0000e900ff007b82 */ /* 0x000e220000000800 */
[----:B------:R-:W1:Y:S01]  /*1020*/  LDCU UR4, c[0x0][0x3a8] ;  /* 0x00007500ff0477ac */ /* 0x000e620008000800 */
[----:B------:R-:W1:Y:S06]  /*1030*/  S2R R7, SR_TID.Y ;  /* 0x0000000000077919 */ /* 0x000e6c0000002200 */
[----:B------:R-:W2:Y:S01]  /*1040*/  LDC.64 R2, c[0x0][0x398] ;  /* 0x0000e600ff027b82 */ /* 0x000ea20000000a00 */
[----:B0-----:R-:W-:-:S04]  /*1050*/  IMAD R0, R0, UR10, R5 ;  /* 0x0000000a00007c24 */ /* 0x001fc8000f8e0205 */
[----:B-1----:R-:W-:-:S04]  /*1060*/  IMAD R5, R0, UR4, R7 ;  /* 0x0000000400057c24 */ /* 0x002fc8000f8e0207 */
[----:B--2---:R-:W-:-:S05]  /*1070*/  IMAD.WIDE R2, R5, 0x4, R2 ;  /* 0x0000000405027825 */ /* 0x004fca00078e0202 */
[----:B------:R-:W-:Y:S01]  /*1080*/  STG.E desc[UR12][R2.64], R21 ;  /* 0x0000001502007986 */ /* 0x000fe2000c10190c */
[----:B------:R-:W-:Y:S05]  /*1090*/  EXIT ;  /* 0x000000000000794d */ /* 0x000fea0003800000 */
.L_x_107:
        /* <DEDUP_REMOVED lines=14> */
.L_x_217:


//--------------------- .text._Z30execute3DconvolutionCuda_splitPfS_S_S_iiiiiiiii --------------------------
	.section	.text._Z30execute3DconvolutionCuda_splitPfS_S_S_iiiiiiiii,"ax",@progbits
	.align	128
        .global         _Z30execute3DconvolutionCuda_splitPfS_S_S_iiiiiiiii
        .type           _Z30execute3DconvolutionCuda_splitPfS_S_S_iiiiiiiii,@function
        .size           _Z30execute3DconvolutionCuda_splitPfS_S_S_iiiiiiiii,(.L_x_218 - _Z30execute3DconvolutionCuda_splitPfS_S_S_iiiiiiiii)
        .other          _Z30execute3DconvolutionCuda_splitPfS_S_S_iiiiiiiii,@"STO_CUDA_ENTRY STV_DEFAULT"
_Z30execute3DconvolutionCuda_splitPfS_S_S_iiiiiiiii:
.text._Z30execute3DconvolutionCuda_splitPfS_S_S_iiiiiiiii:
[----:B------:R-:W-:Y:S01]  /*0000*/  LDC R1, c[0x0][0x37c] ;  /* 0x0000df00ff017b82 */ /* 0x000fe20000000800 */
[----:B------:R-:W0:Y:S07]  /*0010*/  S2R R0, SR_TID.Y ;  /* 0x0000000000007919 */ /* 0x000e2e0000002200 */
[----:B------:R-:W0:Y:S01]  /*0020*/  LDC R11, c[0x0][0x3c0] ;  /* 0x0000f000ff0b7b82 */ /* 0x000e220000000800 */
[----:B------:R-:W1:Y:S01]  /*0030*/  LDCU UR4, c[0x0][0x3a8] ;  /* 0x00007500ff0477ac */ /* 0x000e620008000800 */
[----:B------:R-:W2:Y:S01]  /*0040*/  S2R R2, SR_TID.X ;  /* 0x0000000000027919 */ /* 0x000ea20000002100 */
[----:B------:R-:W3:Y:S01]  /*0050*/  LDCU UR5, c[0x0][0x3a4] ;  /* 0x00007480ff0577ac */ /* 0x000ee20008000800 */
[----:B0-----:R-:W-:-:S02]  /*0060*/  IMAD R0, R0, R11, RZ ;  /* 0x0000000b00007224 */ /* 0x001fc400078e02ff */
[----:B--2---:R-:W-:-:S03]  /*0070*/  IMAD R2, R2, R11, RZ ;  /* 0x0000000b02027224 */ /* 0x004fc600078e02ff */
[----:B-1----:R-:W-:-:S04]  /*0080*/  ISETP.GE.AND P0, PT, R0, UR4, PT ;  /* 0x0000000400007c0c */ /* 0x002fc8000bf06270 */
[----:B---3--:R-:W-:-:S13]  /*0090*/  ISETP.GE.OR P0, PT, R2, UR5, P0 ;  /* 0x0000000502007c0c */ /* 0x008fda0008706670 */
[----:B------:R-:W-:Y:S05]  /*00a0*/  @P0 EXIT ;  /* 0x000000000000094d */ /* 0x000fea0003800000 */
[----:B------:R-:W-:-:S13]  /*00b0*/  ISETP.GE.AND P0, PT, R11, 0x1, PT ;  /* 0x000000010b00780c */ /* 0x000fda0003f06270 */
[----:B------:R-:W-:Y:S05]  /*00c0*/  @!P0 EXIT ;  /* 0x000000000000894d */ /* 0x000fea0003800000 */
[----:B------:R-:W0:Y:S01]  /*00d0*/  LDCU.64 UR10, c[0x0][0x3b8] ;  /* 0x00007700ff0a77ac */ /* 0x000e220008000a00 */
[----:B------:R-:W1:Y:S01]  /*00e0*/  S2UR UR5, SR_CTAID.X ;  /* 0x00000000000579c3 */ /* 0x000e620000002500 */
[--C-:B------:R-:W-:Y:S01]  /*00f0*/  IMAD.IADD R10, R0, 0x1, R11.reuse ;  /* 0x00000001000a7824 */ /* 0x100fe200078e020b */
[----:B------:R-:W2:Y:S01]  /*0100*/  LDCU UR4, c[0x0][0x3b4] ;  /* 0x00007680ff0477ac */ /* 0x000ea20008000800 */
[----:B------:R-:W-:Y:S01]  /*0110*/  IMAD.IADD R11, R2, 0x1, R11 ;  /* 0x00000001020b7824 */ /* 0x000fe200078e020b */
[----:B------:R-:W3:Y:S01]  /*0120*/  LDCU.64 UR8, c[0x0][0x358] ;  /* 0x00006b00ff0877ac */ /* 0x000ee20008000a00 */
[----:B0-----:R-:W-:Y:S02]  /*0130*/  UISETP.GE.AND UP0, UPT, UR10, 0x1, UPT ;  /* 0x000000010a00788c */ /* 0x001fe4000bf06270 */
[----:B--2---:R-:W-:Y:S01]  /*0140*/  UIADD3 UR6, UPT, UPT, UR11, -UR4, URZ ;  /* 0x800000040b067290 */ /* 0x004fe2000fffe0ff */
[----:B-1----:R-:W-:-:S06]  /*0150*/  IMAD.U32 R3, RZ, RZ, UR5 ;  /* 0x00000005ff037e24 */ /* 0x002fcc000f8e00ff */
[----:B---3--:R-:W-:Y:S05]  /*0160*/  BRA.U !UP0, `(.L_x_108) ;  /* 0x00000011082c7547 */ /* 0x008fea000b800000 */
[----:B------:R-:W0:Y:S02]  /*0170*/  LDCU.64 UR4, c[0x0][0x390] ;  /* 0x00007200ff0477ac */ /* 0x000e240008000a00 */
[----:B0-----:R-:W-:-:S04]  /*0180*/  UIADD3 UR4, UP0, UPT, UR4, 0x20, URZ ;  /* 0x0000002004047890 */ /* 0x001fc8000ff1e0ff */
[----:B------:R-:W-:-:S12]  /*0190*/  UIADD3.X UR5, UPT, UPT, URZ, UR5, URZ, UP0, !UPT ;  /* 0x00000005ff057290 */ /* 0x000fd800087fe4ff */
.L_x_127:
[----:B------:R-:W0:Y:S01]  /*01a0*/  LDCU UR7, c[0x0][0x3ac] ;  /* 0x00007580ff0777ac */ /* 0x000e220008000800 */
[----:B------:R-:W-:Y:S01]  /*01b0*/  BSSY.RECONVERGENT B0, `(.L_x_109) ;  /* 0x0000100000007945 */ /* 0x000fe20003800200 */
[----:B------:R-:W1:Y:S01]  /*01c0*/  LDCU UR10, c[0x0][0x3b4] ;  /* 0x00007680ff0a77ac */ /* 0x000e620008000800 */
[----:B------:R-:W2:Y:S01]  /*01d0*/  LDCU UR11, c[0x0][0x3bc] ;  /* 0x00007780ff0b77ac */ /* 0x000ea20008000800 */
[----:B0-----:R-:W-:-:S05]  /*01e0*/  IMAD R4, R2, UR7, RZ ;  /* 0x0000000702047c24 */ /* 0x001fca000f8e02ff */
[C---:B-1----:R-:W-:Y:S02]  /*01f0*/  IADD3 R5, PT, PT, R4.reuse, -UR10, RZ ;  /* 0x8000000a04057c10 */ /* 0x042fe4000fffe0ff */
[C---:B------:R-:W-:Y:S02]  /*0200*/  ISETP.GE.AND P0, PT, R4.reuse, UR10, PT ;  /* 0x0000000a04007c0c */ /* 0x040fe4000bf06270 */
[----:B------:R-:W-:Y:S01]  /*0210*/  IADD3 R7, PT, PT, -R4, UR10, RZ ;  /* 0x0000000a04077c10 */ /* 0x000fe2000fffe1ff */
[----:B--2---:R-:W-:Y:S02]  /*0220*/  IMAD R6, R5, UR11, RZ ;  /* 0x0000000b05067c24 */ /* 0x004fe4000f8e02ff */
[----:B------:R-:W-:Y:S01]  /*0230*/  IMAD.MOV.U32 R5, RZ, RZ, R0 ;  /* 0x000000ffff057224 */ /* 0x000fe200078e0000 */
[----:B------:R-:W-:Y:S02]  /*0240*/  SEL R7, R7, RZ, !P0 ;  /* 0x000000ff07077207 */ /* 0x000fe40004000000 */
[----:B------:R-:W-:-:S07]  /*0250*/  VIMNMX R6, PT, PT, RZ, R6, !PT ;  /* 0x00000006ff067248 */ /* 0x000fce0007fe0100 */
.L_x_126:
[----:B------:R-:W0:Y:S01]  /*0260*/  LDCU UR7, c[0x0][0x3ac] ;  /* 0x00007580ff0777ac */ /* 0x000e220008000800 */
[----:B------:R-:W1:Y:S01]  /*0270*/  LDC.64 R14, c[0x0][0x3b0] ;  /* 0x0000ec00ff0e7b82 */ /* 0x000e620000000a00 */
[----:B------:R-:W-:Y:S07]  /*0280*/  BSSY.RECONVERGENT B1, `(.L_x_110) ;  /* 0x000002c000017945 */ /* 0x000fee0003800200 */
[----:B------:R-:W2:Y:S01]  /*0290*/  LDC R16, c[0x0][0x3bc] ;  /* 0x0000ef00ff107b82 */ /* 0x000ea20000000800 */
[----:B0-----:R-:W-:-:S05]  /*02a0*/  IMAD R18, R5, UR7, RZ ;  /* 0x0000000705127c24 */ /* 0x001fca000f8e02ff */
[C---:B------:R-:W-:Y:S01]  /*02b0*/  ISETP.GE.AND P1, PT, R18.reuse, UR6, PT ;  /* 0x0000000612007c0c */ /* 0x040fe2000bf26270 */
[----:B-1----:R-:W-:Y:S01]  /*02c0*/  IMAD.IADD R9, R15, 0x1, -R18 ;  /* 0x000000010f097824 */ /* 0x002fe200078e0a12 */
[CC--:B------:R-:W-:Y:S02]  /*02d0*/  ISETP.GE.AND P0, PT, R18.reuse, R15.reuse, PT ;  /* 0x0000000f1200720c */ /* 0x0c0fe40003f06270 */
[-C--:B------:R-:W-:Y:S02]  /*02e0*/  VIADDMNMX R17, R18, -R15.reuse, RZ, !PT ;  /* 0x8000000f12117246 */ /* 0x080fe400078001ff */
[----:B------:R-:W-:Y:S02]  /*02f0*/  SEL R9, R9, RZ, !P0 ;  /* 0x000000ff09097207 */ /* 0x000fe40004000000 */
[----:B------:R-:W-:Y:S02]  /*0300*/  ISETP.GE.AND P0, PT, R4, UR6, PT ;  /* 0x0000000604007c0c */ /* 0x000fe4000bf06270 */
[----:B------:R-:W-:Y:S01]  /*0310*/  VIMNMX R12, PT, PT, R18, R15, !PT ;  /* 0x0000000f120c7248 */ /* 0x000fe20007fe0100 */
[----:B------:R-:W-:-:S02]  /*0320*/  IMAD.IADD R8, R14, 0x1, -R9 ;  /* 0x000000010e087824 */ /* 0x000fc400078e0a09 */
[----:B--2---:R-:W-:Y:S02]  /*0330*/  @P1 IADD3 R8, PT, PT, -R17, R16, RZ ;  /* 0x0000001011081210 */ /* 0x004fe40007ffe1ff */
[----:B------:R-:W-:Y:S01]  /*0340*/  IADD3 R13, PT, PT, -R7, R14, RZ ;  /* 0x0000000e070d7210 */ /* 0x000fe20007ffe1ff */
[----:B------:R-:W-:Y:S01]  /*0350*/  IMAD.IADD R12, R12, 0x1, -R18 ;  /* 0x000000010c0c7824 */ /* 0x000fe200078e0a12 */
[C---:B------:R-:W-:Y:S02]  /*0360*/  LOP3.LUT R10, R8.reuse, 0xf, RZ, 0xc0, !PT ;  /* 0x0000000f080a7812 */ /* 0x040fe400078ec0ff */
[----:B------:R-:W-:-:S03]  /*0370*/  LOP3.LUT R11, R8, 0x7, RZ, 0xc0, !PT ;  /* 0x00000007080b7812 */ /* 0x000fc600078ec0ff */
[----:B------:R-:W-:Y:S02]  /*0380*/  VIADD R21, R10, 0xffffffff ;  /* 0xffffffff0a157836 */ /* 0x000fe40000000000 */
[----:B------:R-:W-:Y:S01]  /*0390*/  VIADD R22, R11, 0xffffffff ;  /* 0xffffffff0b167836 */ /* 0x000fe20000000000 */
[----:B------:R-:W-:Y:S06]  /*03a0*/  @!P0 BRA `(.L_x_111) ;  /* 0x0000000000648947 */ /* 0x000fec0003800000 */
[----:B------:R-:W-:Y:S02]  /*03b0*/  IABS R18, R16 ;  /* 0x0000001000127213 */ /* 0x000fe40000000000 */
[----:B------:R-:W-:Y:S02]  /*03c0*/  IABS R20, R6 ;  /* 0x0000000600147213 */ /* 0x000fe40000000000 */
[----:B------:R-:W0:Y:S08]  /*03d0*/  I2F.RP R13, R18 ;  /* 0x00000012000d7306 */ /* 0x000e300000209400 */
[----:B0-----:R-:W0:Y:S02]  /*03e0*/  MUFU.RCP R13, R13 ;  /* 0x0000000d000d7308 */ /* 0x001e240000001000 */
[----:B0-----:R-:W-:-:S06]  /*03f0*/  VIADD R14, R13, 0xffffffe ;  /* 0x0ffffffe0d0e7836 */ /* 0x001fcc0000000000 */
[----:B------:R0:W1:Y:S02]  /*0400*/  F2I.FTZ.U32.TRUNC.NTZ R15, R14 ;  /* 0x0000000e000f7305 */ /* 0x000064000021f000 */
[----:B0-----:R-:W-:Y:S02]  /*0410*/  IMAD.MOV.U32 R14, RZ, RZ, RZ ;  /* 0x000000ffff0e7224 */ /* 0x001fe400078e00ff */
[----:B-1----:R-:W-:-:S04]  /*0420*/  IMAD.MOV R19, RZ, RZ, -R15 ;  /* 0x000000ffff137224 */ /* 0x002fc800078e0a0f */
[----:B------:R-:W-:-:S04]  /*0430*/  IMAD R19, R19, R18, RZ ;  /* 0x0000001213137224 */ /* 0x000fc800078e02ff */
[----:B------:R-:W-:Y:S01]  /*0440*/  IMAD.HI.U32 R15, R15, R19, R14 ;  /* 0x000000130f0f7227 */ /* 0x000fe200078e000e */
[----:B------:R-:W-:-:S05]  /*0450*/  MOV R19, R20 ;  /* 0x0000001400137202 */ /* 0x000fca0000000f00 */
[----:B------:R-:W-:-:S04]  /*0460*/  IMAD.HI.U32 R15, R15, R19, RZ ;  /* 0x000000130f0f7227 */ /* 0x000fc800078e00ff */
[----:B------:R-:W-:-:S04]  /*0470*/  IMAD.MOV R13, RZ, RZ, -R15 ;  /* 0x000000ffff0d7224 */ /* 0x000fc800078e0a0f */
[----:B------:R-:W-:-:S05]  /*0480*/  IMAD R13, R18, R13, R19 ;  /* 0x0000000d120d7224 */ /* 0x000fca00078e0213 */
[----:B------:R-:W-:-:S13]  /*0490*/  ISETP.GT.U32.AND P1, PT, R18, R13, PT ;  /* 0x0000000d1200720c */ /* 0x000fda0003f24070 */
[----:B------:R-:W-:Y:S02]  /*04a0*/  @!P1 IMAD.IADD R13, R13, 0x1, -R18 ;  /* 0x000000010d0d9824 */ /* 0x000fe400078e0a12 */
[----:B------:R-:W-:Y:S01]  /*04b0*/  @!P1 VIADD R15, R15, 0x1 ;  /* 0x000000010f0f9836 */ /* 0x000fe20000000000 */
[----:B------:R-:W-:Y:S02]  /*04c0*/  ISETP.NE.AND P1, PT, R16, RZ, PT ;  /* 0x000000ff1000720c */ /* 0x000fe40003f25270 */
[----:B------:R-:W-:Y:S02]  /*04d0*/  ISETP.GE.U32.AND P0, PT, R13, R18, PT ;  /* 0x000000120d00720c */ /* 0x000fe40003f06070 */
[----:B------:R-:W-:-:S04]  /*04e0*/  LOP3.LUT R13, R6, R16, RZ, 0x3c, !PT ;  /* 0x00000010060d7212 */ /* 0x000fc800078e3cff */
[----:B------:R-:W-:-:S07]  /*04f0*/  ISETP.GE.AND P2, PT, R13, RZ, PT ;  /* 0x000000ff0d00720c */ /* 0x000fce0003f46270 */
[----:B------:R-:W-:-:S06]  /*0500*/  @P0 IADD3 R15, PT, PT, R15, 0x1, RZ ;  /* 0x000000010f0f0810 */ /* 0x000fcc0007ffe0ff */
[----:B------:R-:W-:Y:S01]  /*0510*/  @!P2 IMAD.MOV R15, RZ, RZ, -R15 ;  /* 0x000000ffff0fa224 */ /* 0x000fe200078e0a0f */
[----:B------:R-:W-:-:S05]  /*0520*/  @!P1 LOP3.LUT R15, RZ, R16, RZ, 0x33, !PT ;  /* 0x00000010ff0f9212 */ /* 0x000fca00078e33ff */
[----:B------:R-:W-:-:S07]  /*0530*/  IMAD.IADD R13, R16, 0x1, -R15 ;  /* 0x00000001100d7824 */ /* 0x000fce00078e0a0f */
.L_x_111:
[----:B------:R-:W-:Y:S05]  /*0540*/  BSYNC.RECONVERGENT B1 ;  /* 0x0000000000017941 */ /* 0x000fea0003800200 */
.L_x_110:
[----:B------:R-:W-:Y:S01]  /*0550*/  LOP3.LUT R15, R8, 0x7ffffff0, RZ, 0xc0, !PT ;  /* 0x7ffffff0080f7812 */ /* 0x000fe200078ec0ff */
[----:B------:R-:W-:Y:S01]  /*0560*/  HFMA2 R16, -RZ, RZ, 0, 0 ;  /* 0x00000000ff107431 */ /* 0x000fe200000001ff */
[----:B------:R-:W-:Y:S01]  /*0570*/  ISETP.GE.U32.AND P0, PT, R22, 0x3, PT ;  /* 0x000000031600780c */ /* 0x000fe20003f06070 */
[----:B------:R-:W-:Y:S01]  /*0580*/  IMAD.MOV.U32 R28, RZ, RZ, RZ ;  /* 0x000000ffff1c7224 */ /* 0x000fe200078e00ff */
[----:B------:R-:W-:Y:S01]  /*0590*/  ISETP.GE.U32.AND P1, PT, R21, 0x7, PT ;  /* 0x000000071500780c */ /* 0x000fe20003f26070 */
[----:B------:R-:W-:Y:S01]  /*05a0*/  IMAD.IADD R17, R6, 0x1, R17 ;  /* 0x0000000106117824 */ /* 0x000fe200078e0211 */
[----:B------:R-:W-:Y:S01]  /*05b0*/  LOP3.LUT R22, R8, 0x3, RZ, 0xc0, !PT ;  /* 0x0000000308167812 */ /* 0x000fe200078ec0ff */
[----:B------:R-:W-:-:S10]  /*05c0*/  IMAD.MOV R23, RZ, RZ, -R15 ;  /* 0x000000ffff177224 */ /* 0x000fd400078e0a0f */
.L_x_125:
[----:B------:R-:W-:Y:S01]  /*05d0*/  ISETP.GT.AND P2, PT, R13, RZ, PT ;  /* 0x000000ff0d00720c */ /* 0x000fe20003f44270 */
[----:B------:R-:W-:-:S12]  /*05e0*/  BSSY.RECONVERGENT B2, `(.L_x_112) ;  /* 0x00000a9000027945 */ /* 0x000fd80003800200 */
[----:B------:R-:W-:Y:S05]  /*05f0*/  @!P2 BRA `(.L_x_113) ;  /* 0x00000008009ca947 */ /* 0x000fea0003800000 */
[----:B------:R-:W0:Y:S01]  /*0600*/  LDCU UR7, c[0x0][0x3b8] ;  /* 0x00007700ff0777ac */ /* 0x000e220008000800 */
[----:B------:R-:W-:Y:S01]  /*0610*/  IMAD.MOV.U32 R24, RZ, RZ, RZ ;  /* 0x000000ffff187224 */ /* 0x000fe200078e00ff */
[----:B------:R-:W1:Y:S01]  /*0620*/  LDCU UR10, c[0x0][0x3b0] ;  /* 0x00007600ff0a77ac */ /* 0x000e620008000800 */
[----:B0-----:R-:W-:-:S04]  /*0630*/  IMAD R14, R3, UR7, R16 ;  /* 0x00000007030e7c24 */ /* 0x001fc8000f8e0210 */
[----:B-1----:R-:W-:-:S07]  /*0640*/  IMAD R25, R14, UR10, R7 ;  /* 0x0000000a0e197c24 */ /* 0x002fce000f8e0207 */
.L_x_124:
[----:B------:R-:W-:Y:S01]  /*0650*/  ISETP.GT.AND P2, PT, R8, RZ, PT ;  /* 0x000000ff0800720c */ /* 0x000fe20003f44270 */
[----:B------:R-:W-:-:S12]  /*0660*/  BSSY.RECONVERGENT B1, `(.L_x_114) ;  /* 0x000009d000017945 */ /* 0x000fd80003800200 */
[----:B------:R-:W-:Y:S05]  /*0670*/  @!P2 BRA `(.L_x_115) ;  /* 0x00000008006ca947 */ /* 0x000fea0003800000 */
[----:B------:R-:W0:Y:S01]  /*0680*/  LDCU UR7, c[0x0][0x3bc] ;  /* 0x00007780ff0777ac */ /* 0x000e220008000800 */
[----:B------:R-:W1:Y:S01]  /*0690*/  LDC R19, c[0x0][0x3b0] ;  /* 0x0000ec00ff137b82 */ /* 0x000e620000000800 */
[----:B------:R-:W-:Y:S01]  /*06a0*/  ISETP.GE.U32.AND P2, PT, R8, 0x10, PT ;  /* 0x000000100800780c */ /* 0x000fe20003f46070 */
[----:B------:R-:W-:Y:S01]  /*06b0*/  BSSY.RECONVERGENT B3, `(.L_x_116) ;  /* 0x0000047000037945 */ /* 0x000fe20003800200 */
[----:B------:R-:W-:Y:S01]  /*06c0*/  IADD3 R18, PT, PT, R25, R24, RZ ;  /* 0x0000001819127210 */ /* 0x000fe20007ffe0ff */
[----:B------:R-:W-:Y:S02]  /*06d0*/  IMAD.MOV.U32 R27, RZ, RZ, RZ ;  /* 0x000000ffff1b7224 */ /* 0x000fe400078e00ff */
[----:B0-----:R-:W-:-:S04]  /*06e0*/  IMAD R14, R16, UR7, R24 ;  /* 0x00000007100e7c24 */ /* 0x001fc8000f8e0218 */
[----:B------:R-:W-:Y:S02]  /*06f0*/  IMAD R14, R14, UR7, R17 ;  /* 0x000000070e0e7c24 */ /* 0x000fe4000f8e0211 */
[----:B-1----:R-:W-:Y:S02]  /*0700*/  IMAD R26, R18, R19, R9 ;  /* 0x00000013121a7224 */ /* 0x002fe400078e0209 */
[----:B------:R-:W-:Y:S05]  /*0710*/  @!P2 BRA `(.L_x_117) ;  /* 0x000000040000a947 */ /* 0x000fea0003800000 */
[----:B------:R-:W-:Y:S01]  /*0720*/  BSSY.RECONVERGENT B4, `(.L_x_118) ;  /* 0x000003e000047945 */ /* 0x000fe20003800200 */
[----:B------:R-:W-:Y:S01]  /*0730*/  IMAD R27, R18, R19, R12 ;  /* 0x00000013121b7224 */ /* 0x000fe200078e020c */
[----:B------:R-:W-:Y:S01]  /*0740*/  MOV R29, R23 ;  /* 0x00000017001d7202 */ /* 0x000fe20000000f00 */
[----:B------:R-:W-:-:S07]  /*0750*/  IMAD.MOV.U32 R31, RZ, RZ, R14 ;  /* 0x000000ffff1f7224 */ /* 0x000fce00078e000e */
.L_x_119:
[----:B------:R-:W0:Y:S01]  /*0760*/  LDC.64 R18, c[0x0][0x388] ;  /* 0x0000e200ff127b82 */ /* 0x000e220000000a00 */
[----:B------:R-:W-:Y:S02]  /*0770*/  IMAD.U32 R20, RZ, RZ, UR4 ;  /* 0x00000004ff147e24 */ /* 0x000fe4000f8e00ff */
[----:B------:R-:W-:Y:S02]  /*0780*/  IMAD.U32 R21, RZ, RZ, UR5 ;  /* 0x00000005ff157e24 */ /* 0x000fe4000f8e00ff */
[----:B------:R-:W-:-:S05]  /*0790*/  IMAD.WIDE R20, R27, 0x4, R20 ;  /* 0x000000041b147825 */ /* 0x000fca00078e0214 */
[----:B------:R-:W2:Y:S04]  /*07a0*/  LDG.E R30, desc[UR8][R20.64+-0x20] ;  /* 0xffffe008141e7981 */ /* 0x000ea8000c1e1900 */
[----:B------:R-:W3:Y:S04]  /*07b0*/  LDG.E R32, desc[UR8][R20.64+-0x18] ;  /* 0xffffe80814207981 */ /* 0x000ee8000c1e1900 */
[----:B------:R-:W4:Y:S01]  /*07c0*/  LDG.E R34, desc[UR8][R20.64+0x1c] ;  /* 0x00001c0814227981 */ /* 0x000f22000c1e1900 */
[----:B0-----:R-:W-:-:S05]  /*07d0*/  IMAD.WIDE R18, R31, 0x4, R18 ;  /* 0x000000041f127825 */ /* 0x001fca00078e0212 */
[----:B------:R-:W2:Y:S04]  /*07e0*/  LDG.E R33, desc[UR8][R18.64] ;  /* 0x0000000812217981 */ /* 0x000ea8000c1e1900 */
[----:B------:R-:W3:Y:S04]  /*07f0*/  LDG.E R35, desc[UR8][R18.64+0x8] ;  /* 0x0000080812237981 */ /* 0x000ee8000c1e1900 */
        /* <DEDUP_REMOVED lines=35> */
[----:B--2---:R-:W-:Y:S02]  /*0a30*/  FFMA R28, R33, R30, R28 ;  /* 0x0000001e211c7223 */ /* 0x004fe4000000001c */
[----:B------:R-:W2:Y:S04]  /*0a40*/  LDG.E R33, desc[UR8][R18.64+0x34] ;  /* 0x0000340812217981 */ /* 0x000ea8000c1e1900 */
[----:B------:R-:W2:Y:S01]  /*0a50*/  LDG.E R30, desc[UR8][R20.64+0x14] ;  /* 0x00001408141e7981 */ /* 0x000ea2000c1e1900 */
[----:B---3--:R-:W-:-:S03]  /*0a60*/  FFMA R28, R35, R32, R28 ;  /* 0x00000020231c7223 */ /* 0x008fc6000000001c */
[----:B------:R-:W3:Y:S04]  /*0a70*/  LDG.E R32, desc[UR8][R20.64+0x18] ;  /* 0x0000180814207981 */ /* 0x000ee8000c1e1900 */
[----:B------:R-:W3:Y:S01]  /*0a80*/  LDG.E R35, desc[UR8][R18.64+0x38] ;  /* 0x0000380812237981 */ /* 0x000ee2000c1e1900 */
[----:B------:R-:W-:Y:S01]  /*0a90*/  ISETP.NE.AND P2, PT, R29, RZ, PT ;  /* 0x000000ff1d00720c */ /* 0x000fe20003f45270 */
[----:B------:R-:W-:Y:S02]  /*0aa0*/  VIADD R31, R31, 0x10 ;  /* 0x000000101f1f7836 */ /* 0x000fe40000000000 */
[----:B------:R-:W-:Y:S02]  /*0ab0*/  VIADD R27, R27, 0x10 ;  /* 0x000000101b1b7836 */ /* 0x000fe40000000000 */
[----:B--2---:R-:W-:-:S04]  /*0ac0*/  FFMA R28, R33, R30, R28 ;  /* 0x0000001e211c7223 */ /* 0x004fc8000000001c */
[----:B---3--:R-:W-:-:S04]  /*0ad0*/  FFMA R28, R35, R32, R28 ;  /* 0x00000020231c7223 */ /* 0x008fc8000000001c */
[----:B----4-:R-:W-:Y:S01]  /*0ae0*/  FFMA R28, R37, R34, R28 ;  /* 0x00000022251c7223 */ /* 0x010fe2000000001c */
[----:B------:R-:W-:Y:S06]  /*0af0*/  @P2 BRA `(.L_x_119) ;  /* 0xfffffffc00182947 */ /* 0x000fec000383ffff */
[----:B------:R-:W-:Y:S05]  /*0b00*/  BSYNC.RECONVERGENT B4 ;  /* 0x0000000000047941 */ /* 0x000fea0003800200 */
.L_x_118:
[----:B------:R-:W-:-:S07]  /*0b10*/  MOV R27, R15 ;  /* 0x0000000f001b7202 */ /* 0x000fce0000000f00 */
.L_x_117:
[----:B------:R-:W-:Y:S05]  /*0b20*/  BSYNC.RECONVERGENT B3 ;  /* 0x0000000000037941 */ /* 0x000fea0003800200 */
.L_x_116:
[----:B------:R-:W-:-:S13]  /*0b30*/  ISETP.NE.AND P2, PT, R10, RZ, PT ;  /* 0x000000ff0a00720c */ /* 0x000fda0003f45270 */
[----:B------:R-:W-:Y:S05]  /*0b40*/  @!P2 BRA `(.L_x_115) ;  /* 0x000000040038a947 */ /* 0x000fea0003800000 */
[----:B------:R-:W-:Y:S01]  /*0b50*/  BSSY.RECONVERGENT B3, `(.L_x_120) ;  /* 0x0000022000037945 */ /* 0x000fe20003800200 */
[----:B------:R-:W-:-:S03]  /*0b60*/  ISETP.NE.AND P2, PT, R11, RZ, PT ;  /* 0x000000ff0b00720c */ /* 0x000fc60003f45270 */
[----:B------:R-:W-:Y:S10]  /*0b70*/  @!P1 BRA `(.L_x_121) ;  /* 0x00000000007c9947 */ /* 0x000ff40003800000 */
[----:B------:R-:W0:Y:S01]  /*0b80*/  LDC.64 R18, c[0x0][0x388] ;  /* 0x0000e200ff127b82 */ /* 0x000e220000000a00 */
[--C-:B------:R-:W-:Y:S02]  /*0b90*/  IMAD.IADD R29, R14, 0x1, R27.reuse ;  /* 0x000000010e1d7824 */ /* 0x100fe400078e021b */
[----:B------:R-:W-:-:S05]  /*0ba0*/  IMAD.IADD R31, R26, 0x1, R27 ;  /* 0x000000011a1f7824 */ /* 0x000fca00078e021b */
        /* <DEDUP_REMOVED lines=20> */
[----:B----4-:R-:W-:-:S03]  /*0cf0*/  FFMA R33, R34, R33, R29 ;  /* 0x0000002122217223 */ /* 0x010fc6000000001d */
[----:B------:R-:W4:Y:S04]  /*0d00*/  LDG.E R29, desc[UR8][R18.64+0x18] ;  /* 0x00001808121d7981 */ /* 0x000f28000c1e1900 */
[----:B------:R-:W4:Y:S01]  /*0d10*/  LDG.E R34, desc[UR8][R20.64+0x18] ;  /* 0x0000180814227981 */ /* 0x000f22000c1e1900 */
[----:B------:R-:W-:Y:S01]  /*0d20*/  IADD3 R27, PT, PT, R27, 0x8, RZ ;  /* 0x000000081b1b7810 */ /* 0x000fe20007ffe0ff */
[----:B--2---:R-:W-:-:S04]  /*0d30*/  FFMA R28, R28, R30, R33 ;  /* 0x0000001e1c1c7223 */ /* 0x004fc80000000021 */
[----:B---3--:R-:W-:-:S04]  /*0d40*/  FFMA R28, R31, R32, R28 ;  /* 0x000000201f1c7223 */ /* 0x008fc8000000001c */
[----:B----4-:R-:W-:-:S04]  /*0d50*/  FFMA R28, R29, R34, R28 ;  /* 0x000000221d1c7223 */ /* 0x010fc8000000001c */
[----:B-----5:R-:W-:-:S07]  /*0d60*/  FFMA R28, R35, R36, R28 ;  /* 0x00000024231c7223 */ /* 0x020fce000000001c */
.L_x_121:
[----:B------:R-:W-:Y:S05]  /*0d70*/  BSYNC.RECONVERGENT B3 ;  /* 0x0000000000037941 */ /* 0x000fea0003800200 */
.L_x_120:
        /* <DEDUP_REMOVED lines=12> */
[----:B------:R-:W4:Y:S04]  /*0e40*/  LDG.E R31, desc[UR8][R20.64] ;  /* 0x00000008141f7981 */ /* 0x000f28000c1e1900 */
[----:B------:R-:W4:Y:S04]  /*0e50*/  LDG.E R30, desc[UR8][R18.64] ;  /* 0x00000008121e7981 */ /* 0x000f28000c1e1900 */
[----:B------:R-:W2:Y:S04]  /*0e60*/  LDG.E R32, desc[UR8][R18.64+0x4] ;  /* 0x0000040812207981 */ /* 0x000ea8000c1e1900 */
[----:B------:R-:W3:Y:S04]  /*0e70*/  LDG.E R34, desc[UR8][R18.64+0x8] ;  /* 0x0000080812227981 */ /* 0x000ee8000c1e1900 */
[----:B------:R-:W5:Y:S04]  /*0e80*/  LDG.E R36, desc[UR8][R20.64+0xc] ;  /* 0x00000c0814247981 */ /* 0x000f68000c1e1900 */
[----:B------:R-:W5:Y:S01]  /*0e90*/  LDG.E R35, desc[UR8][R18.64+0xc] ;  /* 0x00000c0812237981 */ /* 0x000f62000c1e1900 */
[----:B------:R-:W-:Y:S01]  /*0ea0*/  IADD3 R27, PT, PT, R27, 0x4, RZ ;  /* 0x000000041b1b7810 */ /* 0x000fe20007ffe0ff */
[----:B----4-:R-:W-:-:S04]  /*0eb0*/  FFMA R30, R31, R30, R28 ;  /* 0x0000001e1f1e7223 */ /* 0x010fc8000000001c */
[----:B--2---:R-:W-:-:S04]  /*0ec0*/  FFMA R30, R33, R32, R30 ;  /* 0x00000020211e7223 */ /* 0x004fc8000000001e */
[----:B---3--:R-:W-:-:S04]  /*0ed0*/  FFMA R29, R29, R34, R30 ;  /* 0x000000221d1d7223 */ /* 0x008fc8000000001e */
[----:B-----5:R-:W-:-:S07]  /*0ee0*/  FFMA R28, R36, R35, R29 ;  /* 0x00000023241c7223 */ /* 0x020fce000000001d */
.L_x_123:
[----:B------:R-:W-:Y:S05]  /*0ef0*/  BSYNC.RECONVERGENT B3 ;  /* 0x0000000000037941 */ /* 0x000fea0003800200 */
.L_x_122:
[----:B------:R-:W-:Y:S05]  /*0f00*/  @!P2 BRA `(.L_x_115) ;  /* 0x000000000048a947 */ /* 0x000fea0003800000 */
[----:B------:R-:W0:Y:S01]  /*0f10*/  LDC.64 R18, c[0x0][0x388] ;  /* 0x0000e200ff127b82 */ /* 0x000e220000000a00 */
[--C-:B------:R-:W-:Y:S02]  /*0f20*/  IMAD.IADD R29, R14, 0x1, R27.reuse ;  /* 0x000000010e1d7824 */ /* 0x100fe400078e021b */
[----:B------:R-:W-:-:S05]  /*0f30*/  IMAD.IADD R27, R26, 0x1, R27 ;  /* 0x000000011a1b7824 */ /* 0x000fca00078e021b */
[----:B------:R-:W1:Y:S01]  /*0f40*/  LDC.64 R20, c[0x0][0x390] ;  /* 0x0000e400ff147b82 */ /* 0x000e620000000a00 */
[----:B0-----:R-:W-:-:S04]  /*0f50*/  IMAD.WIDE R18, R29, 0x4, R18 ;  /* 0x000000041d127825 */ /* 0x001fc800078e0212 */
[----:B-1----:R-:W-:Y:S02]  /*0f60*/  IMAD.WIDE R20, R27, 0x4, R20 ;  /* 0x000000041b147825 */ /* 0x002fe400078e0214 */
[----:B------:R-:W2:Y:S04]  /*0f70*/  LDG.E R27, desc[UR8][R18.64] ;  /* 0x00000008121b7981 */ /* 0x000ea8000c1e1900 */
        /* <DEDUP_REMOVED lines=11> */
.L_x_115:
[----:B------:R-:W-:Y:S05]  /*1030*/  BSYNC.RECONVERGENT B1 ;  /* 0x0000000000017941 */ /* 0x000fea0003800200 */
.L_x_114:
[----:B------:R-:W-:-:S04]  /*1040*/  IADD3 R24, PT, PT, R24, 0x1, RZ ;  /* 0x0000000118187810 */ /* 0x000fc80007ffe0ff */
[----:B------:R-:W-:-:S13]  /*1050*/  ISETP.NE.AND P2, PT, R24, R13, PT ;  /* 0x0000000d1800720c */ /* 0x000fda0003f45270 */
[----:B------:R-:W-:Y:S05]  /*1060*/  @P2 BRA `(.L_x_124) ;  /* 0xfffffff400782947 */ /* 0x000fea000383ffff */
.L_x_113:
[----:B------:R-:W-:Y:S05]  /*1070*/  BSYNC.RECONVERGENT B2 ;  /* 0x0000000000027941 */ /* 0x000fea0003800200 */
.L_x_112:
[----:B------:R-:W0:Y:S01]  /*1080*/  LDCU UR7, c[0x0][0x3b8] ;  /* 0x00007700ff0777ac */ /* 0x000e220008000800 */
[----:B------:R-:W-:-:S05]  /*1090*/  VIADD R16, R16, 0x1 ;  /* 0x0000000110107836 */ /* 0x000fca0000000000 */
[----:B0-----:R-:W-:-:S13]  /*10a0*/  ISETP.NE.AND P2, PT, R16, UR7, PT ;  /* 0x0000000710007c0c */ /* 0x001fda000bf45270 */
[----:B------:R-:W-:Y:S05]  /*10b0*/  @P2 BRA `(.L_x_125) ;  /* 0xfffffff400442947 */ /* 0x000fea000383ffff */
[----:B------:R-:W-:Y:S02]  /*10c0*/  VIMNMX R8, PT, PT, R8, R13, PT ;  /* 0x0000000d08087248 */ /* 0x000fe40003fe0100 */
[----:B------:R-:W0:Y:S02]  /*10d0*/  LDC R13, c[0x0][0x3c0] ;  /* 0x0000f000ff0d7b82 */ /* 0x000e240000000800 */
[----:B------:R-:W-:-:S13]  /*10e0*/  ISETP.GT.AND P0, PT, R8, RZ, PT ;  /* 0x000000ff0800720c */ /* 0x000fda0003f04270 */
[----:B------:R-:W1:Y:S01]  /*10f0*/  @P0 S2R R3, SR_CTAID.X ;  /* 0x0000000000030919 */ /* 0x000e620000002500 */
[----:B------:R-:W1:Y:S08]  /*1100*/  @P0 LDC R10, c[0x0][0x3a4] ;  /* 0x0000e900ff0a0b82 */ /* 0x000e700000000800 */
[----:B------:R-:W2:Y:S08]  /*1110*/  @P0 LDC R11, c[0x0][0x3a8] ;  /* 0x0000ea00ff0b0b82 */ /* 0x000eb00000000800 */
[----:B------:R-:W3:Y:S01]  /*1120*/  @P0 LDC.64 R8, c[0x0][0x398] ;  /* 0x0000e600ff080b82 */ /* 0x000ee20000000a00 */
[----:B-1----:R-:W-:-:S04]  /*1130*/  @P0 IMAD R10, R3, R10, R2 ;  /* 0x0000000a030a0224 */ /* 0x002fc800078e0202 */
[----:B--2---:R-:W-:Y:S01]  /*1140*/  @P0 IMAD R11, R10, R11, R5 ;  /* 0x0000000b0a0b0224 */ /* 0x004fe200078e0205 */
[----:B------:R-:W-:Y:S01]  /*1150*/  IADD3 R5, PT, PT, R5, 0x1, RZ ;  /* 0x0000000105057810 */ /* 0x000fe20007ffe0ff */
[----:B0-----:R-:W-:Y:S02]  /*1160*/  IMAD.IADD R10, R0, 0x1, R13 ;  /* 0x00000001000a7824 */ /* 0x001fe400078e020d */
[----:B---3--:R-:W-:-:S05]  /*1170*/  @P0 IMAD.WIDE R8, R11, 0x4, R8 ;  /* 0x000000040b080825 */ /* 0x008fca00078e0208 */
[----:B------:R0:W-:Y:S01]  /*1180*/  @P0 STG.E desc[UR8][R8.64], R28 ;  /* 0x0000001c08000986 */ /* 0x0001e2000c101908 */
[----:B------:R-:W-:-:S13]  /*1190*/  ISETP.GE.AND P0, PT, R5, R10, PT ;  /* 0x0000000a0500720c */ /* 0x000fda0003f06270 */
[----:B0-----:R-:W-:Y:S05]  /*11a0*/  @!P0 BRA `(.L_x_126) ;  /* 0xfffffff0002c8947 */ /* 0x001fea000383ffff */
[----:B------:R-:W-:Y:S05]  /*11b0*/  BSYNC.RECONVERGENT B0 ;  /* 0x0000000000007941 */ /* 0x000fea0003800200 */
.L_x_109:
[----:B------:R-:W0:Y:S01]  /*11c0*/  S2R R4, SR_TID.X ;  /* 0x0000000000047919 */ /* 0x000e220000002100 */
[----:B------:R-:W-:Y:S02]  /*11d0*/  VIADD R2, R2, 0x1 ;  /* 0x0000000102027836 */ /* 0x000fe40000000000 */
[----:B0-----:R-:W-:-:S05]  /*11e0*/  IMAD R5, R4, R13, R13 ;  /* 0x0000000d04057224 */ /* 0x001fca00078e020d */
[----:B------:R-:W-:-:S13]  /*11f0*/  ISETP.GE.AND P0, PT, R2, R5, PT ;  /* 0x000000050200720c */ /* 0x000fda0003f06270 */
[----:B------:R-:W-:Y:S05]  /*1200*/  @!P0 BRA `(.L_x_127) ;  /* 0xffffffec00e48947 */ /* 0x000fea000383ffff */
[----:B------:R-:W-:Y:S05]  /*1210*/  EXIT ;  /* 0x000000000000794d */ /* 0x000fea0003800000 */
.L_x_108:
[----:B------:R-:W0:Y:S01]  /*1220*/  LDCU UR5, c[0x0][0x3ac] ;  /* 0x00007580ff0577ac */ /* 0x000e220008000800 */
[C---:B------:R-:W-:Y:S02]  /*1230*/  VIADD R13, R0.reuse, 0x1 ;  /* 0x00000001000d7836 */ /* 0x040fe40000000000 */
[C---:B------:R-:W-:Y:S01]  /*1240*/  VIADD R16, R0.reuse, 0x2 ;  /* 0x0000000200107836 */ /* 0x040fe20000000000 */
[----:B------:R-:W1:Y:S01]  /*1250*/  LDCU UR7, c[0x0][0x3b0] ;  /* 0x00007600ff0777ac */ /* 0x000e620008000800 */
[----:B------:R-:W-:Y:S01]  /*1260*/  VIADD R17, R0, 0x3 ;  /* 0x0000000300117836 */ /* 0x000fe20000000000 */
[----:B------:R-:W-:Y:S01]  /*1270*/  VIMNMX R5, PT, PT, R10, R13, !PT ;  /* 0x0000000d0a057248 */ /* 0x000fe20007fe0100 */
[----:B------:R-:W2:Y:S03]  /*1280*/  LDCU UR12, c[0x0][0x3a8] ;  /* 0x00007500ff0c77ac */ /* 0x000ea60008000800 */
[----:B------:R-:W-:-:S02]  /*1290*/  IADD3 R6, PT, PT, R0, -R5, RZ ;  /* 0x8000000500067210 */ /* 0x000fc40007ffe0ff */
[----:B------:R-:W-:Y:S02]  /*12a0*/  IADD3 R18, PT, PT, -R0, R5, RZ ;  /* 0x0000000500127210 */ /* 0x000fe40007ffe1ff */
[----:B------:R-:W-:Y:S02]  /*12b0*/  ISETP.GT.U32.AND P0, PT, R6, -0x4, PT ;  /* 0xfffffffc0600780c */ /* 0x000fe40003f04070 */
[----:B------:R-:W-:Y:S01]  /*12c0*/  LOP3.LUT R18, R18, 0x3, RZ, 0xc0, !PT ;  /* 0x0000000312127812 */ /* 0x000fe200078ec0ff */
[----:B0-----:R-:W-:-:S04]  /*12d0*/  IMAD R4, R0, UR5, RZ ;  /* 0x0000000500047c24 */ /* 0x001fc8000f8e02ff */
[C---:B------:R-:W-:Y:S01]  /*12e0*/  VIADD R6, R4.reuse, UR5 ;  /* 0x0000000504067c36 */ /* 0x040fe20008000000 */
[C---:B------:R-:W-:Y:S02]  /*12f0*/  ISETP.GE.AND P1, PT, R4.reuse, UR4, PT ;  /* 0x0000000404007c0c */ /* 0x040fe4000bf26270 */
[C---:B------:R-:W-:Y:S01]  /*1300*/  ISETP.GE.AND P2, PT, R4.reuse, UR6, PT ;  /* 0x0000000604007c0c */ /* 0x040fe2000bf46270 */
[----:B------:R-:W-:Y:S01]  /*1310*/  VIADD R4, R4, -UR4 ;  /* 0x8000000404047c36 */ /* 0x000fe20008000000 */
[C---:B------:R-:W-:Y:S02]  /*1320*/  IADD3 R7, PT, PT, R6.reuse, UR5, RZ ;  /* 0x0000000506077c10 */ /* 0x040fe4000fffe0ff */
[----:B------:R-:W-:Y:S02]  /*1330*/  ISETP.GE.AND P4, PT, R6, UR6, PT ;  /* 0x0000000606007c0c */ /* 0x000fe4000bf86270 */
[----:B------:R-:W-:Y:S02]  /*1340*/  SEL R12, R4, RZ, !P1 ;  /* 0x000000ff040c7207 */ /* 0x000fe40004800000 */
[----:B------:R-:W-:-:S02]  /*1350*/  ISETP.GE.AND P5, PT, R7, UR6, PT ;  /* 0x0000000607007c0c */ /* 0x000fc4000bfa6270 */
[C---:B------:R-:W-:Y:S01]  /*1360*/  ISETP.GE.AND P3, PT, R6.reuse, UR4, PT ;  /* 0x0000000406007c0c */ /* 0x040fe2000bf66270 */
[----:B------:R-:W-:Y:S01]  /*1370*/  VIADD R6, R6, -UR4 ;  /* 0x8000000406067c36 */ /* 0x000fe20008000000 */
[C---:B------:R-:W-:Y:S01]  /*1380*/  ISETP.GE.AND P1, PT, R7.reuse, UR4, PT ;  /* 0x0000000407007c0c */ /* 0x040fe2000bf26270 */
[----:B------:R-:W-:Y:S01]  /*1390*/  VIADD R7, R7, -UR4 ;  /* 0x8000000407077c36 */ /* 0x000fe20008000000 */
[----:B------:R-:W-:Y:S02]  /*13a0*/  VIMNMX R4, PT, PT, RZ, R4, !PT ;  /* 0x00000004ff047248 */ /* 0x000fe40007fe0100 */
[----:B------:R-:W-:Y:S02]  /*13b0*/  SEL R14, R6, RZ, !P3 ;  /* 0x000000ff060e7207 */ /* 0x000fe40005800000 */
[----:B------:R-:W-:Y:S02]  /*13c0*/  SEL R15, R7, RZ, !P1 ;  /* 0x000000ff070f7207 */ /* 0x000fe40004800000 */
[----:B------:R-:W-:Y:S01]  /*13d0*/  VIMNMX R6, PT, PT, RZ, R6, !PT ;  /* 0x00000006ff067248 */ /* 0x000fe20007fe0100 */
[----:B-1----:R-:W-:Y:S01]  /*13e0*/  VIADD R14, R14, UR7 ;  /* 0x000000070e0e7c36 */ /* 0x002fe20008000000 */
[----:B------:R-:W-:Y:S01]  /*13f0*/  VIMNMX R7, PT, PT, RZ, R7, !PT ;  /* 0x00000007ff077248 */ /* 0x000fe20007fe0100 */
[----:B------:R-:W-:Y:S01]  /*1400*/  VIADD R15, R15, UR7 ;  /* 0x000000070f0f7c36 */ /* 0x000fe20008000000 */
[----:B------:R-:W-:-:S02]  /*1410*/  IADD3 R12, PT, PT, R12, UR7, RZ ;  /* 0x000000070c0c7c10 */ /* 0x000fc4000fffe0ff */
[----:B------:R-:W-:Y:S02]  /*1420*/  @P2 IADD3 R12, PT, PT, -R4, UR11, RZ ;  /* 0x0000000b040c2c10 */ /* 0x000fe4000fffe1ff */
[----:B------:R-:W-:Y:S02]  /*1430*/  @P4 IADD3 R14, PT, PT, -R6, UR11, RZ ;  /* 0x0000000b060e4c10 */ /* 0x000fe4000fffe1ff */
[----:B--2---:R-:W-:-:S07]  /*1440*/  @P5 IADD3 R15, PT, PT, -R7, UR11, RZ ;  /* 0x0000000b070f5c10 */ /* 0x004fce000fffe1ff */
.L_x_147:
[----:B0-----:R-:W0:Y:S01]  /*1450*/  LDCU UR4, c[0x0][0x3ac] ;  /* 0x00007580ff0477ac */ /* 0x001e220008000800 */
[----:B------:R-:W1:Y:S01]  /*1460*/  LDC R9, c[0x0][0x3bc] ;  /* 0x0000ef00ff097b82 */ /* 0x000e620000000800 */
[----:B------:R-:W-:Y:S01]  /*1470*/  BSSY.RECONVERGENT B0, `(.L_x_128) ;  /* 0x000007b000007945 */ /* 0x000fe20003800200 */
[----:B------:R-:W-:Y:S01]  /*1480*/  IMAD.MOV.U32 R23, RZ, RZ, R0 ;  /* 0x000000ffff177224 */ /* 0x000fe200078e0000 */
[----:B------:R-:W2:Y:S01]  /*1490*/  LDCU.64 UR10, c[0x0][0x3b0] ;  /* 0x00007600ff0a77ac */ /* 0x000ea20008000a00 */
[----:B------:R-:W3:Y:S01]  /*14a0*/  LDCU UR5, c[0x0][0x3a4] ;  /* 0x00007480ff0577ac */ /* 0x000ee20008000800 */
[----:B0-----:R-:W-:-:S05]  /*14b0*/  IMAD R22, R2, UR4, RZ ;  /* 0x0000000402167c24 */ /* 0x001fca000f8e02ff */
[C---:B--2---:R-:W-:Y:S02]  /*14c0*/  ISETP.GE.AND P1, PT, R22.reuse, UR11, PT ;  /* 0x0000000b16007c0c */ /* 0x044fe4000bf26270 */
[----:B------:R-:W-:Y:S01]  /*14d0*/  IADD3 R4, PT, PT, R22, -UR11, RZ ;  /* 0x8000000b16047c10 */ /* 0x000fe2000fffe0ff */
[----:B---3--:R-:W-:-:S03]  /*14e0*/  IMAD R21, R3, UR5, R2 ;  /* 0x0000000503157c24 */ /* 0x008fc6000f8e0202 */
[C---:B------:R-:W-:Y:S01]  /*14f0*/  SEL R19, R4.reuse, RZ, !P1 ;  /* 0x000000ff04137207 */ /* 0x040fe20004800000 */
[----:B-1----:R-:W-:Y:S01]  /*1500*/  IMAD R20, R4, R9, RZ ;  /* 0x0000000904147224 */ /* 0x002fe200078e02ff */
[----:B------:R-:W-:-:S03]  /*1510*/  ISETP.NE.AND P1, PT, R18, RZ, PT ;  /* 0x000000ff1200720c */ /* 0x000fc60003f25270 */
[----:B------:R-:W-:Y:S01]  /*1520*/  VIADD R19, R19, UR10 ;  /* 0x0000000a13137c36 */ /* 0x000fe20008000000 */
[----:B------:R-:W-:-:S09]  /*1530*/  VIMNMX R20, PT, PT, RZ, R20, !PT ;  /* 0x00000014ff147248 */ /* 0x000fd20007fe0100 */
[----:B------:R-:W-:Y:S05]  /*1540*/  @!P1 BRA `(.L_x_129) ;  /* 0x0000000400b49947 */ /* 0x000fea0003800000 */
[----:B------:R-:W0:Y:S01]  /*1550*/  LDC.64 R4, c[0x0][0x398] ;  /* 0x0000e600ff047b82 */ /* 0x000e220000000a00 */
[----:B------:R-:W-:Y:S01]  /*1560*/  ISETP.GE.AND P1, PT, R22, UR6, PT ;  /* 0x0000000616007c0c */ /* 0x000fe2000bf26270 */
[----:B------:R-:W-:Y:S01]  /*1570*/  BSSY.RECONVERGENT B1, `(.L_x_130) ;  /* 0x000001c000017945 */ /* 0x000fe20003800200 */
[----:B------:R-:W-:-:S11]  /*1580*/  MOV R7, R19 ;  /* 0x0000001300077202 */ /* 0x000fd60000000f00 */
[----:B------:R-:W-:Y:S05]  /*1590*/  @!P1 BRA `(.L_x_131) ;  /* 0x0000000000649947 */ /* 0x000fea0003800000 */
[----:B------:R-:W-:Y:S01]  /*15a0*/  IABS R24, R9 ;  /* 0x0000000900187213 */ /* 0x000fe20000000000 */
[----:B------:R-:W-:Y:S01]  /*15b0*/  HFMA2 R6, -RZ, RZ, 0, 0 ;  /* 0x00000000ff067431 */ /* 0x000fe200000001ff */
[----:B------:R-:W-:Y:S02]  /*15c0*/  IABS R26, R20 ;  /* 0x00000014001a7213 */ /* 0x000fe40000000000 */
[----:B------:R-:W1:Y:S08]  /*15d0*/  I2F.RP R8, R24 ;  /* 0x0000001800087306 */ /* 0x000e700000209400 */
[----:B-1----:R-:W1:Y:S02]  /*15e0*/  MUFU.RCP R8, R8 ;  /* 0x0000000800087308 */ /* 0x002e640000001000 */
[----:B-1----:R-:W-:-:S06]  /*15f0*/  VIADD R23, R8, 0xffffffe ;  /* 0x0ffffffe08177836 */ /* 0x002fcc0000000000 */
[----:B------:R-:W1:Y:S02]  /*1600*/  F2I.FTZ.U32.TRUNC.NTZ R7, R23 ;  /* 0x0000001700077305 */ /* 0x000e64000021f000 */
[----:B-1----:R-:W-:-:S04]  /*1610*/  IMAD.MOV R25, RZ, RZ, -R7 ;  /* 0x000000ffff197224 */ /* 0x002fc800078e0a07 */
[----:B------:R-:W-:-:S04]  /*1620*/  IMAD R25, R25, R24, RZ ;  /* 0x0000001819197224 */ /* 0x000fc800078e02ff */
[----:B------:R-:W-:-:S04]  /*1630*/  IMAD.HI.U32 R6, R7, R25, R6 ;  /* 0x0000001907067227 */ /* 0x000fc800078e0006 */
[----:B------:R-:W-:-:S04]  /*1640*/  IMAD.MOV.U32 R7, RZ, RZ, R26 ;  /* 0x000000ffff077224 */ /* 0x000fc800078e001a */
[----:B------:R-:W-:-:S04]  /*1650*/  IMAD.HI.U32 R6, R6, R7, RZ ;  /* 0x0000000706067227 */ /* 0x000fc800078e00ff */
[----:B------:R-:W-:-:S04]  /*1660*/  IMAD.MOV R8, RZ, RZ, -R6 ;  /* 0x000000ffff087224 */ /* 0x000fc800078e0a06 */
[----:B------:R-:W-:-:S05]  /*1670*/  IMAD R7, R24, R8, R7 ;  /* 0x0000000818077224 */ /* 0x000fca00078e0207 */
[----:B------:R-:W-:-:S13]  /*1680*/  ISETP.GT.U32.AND P3, PT, R24, R7, PT ;  /* 0x000000071800720c */ /* 0x000fda0003f64070 */
[-C--:B------:R-:W-:Y:S01]  /*1690*/  @!P3 IADD3 R7, PT, PT, R7, -R24.reuse, RZ ;  /* 0x800000180707b210 */ /* 0x080fe20007ffe0ff */
[----:B------:R-:W-:Y:S01]  /*16a0*/  @!P3 VIADD R6, R6, 0x1 ;  /* 0x000000010606b836 */ /* 0x000fe20000000000 */
[----:B------:R-:W-:Y:S02]  /*16b0*/  ISETP.NE.AND P3, PT, R9, RZ, PT ;  /* 0x000000ff0900720c */ /* 0x000fe40003f65270 */
[----:B------:R-:W-:Y:S02]  /*16c0*/  ISETP.GE.U32.AND P2, PT, R7, R24, PT ;  /* 0x000000180700720c */ /* 0x000fe40003f46070 */
[----:B------:R-:W-:-:S04]  /*16d0*/  LOP3.LUT R7, R20, R9, RZ, 0x3c, !PT ;  /* 0x0000000914077212 */ /* 0x000fc800078e3cff */
[----:B------:R-:W-:-:S07]  /*16e0*/  ISETP.GE.AND P4, PT, R7, RZ, PT ;  /* 0x000000ff0700720c */ /* 0x000fce0003f86270 */
[----:B------:R-:W-:-:S06]  /*16f0*/  @P2 VIADD R6, R6, 0x1 ;  /* 0x0000000106062836 */ /* 0x000fcc0000000000 */
[----:B------:R-:W-:Y:S02]  /*1700*/  @!P4 IADD3 R6, PT, PT, -R6, RZ, RZ ;  /* 0x000000ff0606c210 */ /* 0x000fe40007ffe1ff */
[----:B------:R-:W-:-:S05]  /*1710*/  @!P3 LOP3.LUT R6, RZ, R9, RZ, 0x33, !PT ;  /* 0x00000009ff06b212 */ /* 0x000fca00078e33ff */
[----:B------:R-:W-:-:S07]  /*1720*/  IMAD.IADD R7, R9, 0x1, -R6 ;  /* 0x0000000109077824 */ /* 0x000fce00078e0a06 */
.L_x_131:
[----:B------:R-:W-:Y:S05]  /*1730*/  BSYNC.RECONVERGENT B1 ;  /* 0x0000000000017941 */ /* 0x000fea0003800200 */
.L_x_130:
[----:B------:R-:W1:Y:S01]  /*1740*/  LDCU UR4, c[0x0][0x3a8] ;  /* 0x00007500ff0477ac */ /* 0x000e620008000800 */
[----:B------:R-:W-:Y:S01]  /*1750*/  VIMNMX R6, PT, PT, R12, R7, PT ;  /* 0x000000070c067248 */ /* 0x000fe20003fe0100 */
[----:B------:R-:W-:-:S03]  /*1760*/  IMAD.MOV.U32 R23, RZ, RZ, R13 ;  /* 0x000000ffff177224 */ /* 0x000fc600078e000d */
[----:B------:R-:W-:Y:S01]  /*1770*/  ISETP.GE.AND P2, PT, R6, 0x1, PT ;  /* 0x000000010600780c */ /* 0x000fe20003f46270 */
[----:B-1----:R-:W-:-:S04]  /*1780*/  IMAD R7, R21, UR4, R0 ;  /* 0x0000000415077c24 */ /* 0x002fc8000f8e0200 */
[----:B0-----:R-:W-:-:S08]  /*1790*/  IMAD.WIDE R4, R7, 0x4, R4 ;  /* 0x0000000407047825 */ /* 0x001fd000078e0204 */
[----:B------:R0:W-:Y:S01]  /*17a0*/  @P2 STG.E desc[UR8][R4.64], RZ ;  /* 0x000000ff04002986 */ /* 0x0001e2000c101908 */
[----:B------:R-:W-:-:S13]  /*17b0*/  ISETP.NE.AND P2, PT, R18, 0x1, PT ;  /* 0x000000011200780c */ /* 0x000fda0003f45270 */
[----:B0-----:R-:W-:Y:S05]  /*17c0*/  @!P2 BRA `(.L_x_129) ;  /* 0x000000040014a947 */ /* 0x001fea0003800000 */
[----:B------:R-:W-:Y:S01]  /*17d0*/  BSSY.RECONVERGENT B1, `(.L_x_132) ;  /* 0x000001c000017945 */ /* 0x000fe20003800200 */
[----:B------:R-:W-:-:S03]  /*17e0*/  MOV R7, R19 ;  /* 0x0000001300077202 */ /* 0x000fc60000000f00 */
[----:B------:R-:W-:Y:S05]  /*17f0*/  @!P1 BRA `(.L_x_133) ;  /* 0x0000000000649947 */ /* 0x000fea0003800000 */
[----:B------:R-:W-:Y:S02]  /*1800*/  IABS R8, R9 ;  /* 0x0000000900087213 */ /* 0x000fe40000000000 */
[----:B------:R-:W-:Y:S02]  /*1810*/  IABS R24, R20 ;  /* 0x0000001400187213 */ /* 0x000fe40000000000 */
[----:B------:R-:W0:Y:S08]  /*1820*/  I2F.RP R23, R8 ;  /* 0x0000000800177306 */ /* 0x000e300000209400 */
[----:B0-----:R-:W0:Y:S02]  /*1830*/  MUFU.RCP R23, R23 ;  /* 0x0000001700177308 */ /* 0x001e240000001000 */
[----:B0-----:R-:W-:-:S06]  /*1840*/  VIADD R6, R23, 0xffffffe ;  /* 0x0ffffffe17067836 */ /* 0x001fcc0000000000 */
[----:B------:R0:W1:Y:S02]  /*1850*/  F2I.FTZ.U32.TRUNC.NTZ R7, R6 ;  /* 0x0000000600077305 */ /* 0x000064000021f000 */
[----:B0-----:R-:W-:Y:S02]  /*1860*/  HFMA2 R6, -RZ, RZ, 0, 0 ;  /* 0x00000000ff067431 */ /* 0x001fe400000001ff */
        /* <DEDUP_REMOVED lines=18> */
.L_x_133:
[----:B------:R-:W-:Y:S05]  /*1990*/  BSYNC.RECONVERGENT B1 ;  /* 0x0000000000017941 */ /* 0x000fea0003800200 */
.L_x_132:
[----:B------:R-:W-:Y:S01]  /*19a0*/  VIMNMX R6, PT, PT, R14, R7, PT ;  /* 0x000000070e067248 */ /* 0x000fe20003fe0100 */
[----:B------:R-:W-:-:S03]  /*19b0*/  IMAD.MOV.U32 R23, RZ, RZ, R16 ;  /* 0x000000ffff177224 */ /* 0x000fc600078e0010 */
[----:B------:R-:W-:-:S13]  /*19c0*/  ISETP.GE.AND P2, PT, R6, 0x1, PT ;  /* 0x000000010600780c */ /* 0x000fda0003f46270 */
        /* <DEDUP_REMOVED lines=31> */
.L_x_135:
[----:B------:R-:W-:Y:S05]  /*1bc0*/  BSYNC.RECONVERGENT B1 ;  /* 0x0000000000017941 */ /* 0x000fea0003800200 */
.L_x_134:
[----:B------:R-:W-:Y:S01]  /*1bd0*/  VIMNMX R6, PT, PT, R15, R6, PT ;  /* 0x000000060f067248 */ /* 0x000fe20003fe0100 */
[----:B------:R-:W-:-:S03]  /*1be0*/  IMAD.MOV.U32 R23, RZ, RZ, R17 ;  /* 0x000000ffff177224 */ /* 0x000fc600078e0011 */
[----:B------:R-:W-:-:S13]  /*1bf0*/  ISETP.GE.AND P1, PT, R6, 0x1, PT ;  /* 0x000000010600780c */ /* 0x000fda0003f26270 */
[----:B------:R0:W-:Y:S01]  /*1c00*/  @P1 STG.E desc[UR8][R4.64+0x8], RZ ;  /* 0x000008ff04001986 */ /* 0x0001e2000c101908 */
[----:B------:R-:W-:-:S07]  /*1c10*/  @P1 MOV R23, R17 ;  /* 0x0000001100171202 */ /* 0x000fce0000000f00 */
.L_x_129:
[----:B------:R-:W-:Y:S05]  /*1c20*/  BSYNC.RECONVERGENT B0 ;  /* 0x0000000000007941 */ /* 0x000fea0003800200 */
.L_x_128:
[----:B------:R-:W-:Y:S04]  /*1c30*/  BSSY.RECONVERGENT B0, `(.L_x_136) ;  /* 0x00000ab000007945 */ /* 0x000fe80003800200 */
[----:B------:R-:W-:Y:S05]  /*1c40*/  @P0 BRA `(.L_x_137) ;  /* 0x0000000800a40947 */ /* 0x000fea0003800000 */
[----:B------:R-:W-:-:S13]  /*1c50*/  ISETP.GE.AND P1, PT, R22, UR6, PT ;  /* 0x0000000616007c0c */ /* 0x000fda000bf26270 */
.L_x_146:
[----:B------:R-:W1:Y:S01]  /*1c60*/  LDC R24, c[0x0][0x3ac] ;  /* 0x0000eb00ff187b82 */ /* 0x000e620000000800 */
[----:B------:R-:W-:Y:S07]  /*1c70*/  BSSY.RECONVERGENT B1, `(.L_x_138) ;  /* 0x000002c000017945 */ /* 0x000fee0003800200 */
[----:B0-----:R-:W0:Y:S08]  /*1c80*/  LDC.64 R4, c[0x0][0x3b0] ;  /* 0x0000ec00ff047b82 */ /* 0x001e300000000a00 */
[----:B------:R-:W2:Y:S08]  /*1c90*/  LDC R25, c[0x0][0x3bc] ;  /* 0x0000ef00ff197b82 */ /* 0x000eb00000000800 */
[----:B------:R-:W3:Y:S01]  /*1ca0*/  LDC.64 R6, c[0x0][0x398] ;  /* 0x0000e600ff067b82 */ /* 0x000ee20000000a00 */
[----:B-1----:R-:W-:-:S04]  /*1cb0*/  IMAD R26, R23, R24, RZ ;  /* 0x00000018171a7224 */ /* 0x002fc800078e02ff */
[C-C-:B------:R-:W-:Y:S01]  /*1cc0*/  IMAD.IADD R28, R26.reuse, 0x1, R24.reuse ;  /* 0x000000011a1c7824 */ /* 0x140fe200078e0218 */
[C---:B------:R-:W-:Y:S01]  /*1cd0*/  ISETP.GE.AND P4, PT, R26.reuse, UR6, PT ;  /* 0x000000061a007c0c */ /* 0x040fe2000bf86270 */
[C---:B0-----:R-:W-:Y:S01]  /*1ce0*/  IMAD.IADD R8, R26.reuse, 0x1, -R5 ;  /* 0x000000011a087824 */ /* 0x041fe200078e0a05 */
[----:B------:R-:W-:Y:S02]  /*1cf0*/  ISETP.GE.AND P3, PT, R26, R5, PT ;  /* 0x000000051a00720c */ /* 0x000fe40003f66270 */
[----:B------:R-:W-:Y:S02]  /*1d00*/  ISETP.GE.AND P2, PT, R28, UR6, PT ;  /* 0x000000061c007c0c */ /* 0x000fe4000bf46270 */
[----:B------:R-:W-:Y:S02]  /*1d10*/  VIMNMX R26, PT, PT, RZ, R8, !PT ;  /* 0x00000008ff1a7248 */ /* 0x000fe40007fe0100 */
[----:B------:R-:W-:Y:S01]  /*1d20*/  SEL R9, R8, RZ, !P3 ;  /* 0x000000ff08097207 */ /* 0x000fe20005800000 */
[----:B------:R-:W-:Y:S01]  /*1d30*/  IMAD.MOV.U32 R8, RZ, RZ, R19 ;  /* 0x000000ffff087224 */ /* 0x000fe200078e0013 */
[----:B--2---:R-:W-:Y:S01]  /*1d40*/  IADD3 R27, PT, PT, -R26, R25, RZ ;  /* 0x000000191a1b7210 */ /* 0x004fe20007ffe1ff */
[C---:B------:R-:W-:Y:S01]  /*1d50*/  IMAD.IADD R26, R28.reuse, 0x1, R24 ;  /* 0x000000011c1a7824 */ /* 0x040fe200078e0218 */
[CC--:B------:R-:W-:Y:S01]  /*1d60*/  ISETP.GE.AND P3, PT, R28.reuse, R5.reuse, PT ;  /* 0x000000051c00720c */ /* 0x0c0fe20003f66270 */
[----:B------:R-:W-:Y:S01]  /*1d70*/  @!P4 IMAD.IADD R27, R9, 0x1, R4 ;  /* 0x00000001091bc824 */ /* 0x000fe200078e0204 */
[----:B------:R-:W-:Y:S01]  /*1d80*/  IADD3 R28, PT, PT, R28, -R5, RZ ;  /* 0x800000051c1c7210 */ /* 0x000fe20007ffe0ff */
[----:B------:R-:W-:Y:S10]  /*1d90*/  @!P1 BRA `(.L_x_139) ;  /* 0x0000000000649947 */ /* 0x000ff40003800000 */
[----:B------:R-:W0:Y:S02]  /*1da0*/  LDC R29, c[0x0][0x3bc] ;  /* 0x0000ef00ff1d7b82 */ /* 0x000e240000000800 */
[----:B0-----:R-:W-:-:S04]  /*1db0*/  IABS R30, R29 ;  /* 0x0000001d001e7213 */ /* 0x001fc80000000000 */
[----:B------:R-:W0:Y:S08]  /*1dc0*/  I2F.RP R31, R30 ;  /* 0x0000001e001f7306 */ /* 0x000e300000209400 */
[----:B0-----:R-:W0:Y:S02]  /*1dd0*/  MUFU.RCP R31, R31 ;  /* 0x0000001f001f7308 */ /* 0x001e240000001000 */
[----:B0-----:R-:W-:-:S06]  /*1de0*/  VIADD R8, R31, 0xffffffe ;  /* 0x0ffffffe1f087836 */ /* 0x001fcc0000000000 */
[----:B------:R0:W1:Y:S02]  /*1df0*/  F2I.FTZ.U32.TRUNC.NTZ R9, R8 ;  /* 0x0000000800097305 */ /* 0x000064000021f000 */
[----:B0-----:R-:W-:Y:S01]  /*1e00*/  IMAD.MOV.U32 R8, RZ, RZ, RZ ;  /* 0x000000ffff087224 */ /* 0x001fe200078e00ff */
[----:B-1----:R-:W-:-:S05]  /*1e10*/  IADD3 R33, PT, PT, RZ, -R9, RZ ;  /* 0x80000009ff217210 */ /* 0x002fca0007ffe0ff */
[----:B------:R-:W-:-:S04]  /*1e20*/  IMAD R33, R33, R30, RZ ;  /* 0x0000001e21217224 */ /* 0x000fc800078e02ff */
[----:B------:R-:W-:Y:S01]  /*1e30*/  IMAD.HI.U32 R33, R9, R33, R8 ;  /* 0x0000002109217227 */ /* 0x000fe200078e0008 */
[----:B------:R-:W-:-:S05]  /*1e40*/  IABS R9, R20 ;  /* 0x0000001400097213 */ /* 0x000fca0000000000 */
        /* <DEDUP_REMOVED lines=14> */
.L_x_139:
[----:B------:R-:W-:Y:S05]  /*1f30*/  BSYNC.RECONVERGENT B1 ;  /* 0x0000000000017941 */ /* 0x000fea0003800200 */
.L_x_138:
[----:B------:R-:W-:Y:S01]  /*1f40*/  ISETP.GE.AND P4, PT, R22, UR6, PT ;  /* 0x0000000616007c0c */ /* 0x000fe2000bf86270 */
[----:B------:R-:W-:Y:S01]  /*1f50*/  IMAD.IADD R31, R26, 0x1, -R5 ;  /* 0x000000011a1f7824 */ /* 0x000fe200078e0a05 */
[----:B------:R-:W-:Y:S01]  /*1f60*/  VIMNMX R30, PT, PT, RZ, R28, !PT ;  /* 0x0000001cff1e7248 */ /* 0x000fe20007fe0100 */
[----:B------:R-:W-:Y:S01]  /*1f70*/  BSSY.RECONVERGENT B1, `(.L_x_140) ;  /* 0x0000024000017945 */ /* 0x000fe20003800200 */
[----:B------:R-:W-:Y:S02]  /*1f80*/  SEL R9, R28, RZ, !P3 ;  /* 0x000000ff1c097207 */ /* 0x000fe40005800000 */
[----:B------:R-:W-:Y:S02]  /*1f90*/  VIMNMX R28, PT, PT, RZ, R31, !PT ;  /* 0x0000001fff1c7248 */ /* 0x000fe40007fe0100 */
[----:B------:R-:W-:Y:S02]  /*1fa0*/  ISETP.GE.AND P3, PT, R26, R5, PT ;  /* 0x000000051a00720c */ /* 0x000fe40003f66270 */
[----:B------:R-:W-:Y:S01]  /*1fb0*/  IADD3 R29, PT, PT, -R30, R25, RZ ;  /* 0x000000191e1d7210 */ /* 0x000fe20007ffe1ff */
[----:B------:R-:W-:Y:S01]  /*1fc0*/  @!P2 IMAD.IADD R29, R9, 0x1, R4 ;  /* 0x00000001091da824 */ /* 0x000fe200078e0204 */
[----:B------:R-:W-:Y:S01]  /*1fd0*/  VIMNMX R27, PT, PT, R27, R8, PT ;  /* 0x000000081b1b7248 */ /* 0x000fe20003fe0100 */
[----:B------:R-:W-:Y:S01]  /*1fe0*/  IMAD.IADD R28, R25, 0x1, -R28 ;  /* 0x00000001191c7824 */ /* 0x000fe200078e0a1c */
[----:B------:R-:W-:-:S02]  /*1ff0*/  ISETP.GE.AND P5, PT, R26, UR6, PT ;  /* 0x000000061a007c0c */ /* 0x000fc4000bfa6270 */
[----:B------:R-:W-:Y:S02]  /*2000*/  SEL R31, R31, RZ, !P3 ;  /* 0x000000ff1f1f7207 */ /* 0x000fe40005800000 */
[----:B------:R-:W-:Y:S01]  /*2010*/  MOV R8, R19 ;  /* 0x0000001300087202 */ /* 0x000fe20000000f00 */
[----:B------:R-:W-:Y:S08]  /*2020*/  @!P4 BRA `(.L_x_141) ;  /* 0x000000000060c947 */ /* 0x000ff00003800000 */
[----:B------:R-:W-:-:S04]  /*2030*/  IABS R30, R25 ;  /* 0x00000019001e7213 */ /* 0x000fc80000000000 */
[----:B------:R-:W0:Y:S08]  /*2040*/  I2F.RP R32, R30 ;  /* 0x0000001e00207306 */ /* 0x000e300000209400 */
[----:B0-----:R-:W0:Y:S02]  /*2050*/  MUFU.RCP R32, R32 ;  /* 0x0000002000207308 */ /* 0x001e240000001000 */
[----:B0-----:R-:W-:-:S06]  /*2060*/  VIADD R8, R32, 0xffffffe ;  /* 0x0ffffffe20087836 */ /* 0x001fcc0000000000 */
[----:B------:R0:W1:Y:S02]  /*2070*/  F2I.FTZ.U32.TRUNC.NTZ R9, R8 ;  /* 0x0000000800097305 */ /* 0x000064000021f000 */
[----:B0-----:R-:W-:Y:S02]  /*2080*/  HFMA2 R8, -RZ, RZ, 0, 0 ;  /* 0x00000000ff087431 */ /* 0x001fe400000001ff */
[----:B-1----:R-:W-:-:S04]  /*2090*/  IMAD.MOV R33, RZ, RZ, -R9 ;  /* 0x000000ffff217224 */ /* 0x002fc800078e0a09 */
[----:B------:R-:W-:-:S04]  /*20a0*/  IMAD R33, R33, R30, RZ ;  /* 0x0000001e21217224 */ /* 0x000fc800078e02ff */
[----:B------:R-:W-:Y:S01]  /*20b0*/  IMAD.HI.U32 R33, R9, R33, R8 ;  /* 0x0000002109217227 */ /* 0x000fe200078e0008 */
[----:B------:R-:W-:-:S05]  /*20c0*/  IABS R9, R20 ;  /* 0x0000001400097213 */ /* 0x000fca0000000000 */
[----:B------:R-:W-:-:S04]  /*20d0*/  IMAD.HI.U32 R8, R33, R9, RZ ;  /* 0x0000000921087227 */ /* 0x000fc800078e00ff */
[----:B------:R-:W-:-:S04]  /*20e0*/  IMAD.MOV R32, RZ, RZ, -R8 ;  /* 0x000000ffff207224 */ /* 0x000fc800078e0a08 */
[----:B------:R-:W-:-:S05]  /*20f0*/  IMAD R9, R30, R32, R9 ;  /* 0x000000201e097224 */ /* 0x000fca00078e0209 */
[----:B------:R-:W-:-:S13]  /*2100*/  ISETP.GT.U32.AND P6, PT, R30, R9, PT ;  /* 0x000000091e00720c */ /* 0x000fda0003fc4070 */
[----:B------:R-:W-:Y:S01]  /*2110*/  @!P6 IMAD.IADD R9, R9, 0x1, -R30 ;  /* 0x000000010909e824 */ /* 0x000fe200078e0a1e */
[----:B------:R-:W-:Y:S02]  /*2120*/  @!P6 IADD3 R8, PT, PT, R8, 0x1, RZ ;  /* 0x000000010808e810 */ /* 0x000fe40007ffe0ff */
[----:B------:R-:W-:Y:S02]  /*2130*/  ISETP.NE.AND P6, PT, R25, RZ, PT ;  /* 0x000000ff1900720c */ /* 0x000fe40003fc5270 */
[----:B------:R-:W-:Y:S02]  /*2140*/  ISETP.GE.U32.AND P3, PT, R9, R30, PT ;  /* 0x0000001e0900720c */ /* 0x000fe40003f66070 */
[----:B------:R-:W-:-:S04]  /*2150*/  LOP3.LUT R9, R20, R25, RZ, 0x3c, !PT ;  /* 0x0000001914097212 */ /* 0x000fc800078e3cff */
[----:B------:R-:W-:-:S07]  /*2160*/  ISETP.GE.AND P2, PT, R9, RZ, PT ;  /* 0x000000ff0900720c */ /* 0x000fce0003f46270 */
[----:B------:R-:W-:-:S06]  /*2170*/  @P3 VIADD R8, R8, 0x1 ;  /* 0x0000000108083836 */ /* 0x000fcc0000000000 */
[----:B------:R-:W-:Y:S01]  /*2180*/  @!P2 IMAD.MOV R8, RZ, RZ, -R8 ;  /* 0x000000ffff08a224 */ /* 0x000fe200078e0a08 */
[----:B------:R-:W-:-:S04]  /*2190*/  @!P6 LOP3.LUT R8, RZ, R25, RZ, 0x33, !PT ;  /* 0x00000019ff08e212 */ /* 0x000fc800078e33ff */
[----:B------:R-:W-:-:S07]  /*21a0*/  IADD3 R8, PT, PT, -R8, R25, RZ ;  /* 0x0000001908087210 */ /* 0x000fce0007ffe1ff */
.L_x_141:
[----:B------:R-:W-:Y:S05]  /*21b0*/  BSYNC.RECONVERGENT B1 ;  /* 0x0000000000017941 */ /* 0x000fea0003800200 */
.L_x_140:
[----:B------:R-:W-:Y:S01]  /*21c0*/  BSSY.RECONVERGENT B1, `(.L_x_142) ;  /* 0x000001d000017945 */ /* 0x000fe20003800200 */
[----:B------:R-:W-:Y:S01]  /*21d0*/  VIMNMX R29, PT, PT, R29, R8, PT ;  /* 0x000000081d1d7248 */ /* 0x000fe20003fe0100 */
[----:B------:R-:W-:Y:S02]  /*21e0*/  @!P5 IMAD.IADD R28, R31, 0x1, R4 ;  /* 0x000000011f1cd824 */ /* 0x000fe400078e0204 */
[----:B------:R-:W-:Y:S01]  /*21f0*/  IMAD.MOV.U32 R9, RZ, RZ, R19 ;  /* 0x000000ffff097224 */ /* 0x000fe200078e0013 */
[----:B------:R-:W-:Y:S06]  /*2200*/  @!P4 BRA `(.L_x_143) ;  /* 0x000000000060c947 */ /* 0x000fec0003800000 */
[----:B------:R-:W-:-:S04]  /*2210*/  IABS R30, R25 ;  /* 0x00000019001e7213 */ /* 0x000fc80000000000 */
[----:B------:R-:W0:Y:S08]  /*2220*/  I2F.RP R31, R30 ;  /* 0x0000001e001f7306 */ /* 0x000e300000209400 */
[----:B0-----:R-:W0:Y:S02]  /*2230*/  MUFU.RCP R31, R31 ;  /* 0x0000001f001f7308 */ /* 0x001e240000001000 */
[----:B0-----:R-:W-:-:S06]  /*2240*/  IADD3 R8, PT, PT, R31, 0xffffffe, RZ ;  /* 0x0ffffffe1f087810 */ /* 0x001fcc0007ffe0ff */
[----:B------:R0:W1:Y:S02]  /*2250*/  F2I.FTZ.U32.TRUNC.NTZ R9, R8 ;  /* 0x0000000800097305 */ /* 0x000064000021f000 */
[----:B0-----:R-:W-:Y:S02]  /*2260*/  IMAD.MOV.U32 R8, RZ, RZ, RZ ;  /* 0x000000ffff087224 */ /* 0x001fe400078e00ff */
[----:B-1----:R-:W-:-:S04]  /*2270*/  IMAD.MOV R33, RZ, RZ, -R9 ;  /* 0x000000ffff217224 */ /* 0x002fc800078e0a09 */
[----:B------:R-:W-:-:S04]  /*2280*/  IMAD R33, R33, R30, RZ ;  /* 0x0000001e21217224 */ /* 0x000fc800078e02ff */
[----:B------:R-:W-:Y:S01]  /*2290*/  IMAD.HI.U32 R33, R9, R33, R8 ;  /* 0x0000002109217227 */ /* 0x000fe200078e0008 */
[----:B------:R-:W-:-:S05]  /*22a0*/  IABS R9, R20 ;  /* 0x0000001400097213 */ /* 0x000fca0000000000 */
[----:B------:R-:W-:-:S05]  /*22b0*/  IMAD.HI.U32 R8, R33, R9, RZ ;  /* 0x0000000921087227 */ /* 0x000fca00078e00ff */
[----:B------:R-:W-:-:S05]  /*22c0*/  IADD3 R31, PT, PT, -R8, RZ, RZ ;  /* 0x000000ff081f7210 */ /* 0x000fca0007ffe1ff */
        /* <DEDUP_REMOVED lines=12> */
.L_x_143:
[----:B------:R-:W-:Y:S05]  /*2390*/  BSYNC.RECONVERGENT B1 ;  /* 0x0000000000017941 */ /* 0x000fea0003800200 */
.L_x_142:
[----:B------:R-:W-:Y:S01]  /*23a0*/  VIMNMX R28, PT, PT, R28, R9, PT ;  /* 0x000000091c1c7248 */ /* 0x000fe20003fe0100 */
[----:B------:R-:W-:Y:S01]  /*23b0*/  IMAD R9, R21, UR12, R23 ;  /* 0x0000000c15097c24 */ /* 0x000fe2000f8e0217 */
[----:B------:R-:W-:Y:S01]  /*23c0*/  ISETP.GE.AND P2, PT, R27, 0x1, PT ;  /* 0x000000011b00780c */ /* 0x000fe20003f46270 */
[----:B------:R-:W-:Y:S01]  /*23d0*/  BSSY.RECONVERGENT B1, `(.L_x_144) ;  /* 0x0000023000017945 */ /* 0x000fe20003800200 */
[----:B------:R-:W-:Y:S01]  /*23e0*/  ISETP.GE.AND P3, PT, R29, 0x1, PT ;  /* 0x000000011d00780c */ /* 0x000fe20003f66270 */
[----:B---3--:R-:W-:Y:S01]  /*23f0*/  IMAD.WIDE R6, R9, 0x4, R6 ;  /* 0x0000000409067825 */ /* 0x008fe200078e0206 */
[----:B------:R-:W-:Y:S02]  /*2400*/  ISETP.GE.AND P5, PT, R28, 0x1, PT ;  /* 0x000000011c00780c */ /* 0x000fe40003fa6270 */
[----:B------:R-:W-:Y:S01]  /*2410*/  IADD3 R24, PT, PT, R26, R24, RZ ;  /* 0x000000181a187210 */ /* 0x000fe20007ffe0ff */
[----:B------:R-:W-:-:S06]  /*2420*/  IMAD.MOV.U32 R8, RZ, RZ, R19 ;  /* 0x000000ffff087224 */ /* 0x000fcc00078e0013 */
[----:B------:R0:W-:Y:S04]  /*2430*/  @P2 STG.E desc[UR8][R6.64], RZ ;  /* 0x000000ff06002986 */ /* 0x0001e8000c101908 */
[----:B------:R0:W-:Y:S04]  /*2440*/  @P3 STG.E desc[UR8][R6.64+0x4], RZ ;  /* 0x000004ff06003986 */ /* 0x0001e8000c101908 */
[----:B------:R0:W-:Y:S01]  /*2450*/  @P5 STG.E desc[UR8][R6.64+0x8], RZ ;  /* 0x000008ff06005986 */ /* 0x0001e2000c101908 */
[----:B------:R-:W-:Y:S05]  /*2460*/  @!P4 BRA `(.L_x_145) ;  /* 0x000000000064c947 */ /* 0x000fea0003800000 */
[----:B------:R-:W-:Y:S02]  /*2470*/  IABS R26, R25 ;  /* 0x00000019001a7213 */ /* 0x000fe40000000000 */
[----:B------:R-:W-:Y:S02]  /*2480*/  IABS R28, R20 ;  /* 0x00000014001c7213 */ /* 0x000fe40000000000 */
[----:B------:R-:W1:Y:S08]  /*2490*/  I2F.RP R27, R26 ;  /* 0x0000001a001b7306 */ /* 0x000e700000209400 */
[----:B-1----:R-:W1:Y:S02]  /*24a0*/  MUFU.RCP R27, R27 ;  /* 0x0000001b001b7308 */ /* 0x002e640000001000 */
[----:B-1----:R-:W-:-:S06]  /*24b0*/  VIADD R8, R27, 0xffffffe ;  /* 0x0ffffffe1b087836 */ /* 0x002fcc0000000000 */
[----:B------:R1:W2:Y:S02]  /*24c0*/  F2I.FTZ.U32.TRUNC.NTZ R9, R8 ;  /* 0x0000000800097305 */ /* 0x0002a4000021f000 */
[----:B-1----:R-:W-:Y:S01]  /*24d0*/  IMAD.MOV.U32 R8, RZ, RZ, RZ ;  /* 0x000000ffff087224 */ /* 0x002fe200078e00ff */
[----:B--2---:R-:W-:-:S05]  /*24e0*/  IADD3 R29, PT, PT, RZ, -R9, RZ ;  /* 0x80000009ff1d7210 */ /* 0x004fca0007ffe0ff */
[----:B------:R-:W-:-:S04]  /*24f0*/  IMAD R29, R29, R26, RZ ;  /* 0x0000001a1d1d7224 */ /* 0x000fc800078e02ff */
[----:B------:R-:W-:-:S04]  /*2500*/  IMAD.HI.U32 R29, R9, R29, R8 ;  /* 0x0000001d091d7227 */ /* 0x000fc800078e0008 */
[----:B------:R-:W-:-:S04]  /*2510*/  IMAD.MOV.U32 R9, RZ, RZ, R28 ;  /* 0x000000ffff097224 */ /* 0x000fc800078e001c */
        /* <DEDUP_REMOVED lines=14> */
.L_x_145:
[----:B------:R-:W-:Y:S05]  /*2600*/  BSYNC.RECONVERGENT B1 ;  /* 0x0000000000017941 */ /* 0x000fea0003800200 */
.L_x_144:
[C---:B------:R-:W-:Y:S02]  /*2610*/  ISETP.GE.AND P2, PT, R24.reuse, UR6, PT ;  /* 0x0000000618007c0c */ /* 0x040fe4000bf46270 */
[CC--:B------:R-:W-:Y:S02]  /*2620*/  IADD3 R9, PT, PT, R24.reuse, -R5.reuse, RZ ;  /* 0x8000000518097210 */ /* 0x0c0fe40007ffe0ff */
[----:B------:R-:W-:Y:S02]  /*2630*/  ISETP.GE.AND P3, PT, R24, R5, PT ;  /* 0x000000051800720c */ /* 0x000fe40003f66270 */
[----:B------:R-:W-:Y:S02]  /*2640*/  VIMNMX R24, PT, PT, RZ, R9, !PT ;  /* 0x00000009ff187248 */ /* 0x000fe40007fe0100 */
[----:B------:R-:W-:Y:S02]  /*2650*/  SEL R9, R9, RZ, !P3 ;  /* 0x000000ff09097207 */ /* 0x000fe40005800000 */
[----:B------:R-:W-:Y:S01]  /*2660*/  IADD3 R23, PT, PT, R23, 0x4, RZ ;  /* 0x0000000417177810 */ /* 0x000fe20007ffe0ff */
[----:B------:R-:W-:-:S02]  /*2670*/  IMAD.IADD R25, R25, 0x1, -R24 ;  /* 0x0000000119197824 */ /* 0x000fc400078e0a18 */
[----:B------:R-:W-:-:S05]  /*2680*/  @!P2 IMAD.IADD R25, R9, 0x1, R4 ;  /* 0x000000010919a824 */ /* 0x000fca00078e0204 */
[----:B------:R-:W-:-:S04]  /*2690*/  VIMNMX R25, PT, PT, R25, R8, PT ;  /* 0x0000000819197248 */ /* 0x000fc80003fe0100 */
[----:B------:R-:W-:-:S13]  /*26a0*/  ISETP.GE.AND P2, PT, R25, 0x1, PT ;  /* 0x000000011900780c */ /* 0x000fda0003f46270 */
[----:B------:R1:W-:Y:S01]  /*26b0*/  @P2 STG.E desc[UR8][R6.64+0xc], RZ ;  /* 0x00000cff06002986 */ /* 0x0003e2000c101908 */
[----:B------:R-:W-:-:S13]  /*26c0*/  ISETP.GE.AND P2, PT, R23, R10, PT ;  /* 0x0000000a1700720c */ /* 0x000fda0003f46270 */
[----:B-1----:R-:W-:Y:S05]  /*26d0*/  @!P2 BRA `(.L_x_146) ;  /* 0xfffffff40060a947 */ /* 0x002fea000383ffff */
.L_x_137:
[----:B------:R-:W-:Y:S05]  /*26e0*/  BSYNC.RECONVERGENT B0 ;  /* 0x0000000000007941 */ /* 0x000fea0003800200 */
.L_x_136:
[----:B------:R-:W-:-:S05]  /*26f0*/  VIADD R2, R2, 0x1 ;  /* 0x0000000102027836 */ /* 0x000fca0000000000 */
[----:B------:R-:W-:-:S13]  /*2700*/  ISETP.GE.AND P1, PT, R2, R11, PT ;  /* 0x0000000b0200720c */ /* 0x000fda0003f26270 */
[----:B------:R-:W-:Y:S05]  /*2710*/  @!P1 BRA `(.L_x_147) ;  /* 0xffffffec004c9947 */ /* 0x000fea000383ffff */
[----:B------:R-:W-:Y:S05]  /*2720*/  EXIT ;  /* 0x000000000000794d */ /* 0x000fea0003800000 */
.L_x_148:
        /* <DEDUP_REMOVED lines=13> */
.L_x_218:


//--------------------- .text._Z18executepoolingCudaPfS_iiiiiiiii --------------------------
	.section	.text._Z18executepoolingCudaPfS_iiiiiiiii,"ax",@progbits
	.align	128
        .global         _Z18executepoolingCudaPfS_iiiiiiiii
        .type           _Z18executepoolingCudaPfS_iiiiiiiii,@function
        .size           _Z18executepoolingCudaPfS_iiiiiiiii,(.L_x_219 - _Z18executepoolingCudaPfS_iiiiiiiii)
        .other          _Z18executepoolingCudaPfS_iiiiiiiii,@"STO_CUDA_ENTRY STV_DEFAULT"
_Z18executepoolingCudaPfS_iiiiiiiii:
.text._Z18executepoolingCudaPfS_iiiiiiiii:
        /* <DEDUP_REMOVED lines=14> */
[--C-:B------:R-:W-:Y:S02]  /*00e0*/  IMAD.IADD R3, R0, 0x1, R5.reuse ;  /* 0x0000000100037824 */ /* 0x100fe400078e0205 */
[----:B------:R-:W-:Y:S01]  /*00f0*/  IMAD.IADD R5, R2, 0x1, R5 ;  /* 0x0000000102057824 */ /* 0x000fe200078e0205 */
[----:B------:R-:W1:Y:S01]  /*0100*/  LDCU UR4, c[0x0][0x3ac] ;  /* 0x00007580ff0477ac */ /* 0x000e620008000800 */
[----:B------:R-:W2:Y:S01]  /*0110*/  LDCU.64 UR10, c[0x0][0x358] ;  /* 0x00006b00ff0a77ac */ /* 0x000ea20008000a00 */
[----:B0-----:R-:W-:Y:S02]  /*0120*/  UIADD3 UR5, UP0, UPT, UR6, 0x20, URZ ;  /* 0x0000002006057890 */ /* 0x001fe4000ff1e0ff */
[----:B-1----:R-:W-:Y:S02]  /*0130*/  UIADD3 UR8, UPT, UPT, UR9, -UR4, URZ ;  /* 0x8000000409087290 */ /* 0x002fe4000fffe0ff */
[----:B------:R-:W-:-:S02]  /*0140*/  UIADD3.X UR6, UPT, UPT, URZ, UR7, URZ, UP0, !UPT ;  /* 0x00000007ff067290 */ /* 0x000fc400087fe4ff */
[----:B--2---:R-:W-:-:S12]  /*0150*/  UIADD3 UR4, UPT, UPT, UR12, -UR4, URZ ;  /* 0x800000040c047290 */ /* 0x004fd8000fffe0ff */
.L_x_166:
[----:B0-----:R-:W0:Y:S01]  /*0160*/  LDC R9, c[0x0][0x3ac] ;  /* 0x0000eb00ff097b82 */ /* 0x001e220000000800 */
[----:B------:R-:W1:Y:S01]  /*0170*/  S2R R7, SR_CTAID.X ;  /* 0x0000000000077919 */ /* 0x000e620000002500 */
[----:B------:R-:W0:Y:S01]  /*0180*/  LDCU.64 UR12, c[0x0][0x3a0] ;  /* 0x00007400ff0c77ac */ /* 0x000e220008000a00 */
[----:B------:R-:W-:Y:S01]  /*0190*/  BSSY.RECONVERGENT B0, `(.L_x_149) ;  /* 0x00000e1000007945 */ /* 0x000fe20003800200 */
[----:B------:R-:W1:Y:S01]  /*01a0*/  LDCU UR9, c[0x0][0x394] ;  /* 0x00007280ff0977ac */ /* 0x000e620008000800 */
[----:B------:R-:W2:Y:S01]  /*01b0*/  LDCU UR7, c[0x0][0x39c] ;  /* 0x00007380ff0777ac */ /* 0x000ea20008000800 */
[C---:B0-----:R-:W-:Y:S01]  /*01c0*/  IMAD R4, R2.reuse, UR12, -R9 ;  /* 0x0000000c02047c24 */ /* 0x041fe2000f8e0a09 */
[----:B------:R-:W-:-:S03]  /*01d0*/  ISETP.GE.AND P0, PT, R2, R9, PT ;  /* 0x000000090200720c */ /* 0x000fc60003f06270 */
[----:B------:R-:W-:Y:S01]  /*01e0*/  IMAD R6, R4, UR13, RZ ;  /* 0x0000000d04067c24 */ /* 0x000fe2000f8e02ff */
[----:B------:R-:W-:Y:S01]  /*01f0*/  SEL R8, R9, RZ, !P0 ;  /* 0x000000ff09087207 */ /* 0x000fe20004000000 */
[----:B------:R-:W-:Y:S02]  /*0200*/  IMAD.MOV.U32 R4, RZ, RZ, R0 ;  /* 0x000000ffff047224 */ /* 0x000fe400078e0000 */
[----:B-1----:R-:W-:Y:S01]  /*0210*/  IMAD R9, R7, UR9, R2 ;  /* 0x0000000907097c24 */ /* 0x002fe2000f8e0202 */
[----:B------:R-:W-:Y:S02]  /*0220*/  VIMNMX R6, PT, PT, RZ, R6, !PT ;  /* 0x00000006ff067248 */ /* 0x000fe40007fe0100 */
[----:B--2---:R-:W-:-:S07]  /*0230*/  IADD3 R8, PT, PT, -R8, UR7, RZ ;  /* 0x0000000708087c10 */ /* 0x004fce000fffe1ff */
.L_x_165:
[----:B0-----:R-:W0:Y:S01]  /*0240*/  LDC.64 R12, c[0x0][0x3a8] ;  /* 0x0000ea00ff0c7b82 */ /* 0x001e220000000a00 */
[----:B------:R-:W1:Y:S01]  /*0250*/  LDCU UR7, c[0x0][0x3a0] ;  /* 0x00007400ff0777ac */ /* 0x000e620008000800 */
[----:B------:R-:W-:Y:S01]  /*0260*/  ISETP.GT.AND P2, PT, R2, UR4, PT ;  /* 0x0000000402007c0c */ /* 0x000fe2000bf44270 */
[----:B------:R-:W-:Y:S01]  /*0270*/  BSSY.RECONVERGENT B1, `(.L_x_150) ;  /* 0x0000022000017945 */ /* 0x000fe20003800200 */
[C---:B------:R-:W-:Y:S01]  /*0280*/  ISETP.GT.AND P0, PT, R4.reuse, UR8, PT ;  /* 0x0000000804007c0c */ /* 0x040fe2000bf04270 */
[----:B------:R-:W2:Y:S01]  /*0290*/  LDCU UR9, c[0x0][0x39c] ;  /* 0x00007380ff0977ac */ /* 0x000ea20008000800 */
[----:B------:R-:W-:Y:S01]  /*02a0*/  IMAD.MOV.U32 R10, RZ, RZ, R8 ;  /* 0x000000ffff0a7224 */ /* 0x000fe200078e0008 */
[----:B0-----:R-:W-:-:S04]  /*02b0*/  ISETP.GE.AND P1, PT, R4, R13, PT ;  /* 0x0000000d0400720c */ /* 0x001fc80003f26270 */
[----:B------:R-:W-:Y:S01]  /*02c0*/  SEL R11, R13, RZ, !P1 ;  /* 0x000000ff0d0b7207 */ /* 0x000fe20004800000 */
[----:B-1----:R-:W-:-:S03]  /*02d0*/  IMAD R13, R4, UR7, -R13 ;  /* 0x00000007040d7c24 */ /* 0x002fc6000f8e0a0d */
[----:B--2---:R-:W-:Y:S01]  /*02e0*/  IADD3 R11, PT, PT, -R11, UR9, RZ ;  /* 0x000000090b0b7c10 */ /* 0x004fe2000fffe1ff */
[----:B------:R-:W-:Y:S06]  /*02f0*/  @!P2 BRA `(.L_x_151) ;  /* 0x000000000064a947 */ /* 0x000fec0003800000 */
[----:B------:R-:W0:Y:S02]  /*0300*/  LDC R17, c[0x0][0x3a4] ;  /* 0x0000e900ff117b82 */ /* 0x000e240000000800 */
[----:B0-----:R-:W-:-:S04]  /*0310*/  IABS R19, R17 ;  /* 0x0000001100137213 */ /* 0x001fc80000000000 */
[----:B------:R-:W0:Y:S08]  /*0320*/  I2F.RP R10, R19 ;  /* 0x00000013000a7306 */ /* 0x000e300000209400 */
[----:B0-----:R-:W0:Y:S02]  /*0330*/  MUFU.RCP R10, R10 ;  /* 0x0000000a000a7308 */ /* 0x001e240000001000 */
[----:B0-----:R-:W-:-:S06]  /*0340*/  VIADD R14, R10, 0xffffffe ;  /* 0x0ffffffe0a0e7836 */ /* 0x001fcc0000000000 */
[----:B------:R0:W1:Y:S02]  /*0350*/  F2I.FTZ.U32.TRUNC.NTZ R15, R14 ;  /* 0x0000000e000f7305 */ /* 0x000064000021f000 */
[----:B0-----:R-:W-:Y:S02]  /*0360*/  IMAD.MOV.U32 R14, RZ, RZ, RZ ;  /* 0x000000ffff0e7224 */ /* 0x001fe400078e00ff */
[----:B-1----:R-:W-:-:S04]  /*0370*/  IMAD.MOV R16, RZ, RZ, -R15 ;  /* 0x000000ffff107224 */ /* 0x002fc800078e0a0f */
[----:B------:R-:W-:Y:S01]  /*0380*/  IMAD R21, R16, R19, RZ ;  /* 0x0000001310157224 */ /* 0x000fe200078e02ff */
[----:B------:R-:W-:-:S03]  /*0390*/  IABS R16, R6 ;  /* 0x0000000600107213 */ /* 0x000fc60000000000 */
[----:B------:R-:W-:-:S06]  /*03a0*/  IMAD.HI.U32 R15, R15, R21, R14 ;  /* 0x000000150f0f7227 */ /* 0x000fcc00078e000e */
        /* <DEDUP_REMOVED lines=10> */
[----:B------:R-:W-:-:S06]  /*0450*/  @P1 VIADD R15, R15, 0x1 ;  /* 0x000000010f0f1836 */ /* 0x000fcc0000000000 */
[----:B------:R-:W-:Y:S01]  /*0460*/  @!P2 IMAD.MOV R15, RZ, RZ, -R15 ;  /* 0x000000ffff0fa224 */ /* 0x000fe200078e0a0f */
[----:B------:R-:W-:-:S05]  /*0470*/  @!P3 LOP3.LUT R15, RZ, R17, RZ, 0x33, !PT ;  /* 0x00000011ff0fb212 */ /* 0x000fca00078e33ff */
[----:B------:R-:W-:-:S07]  /*0480*/  IMAD.IADD R10, R17, 0x1, -R15 ;  /* 0x00000001110a7824 */ /* 0x000fce00078e0a0f */
.L_x_151:
[----:B------:R-:W-:Y:S05]  /*0490*/  BSYNC.RECONVERGENT B1 ;  /* 0x0000000000017941 */ /* 0x000fea0003800200 */
.L_x_150:
[----:B------:R-:W-:Y:S01]  /*04a0*/  ISETP.GE.AND P1, PT, R10, 0x1, PT ;  /* 0x000000010a00780c */ /* 0x000fe20003f26270 */
[----:B------:R-:W-:Y:S01]  /*04b0*/  BSSY.RECONVERGENT B2, `(.L_x_152) ;  /* 0x00000a6000027945 */ /* 0x000fe20003800200 */
[----:B------:R-:W-:Y:S01]  /*04c0*/  VIMNMX R13, PT, PT, RZ, R13, !PT ;  /* 0x0000000dff0d7248 */ /* 0x000fe20007fe0100 */
[----:B------:R-:W-:-:S04]  /*04d0*/  IMAD.MOV.U32 R20, RZ, RZ, RZ ;  /* 0x000000ffff147224 */ /* 0x000fc800078e00ff */
[----:B------:R-:W-:-:S06]  /*04e0*/  @P0 IMAD.IADD R11, R12, 0x1, -R13 ;  /* 0x000000010c0b0824 */ /* 0x000fcc00078e0a0d */
[----:B------:R-:W-:Y:S05]  /*04f0*/  @!P1 BRA `(.L_x_153) ;  /* 0x0000000800849947 */ /* 0x000fea0003800000 */
[C---:B------:R-:W-:Y:S01]  /*0500*/  LOP3.LUT R12, R11.reuse, 0xf, RZ, 0xc0, !PT ;  /* 0x0000000f0b0c7812 */ /* 0x040fe200078ec0ff */
[----:B------:R-:W-:Y:S01]  /*0510*/  IMAD.IADD R13, R6, 0x1, R13 ;  /* 0x00000001060d7824 */ /* 0x000fe200078e020d */
[C---:B------:R-:W-:Y:S01]  /*0520*/  LOP3.LUT R16, R11.reuse, 0x7ffffff0, RZ, 0xc0, !PT ;  /* 0x7ffffff00b107812 */ /* 0x040fe200078ec0ff */
[----:B------:R-:W-:Y:S01]  /*0530*/  IMAD.MOV.U32 R20, RZ, RZ, RZ ;  /* 0x000000ffff147224 */ /* 0x000fe200078e00ff */
[----:B------:R-:W-:Y:S01]  /*0540*/  LOP3.LUT R17, R11, 0x3, RZ, 0xc0, !PT ;  /* 0x000000030b117812 */ /* 0x000fe200078ec0ff */
[----:B------:R-:W-:Y:S02]  /*0550*/  VIADD R12, R12, 0xffffffff ;  /* 0xffffffff0c0c7836 */ /* 0x000fe40000000000 */
[----:B------:R-:W-:Y:S02]  /*0560*/  IMAD.MOV.U32 R18, RZ, RZ, RZ ;  /* 0x000000ffff127224 */ /* 0x000fe400078e00ff */
[----:B------:R-:W-:Y:S01]  /*0570*/  IMAD.MOV R19, RZ, RZ, -R16 ;  /* 0x000000ffff137224 */ /* 0x000fe200078e0a10 */
[----:B------:R-:W-:-:S13]  /*0580*/  ISETP.GE.U32.AND P0, PT, R12, 0x7, PT ;  /* 0x000000070c00780c */ /* 0x000fda0003f06070 */
.L_x_164:
[----:B------:R-:W-:Y:S01]  /*0590*/  ISETP.GE.AND P1, PT, R11, 0x1, PT ;  /* 0x000000010b00780c */ /* 0x000fe20003f26270 */
[----:B------:R-:W-:-:S12]  /*05a0*/  BSSY.RECONVERGENT B1, `(.L_x_154) ;  /* 0x0000093000017945 */ /* 0x000fd80003800200 */
[----:B------:R-:W-:Y:S05]  /*05b0*/  @!P1 BRA `(.L_x_155) ;  /* 0x0000000800449947 */ /* 0x000fea0003800000 */
[----:B------:R-:W0:Y:S01]  /*05c0*/  LDCU UR7, c[0x0][0x3a4] ;  /* 0x00007480ff0777ac */ /* 0x000e220008000800 */
[----:B------:R-:W-:Y:S01]  /*05d0*/  ISETP.GE.U32.AND P1, PT, R11, 0x10, PT ;  /* 0x000000100b00780c */ /* 0x000fe20003f26070 */
[----:B------:R-:W-:Y:S01]  /*05e0*/  BSSY.RECONVERGENT B3, `(.L_x_156) ;  /* 0x0000042000037945 */ /* 0x000fe20003800200 */
[----:B------:R-:W-:Y:S01]  /*05f0*/  IMAD.MOV.U32 R21, RZ, RZ, RZ ;  /* 0x000000ffff157224 */ /* 0x000fe200078e00ff */
[----:B------:R-:W1:Y:S01]  /*0600*/  LDCU UR9, c[0x0][0x3a8] ;  /* 0x00007500ff0977ac */ /* 0x000e620008000800 */
[----:B0-----:R-:W-:-:S04]  /*0610*/  IMAD R12, R7, UR7, R18 ;  /* 0x00000007070c7c24 */ /* 0x001fc8000f8e0212 */
[----:B-1----:R-:W-:-:S05]  /*0620*/  IMAD R12, R12, UR9, R13 ;  /* 0x000000090c0c7c24 */ /* 0x002fca000f8e020d */
[----:B------:R-:W-:Y:S05]  /*0630*/  @!P1 BRA `(.L_x_157) ;  /* 0x0000000000f09947 */ /* 0x000fea0003800000 */
[----:B------:R-:W-:Y:S01]  /*0640*/  BSSY.RECONVERGENT B4, `(.L_x_158) ;  /* 0x000003a000047945 */ /* 0x000fe20003800200 */
[----:B------:R-:W-:Y:S02]  /*0650*/  IMAD.MOV.U32 R23, RZ, RZ, R12 ;  /* 0x000000ffff177224 */ /* 0x000fe400078e000c */
[----:B------:R-:W-:-:S07]  /*0660*/  IMAD.MOV.U32 R21, RZ, RZ, R19 ;  /* 0x000000ffff157224 */ /* 0x000fce00078e0013 */
.L_x_159:
[----:B------:R-:W-:Y:S02]  /*0670*/  IMAD.U32 R14, RZ, RZ, UR5 ;  /* 0x00000005ff0e7e24 */ /* 0x000fe4000f8e00ff */
[----:B------:R-:W-:Y:S02]  /*0680*/  IMAD.U32 R15, RZ, RZ, UR6 ;  /* 0x00000006ff0f7e24 */ /* 0x000fe4000f8e00ff */
[----:B------:R-:W-:-:S05]  /*0690*/  IMAD.WIDE R14, R23, 0x4, R14 ;  /* 0x00000004170e7825 */ /* 0x000fca00078e020e */
[----:B------:R-:W2:Y:S04]  /*06a0*/  LDG.E R25, desc[UR10][R14.64+-0x20] ;  /* 0xffffe00a0e197981 */ /* 0x000ea8000c1e1900 */
[----:B------:R-:W3:Y:S04]  /*06b0*/  LDG.E R26, desc[UR10][R14.64+-0x1c] ;  /* 0xffffe40a0e1a7981 */ /* 0x000ee8000c1e1900 */
[----:B------:R-:W4:Y:S04]  /*06c0*/  LDG.E R24, desc[UR10][R14.64+-0x18] ;  /* 0xffffe80a0e187981 */ /* 0x000f28000c1e1900 */
[----:B------:R-:W5:Y:S04]  /*06d0*/  LDG.E R22, desc[UR10][R14.64+-0x14] ;  /* 0xffffec0a0e167981 */ /* 0x000f68000c1e1900 */
[----:B------:R-:W5:Y:S01]  /*06e0*/  LDG.E R29, desc[UR10][R14.64+0x1c] ;  /* 0x00001c0a0e1d7981 */ /* 0x000f62000c1e1900 */
[----:B--2---:R-:W-:-:S04]  /*06f0*/  FSETP.GEU.AND P1, PT, R20, R25, PT ;  /* 0x000000191400720b */ /* 0x004fc80003f2e000 */
[----:B------:R-:W-:Y:S02]  /*0700*/  FSEL R25, R25, R20, !P1 ;  /* 0x0000001419197208 */ /* 0x000fe40004800000 */
[----:B------:R-:W2:Y:S02]  /*0710*/  LDG.E R20, desc[UR10][R14.64+-0x10] ;  /* 0xfffff00a0e147981 */ /* 0x000ea4000c1e1900 */
[----:B---3--:R-:W-:-:S04]  /*0720*/  FSETP.GEU.AND P1, PT, R25, R26, PT ;  /* 0x0000001a1900720b */ /* 0x008fc80003f2e000 */
[----:B------:R-:W-:Y:S02]  /*0730*/  FSEL R27, R26, R25, !P1 ;  /* 0x000000191a1b7208 */ /* 0x000fe40004800000 */
[----:B------:R-:W3:Y:S02]  /*0740*/  LDG.E R25, desc[UR10][R14.64+-0xc] ;  /* 0xfffff40a0e197981 */ /* 0x000ee4000c1e1900 */
[----:B----4-:R-:W-:-:S04]  /*0750*/  FSETP.GEU.AND P1, PT, R27, R24, PT ;  /* 0x000000181b00720b */ /* 0x010fc80003f2e000 */
[----:B------:R-:W-:Y:S02]  /*0760*/  FSEL R27, R24, R27, !P1 ;  /* 0x0000001b181b7208 */ /* 0x000fe40004800000 */
[----:B------:R-:W4:Y:S02]  /*0770*/  LDG.E R24, desc[UR10][R14.64+-0x8] ;  /* 0xfffff80a0e187981 */ /* 0x000f24000c1e1900 */
[----:B-----5:R-:W-:-:S04]  /*0780*/  FSETP.GEU.AND P1, PT, R27, R22, PT ;  /* 0x000000161b00720b */ /* 0x020fc80003f2e000 */
[----:B------:R-:W-:Y:S02]  /*0790*/  FSEL R27, R22, R27, !P1 ;  /* 0x0000001b161b7208 */ /* 0x000fe40004800000 */
[----:B------:R-:W5:Y:S02]  /*07a0*/  LDG.E R22, desc[UR10][R14.64+-0x4] ;  /* 0xfffffc0a0e167981 */ /* 0x000f64000c1e1900 */
        /* <DEDUP_REMOVED lines=22> */
[----:B------:R-:W-:Y:S01]  /*0910*/  FSEL R27, R22, R27, !P1 ;  /* 0x0000001b161b7208 */ /* 0x000fe20004800000 */
[----:B------:R-:W-:-:S05]  /*0920*/  VIADD R21, R21, 0x10 ;  /* 0x0000001015157836 */ /* 0x000fca0000000000 */
[----:B------:R-:W-:Y:S01]  /*0930*/  ISETP.NE.AND P2, PT, R21, RZ, PT ;  /* 0x000000ff1500720c */ /* 0x000fe20003f45270 */
[----:B------:R-:W-:Y:S01]  /*0940*/  VIADD R23, R23, 0x10 ;  /* 0x0000001017177836 */ /* 0x000fe20000000000 */
[----:B--2---:R-:W-:-:S04]  /*0950*/  FSETP.GEU.AND P1, PT, R27, R20, PT ;  /* 0x000000141b00720b */ /* 0x004fc80003f2e000 */
[----:B------:R-:W-:-:S04]  /*0960*/  FSEL R20, R20, R27, !P1 ;  /* 0x0000001b14147208 */ /* 0x000fc80004800000 */
[----:B---3--:R-:W-:-:S04]  /*0970*/  FSETP.GEU.AND P1, PT, R20, R25, PT ;  /* 0x000000191400720b */ /* 0x008fc80003f2e000 */
[----:B------:R-:W-:-:S04]  /*0980*/  FSEL R25, R25, R20, !P1 ;  /* 0x0000001419197208 */ /* 0x000fc80004800000 */
[----:B----4-:R-:W-:-:S04]  /*0990*/  FSETP.GEU.AND P1, PT, R25, R24, PT ;  /* 0x000000181900720b */ /* 0x010fc80003f2e000 */
[----:B------:R-:W-:-:S04]  /*09a0*/  FSEL R20, R24, R25, !P1 ;  /* 0x0000001918147208 */ /* 0x000fc80004800000 */
[----:B------:R-:W-:-:S04]  /*09b0*/  FSETP.GEU.AND P1, PT, R20, R29, PT ;  /* 0x0000001d1400720b */ /* 0x000fc80003f2e000 */
[----:B------:R-:W-:Y:S01]  /*09c0*/  FSEL R20, R29, R20, !P1 ;  /* 0x000000141d147208 */ /* 0x000fe20004800000 */
[----:B------:R-:W-:Y:S08]  /*09d0*/  @P2 BRA `(.L_x_159) ;  /* 0xfffffffc00242947 */ /* 0x000ff0000383ffff */
[----:B------:R-:W-:Y:S05]  /*09e0*/  BSYNC.RECONVERGENT B4 ;  /* 0x0000000000047941 */ /* 0x000fea0003800200 */
.L_x_158:
[----:B------:R-:W-:-:S07]  /*09f0*/  IMAD.MOV.U32 R21, RZ, RZ, R16 ;  /* 0x000000ffff157224 */ /* 0x000fce00078e0010 */
.L_x_157:
[----:B------:R-:W-:Y:S05]  /*0a00*/  BSYNC.RECONVERGENT B3 ;  /* 0x0000000000037941 */ /* 0x000fea0003800200 */
.L_x_156:
[----:B------:R-:W-:-:S04]  /*0a10*/  LOP3.LUT R14, R11, 0xf, RZ, 0xc0, !PT ;  /* 0x0000000f0b0e7812 */ /* 0x000fc800078ec0ff */
[----:B------:R-:W-:-:S13]  /*0a20*/  ISETP.NE.AND P1, PT, R14, RZ, PT ;  /* 0x000000ff0e00720c */ /* 0x000fda0003f25270 */
[----:B------:R-:W-:Y:S05]  /*0a30*/  @!P1 BRA `(.L_x_155) ;  /* 0x0000000400249947 */ /* 0x000fea0003800000 */
[----:B------:R-:W-:Y:S04]  /*0a40*/  BSSY.RECONVERGENT B3, `(.L_x_160) ;  /* 0x000001e000037945 */ /* 0x000fe80003800200 */
[----:B------:R-:W-:Y:S05]  /*0a50*/  @!P0 BRA `(.L_x_161) ;  /* 0x0000000000708947 */ /* 0x000fea0003800000 */
[----:B------:R-:W0:Y:S01]  /*0a60*/  LDC.64 R14, c[0x0][0x380] ;  /* 0x0000e000ff0e7b82 */ /* 0x000e220000000a00 */
[----:B------:R-:W-:-:S04]  /*0a70*/  IMAD.IADD R23, R12, 0x1, R21 ;  /* 0x000000010c177824 */ /* 0x000fc800078e0215 */
[----:B0-----:R-:W-:-:S05]  /*0a80*/  IMAD.WIDE R14, R23, 0x4, R14 ;  /* 0x00000004170e7825 */ /* 0x001fca00078e020e */
        /* <DEDUP_REMOVED lines=10> */
[----:B------:R-:W3:Y:S04]  /*0b30*/  LDG.E R25, desc[UR10][R14.64+0x18] ;  /* 0x0000180a0e197981 */ /* 0x000ee8000c1e1900 */
[----:B------:R-:W3:Y:S01]  /*0b40*/  LDG.E R26, desc[UR10][R14.64+0x1c] ;  /* 0x00001c0a0e1a7981 */ /* 0x000ee2000c1e1900 */
[----:B----4-:R-:W-:Y:S01]  /*0b50*/  FSETP.GEU.AND P1, PT, R27, R22, PT ;  /* 0x000000161b00720b */ /* 0x010fe20003f2e000 */
[----:B------:R-:W-:-:S03]  /*0b60*/  VIADD R21, R21, 0x8 ;  /* 0x0000000815157836 */ /* 0x000fc60000000000 */
[----:B------:R-:W-:-:S04]  /*0b70*/  FSEL R22, R22, R27, !P1 ;  /* 0x0000001b16167208 */ /* 0x000fc80004800000 */
[----:B-----5:R-:W-:-:S04]  /*0b80*/  FSETP.GEU.AND P1, PT, R22, R23, PT ;  /* 0x000000171600720b */ /* 0x020fc80003f2e000 */
[----:B------:R-:W-:-:S04]  /*0b90*/  FSEL R23, R23, R22, !P1 ;  /* 0x0000001617177208 */ /* 0x000fc80004800000 */
[----:B------:R-:W-:-:S04]  /*0ba0*/  FSETP.GEU.AND P1, PT, R23, R24, PT ;  /* 0x000000181700720b */ /* 0x000fc80003f2e000 */
[----:B------:R-:W-:-:S04]  /*0bb0*/  FSEL R23, R24, R23, !P1 ;  /* 0x0000001718177208 */ /* 0x000fc80004800000 */
[----:B--2---:R-:W-:-:S04]  /*0bc0*/  FSETP.GEU.AND P1, PT, R23, R20, PT ;  /* 0x000000141700720b */ /* 0x004fc80003f2e000 */
[----:B------:R-:W-:-:S04]  /*0bd0*/  FSEL R20, R20, R23, !P1 ;  /* 0x0000001714147208 */ /* 0x000fc80004800000 */
[----:B---3--:R-:W-:-:S04]  /*0be0*/  FSETP.GEU.AND P1, PT, R20, R25, PT ;  /* 0x000000191400720b */ /* 0x008fc80003f2e000 */
[----:B------:R-:W-:-:S04]  /*0bf0*/  FSEL R25, R25, R20, !P1 ;  /* 0x0000001419197208 */ /* 0x000fc80004800000 */
[----:B------:R-:W-:-:S04]  /*0c00*/  FSETP.GEU.AND P1, PT, R25, R26, PT ;  /* 0x0000001a1900720b */ /* 0x000fc80003f2e000 */
[----:B------:R-:W-:-:S09]  /*0c10*/  FSEL R20, R26, R25, !P1 ;  /* 0x000000191a147208 */ /* 0x000fd20004800000 */
.L_x_161:
[----:B------:R-:W-:Y:S05]  /*0c20*/  BSYNC.RECONVERGENT B3 ;  /* 0x0000000000037941 */ /* 0x000fea0003800200 */
.L_x_160:
[----:B------:R-:W-:-:S04]  /*0c30*/  LOP3.LUT R14, R11, 0x7, RZ, 0xc0, !PT ;  /* 0x000000070b0e7812 */ /* 0x000fc800078ec0ff */
[----:B------:R-:W-:-:S13]  /*0c40*/  ISETP.NE.AND P1, PT, R14, RZ, PT ;  /* 0x000000ff0e00720c */ /* 0x000fda0003f25270 */
[----:B------:R-:W-:Y:S05]  /*0c50*/  @!P1 BRA `(.L_x_155) ;  /* 0x00000000009c9947 */ /* 0x000fea0003800000 */
[----:B------:R-:W-:Y:S01]  /*0c60*/  VIADD R14, R14, 0xffffffff ;  /* 0xffffffff0e0e7836 */ /* 0x000fe20000000000 */
[----:B------:R-:W-:Y:S01]  /*0c70*/  BSSY.RECONVERGENT B3, `(.L_x_162) ;  /* 0x0000014000037945 */ /* 0x000fe20003800200 */
[----:B------:R-:W-:-:S03]  /*0c80*/  ISETP.NE.AND P1, PT, R17, RZ, PT ;  /* 0x000000ff1100720c */ /* 0x000fc60003f25270 */
[----:B------:R-:W-:-:S13]  /*0c90*/  ISETP.GE.U32.AND P2, PT, R14, 0x3, PT ;  /* 0x000000030e00780c */ /* 0x000fda0003f46070 */
[----:B------:R-:W-:Y:S05]  /*0ca0*/  @!P2 BRA `(.L_x_163) ;  /* 0x000000000040a947 */ /* 0x000fea0003800000 */
[----:B------:R-:W0:Y:S01]  /*0cb0*/  LDC.64 R14, c[0x0][0x380] ;  /* 0x0000e000ff0e7b82 */ /* 0x000e220000000a00 */
[----:B------:R-:W-:-:S04]  /*0cc0*/  IMAD.IADD R23, R12, 0x1, R21 ;  /* 0x000000010c177824 */ /* 0x000fc800078e0215 */
[----:B0-----:R-:W-:-:S05]  /*0cd0*/  IMAD.WIDE R14, R23, 0x4, R14 ;  /* 0x00000004170e7825 */ /* 0x001fca00078e020e */
[----:B------:R-:W2:Y:S04]  /*0ce0*/  LDG.E R23, desc[UR10][R14.64] ;  /* 0x0000000a0e177981 */ /* 0x000ea8000c1e1900 */
[----:B------:R-:W3:Y:S04]  /*0cf0*/  LDG.E R25, desc[UR10][R14.64+0x4] ;  /* 0x0000040a0e197981 */ /* 0x000ee8000c1e1900 */
[----:B------:R-:W4:Y:S04]  /*0d00*/  LDG.E R27, desc[UR10][R14.64+0x8] ;  /* 0x0000080a0e1b7981 */ /* 0x000f28000c1e1900 */
[----:B------:R-:W5:Y:S01]  /*0d10*/  LDG.E R29, desc[UR10][R14.64+0xc] ;  /* 0x00000c0a0e1d7981 */ /* 0x000f62000c1e1900 */
[----:B------:R-:W-:Y:S01]  /*0d20*/  VIADD R21, R21, 0x4 ;  /* 0x0000000415157836 */ /* 0x000fe20000000000 */
[----:B--2---:R-:W-:-:S04]  /*0d30*/  FSETP.GEU.AND P2, PT, R20, R23, PT ;  /* 0x000000171400720b */ /* 0x004fc80003f4e000 */
[----:B------:R-:W-:-:S04]  /*0d40*/  FSEL R20, R23, R20, !P2 ;  /* 0x0000001417147208 */ /* 0x000fc80005000000 */
[----:B---3--:R-:W-:-:S04]  /*0d50*/  FSETP.GEU.AND P2, PT, R20, R25, PT ;  /* 0x000000191400720b */ /* 0x008fc80003f4e000 */
[----:B------:R-:W-:-:S04]  /*0d60*/  FSEL R20, R25, R20, !P2 ;  /* 0x0000001419147208 */ /* 0x000fc80005000000 */
[----:B----4-:R-:W-:-:S04]  /*0d70*/  FSETP.GEU.AND P2, PT, R20, R27, PT ;  /* 0x0000001b1400720b */ /* 0x010fc80003f4e000 */
[----:B------:R-:W-:-:S04]  /*0d80*/  FSEL R20, R27, R20, !P2 ;  /* 0x000000141b147208 */ /* 0x000fc80005000000 */
[----:B-----5:R-:W-:-:S04]  /*0d90*/  FSETP.GEU.AND P2, PT, R20, R29, PT ;  /* 0x0000001d1400720b */ /* 0x020fc80003f4e000 */
[----:B------:R-:W-:-:S09]  /*0da0*/  FSEL R20, R29, R20, !P2 ;  /* 0x000000141d147208 */ /* 0x000fd20005000000 */
.L_x_163:
[----:B------:R-:W-:Y:S05]  /*0db0*/  BSYNC.RECONVERGENT B3 ;  /* 0x0000000000037941 */ /* 0x000fea0003800200 */
.L_x_162:
[----:B------:R-:W-:Y:S05]  /*0dc0*/  @!P1 BRA `(.L_x_155) ;  /* 0x0000000000409947 */ /* 0x000fea0003800000 */
[----:B------:R-:W0:Y:S01]  /*0dd0*/  LDC.64 R14, c[0x0][0x380] ;  /* 0x0000e000ff0e7b82 */ /* 0x000e220000000a00 */
[----:B------:R-:W-:-:S04]  /*0de0*/  IMAD.IADD R21, R12, 0x1, R21 ;  /* 0x000000010c157824 */ /* 0x000fc800078e0215 */
[----:B0-----:R-:W-:-:S05]  /*0df0*/  IMAD.WIDE R14, R21, 0x4, R14 ;  /* 0x00000004150e7825 */ /* 0x001fca00078e020e */
[----:B------:R-:W2:Y:S01]  /*0e00*/  LDG.E R21, desc[UR10][R14.64] ;  /* 0x0000000a0e157981 */ /* 0x000ea2000c1e1900 */
[----:B------:R-:W-:Y:S02]  /*0e10*/  ISETP.NE.AND P2, PT, R17, 0x1, PT ;  /* 0x000000011100780c */ /* 0x000fe40003f45270 */
[----:B--2---:R-:W-:-:S04]  /*0e20*/  FSETP.GEU.AND P1, PT, R20, R21, PT ;  /* 0x000000151400720b */ /* 0x004fc80003f2e000 */
[----:B------:R-:W-:-:S07]  /*0e30*/  FSEL R20, R21, R20, !P1 ;  /* 0x0000001415147208 */ /* 0x000fce0004800000 */
[----:B------:R-:W-:Y:S05]  /*0e40*/  @!P2 BRA `(.L_x_155) ;  /* 0x000000000020a947 */ /* 0x000fea0003800000 */
[----:B------:R-:W2:Y:S01]  /*0e50*/  LDG.E R21, desc[UR10][R14.64+0x4] ;  /* 0x0000040a0e157981 */ /* 0x000ea2000c1e1900 */
[----:B------:R-:W-:Y:S02]  /*0e60*/  ISETP.NE.AND P2, PT, R17, 0x2, PT ;  /* 0x000000021100780c */ /* 0x000fe40003f45270 */
[----:B--2---:R-:W-:-:S04]  /*0e70*/  FSETP.GEU.AND P1, PT, R20, R21, PT ;  /* 0x000000151400720b */ /* 0x004fc80003f2e000 */
[----:B------:R-:W-:-:S07]  /*0e80*/  FSEL R20, R21, R20, !P1 ;  /* 0x0000001415147208 */ /* 0x000fce0004800000 */
[----:B------:R-:W-:Y:S05]  /*0e90*/  @!P2 BRA `(.L_x_155) ;  /* 0x00000000000ca947 */ /* 0x000fea0003800000 */
[----:B------:R-:W2:Y:S02]  /*0ea0*/  LDG.E R15, desc[UR10][R14.64+0x8] ;  /* 0x0000080a0e0f7981 */ /* 0x000ea4000c1e1900 */
[----:B--2---:R-:W-:-:S13]  /*0eb0*/  FSETP.GEU.AND P1, PT, R20, R15, PT ;  /* 0x0000000f1400720b */ /* 0x004fda0003f2e000 */
[----:B------:R-:W-:-:S07]  /*0ec0*/  @!P1 IMAD.MOV.U32 R20, RZ, RZ, R15 ;  /* 0x000000ffff149224 */ /* 0x000fce00078e000f */
.L_x_155:
[----:B------:R-:W-:Y:S05]  /*0ed0*/  BSYNC.RECONVERGENT B1 ;  /* 0x0000000000017941 */ /* 0x000fea0003800200 */
.L_x_154:
[----:B------:R-:W-:-:S05]  /*0ee0*/  VIADD R18, R18, 0x1 ;  /* 0x0000000112127836 */ /* 0x000fca0000000000 */
[----:B------:R-:W-:-:S13]  /*0ef0*/  ISETP.NE.AND P1, PT, R18, R10, PT ;  /* 0x0000000a1200720c */ /* 0x000fda0003f25270 */
[----:B------:R-:W-:Y:S05]  /*0f00*/  @P1 BRA `(.L_x_164) ;  /* 0xfffffff400a01947 */ /* 0x000fea000383ffff */
.L_x_153:
[----:B------:R-:W-:Y:S05]  /*0f10*/  BSYNC.RECONVERGENT B2 ;  /* 0x0000000000027941 */ /* 0x000fea0003800200 */
.L_x_152:
[----:B------:R-:W0:Y:S01]  /*0f20*/  LDC.64 R10, c[0x0][0x388] ;  /* 0x0000e200ff0a7b82 */ /* 0x000e220000000a00 */
[----:B------:R-:W1:Y:S02]  /*0f30*/  LDCU UR7, c[0x0][0x398] ;  /* 0x00007300ff0777ac */ /* 0x000e640008000800 */
[----:B-1----:R-:W-:Y:S02]  /*0f40*/  IMAD R13, R9, UR7, R4 ;  /* 0x00000007090d7c24 */ /* 0x002fe4000f8e0204 */
[----:B------:R-:W-:Y:S02]  /*0f50*/  VIADD R4, R4, 0x1 ;  /* 0x0000000104047836 */ /* 0x000fe40000000000 */
[----:B0-----:R-:W-:-:S03]  /*0f60*/  IMAD.WIDE R10, R13, 0x4, R10 ;  /* 0x000000040d0a7825 */ /* 0x001fc600078e020a */
[----:B------:R-:W-:Y:S02]  /*0f70*/  ISETP.GE.AND P0, PT, R4, R3, PT ;  /* 0x000000030400720c */ /* 0x000fe40003f06270 */
[----:B------:R0:W-:Y:S11]  /*0f80*/  STG.E desc[UR10][R10.64], R20 ;  /* 0x000000140a007986 */ /* 0x0001f6000c10190a */
[----:B------:R-:W-:Y:S05]  /*0f90*/  @!P0 BRA `(.L_x_165) ;  /* 0xfffffff000a88947 */ /* 0x000fea000383ffff */
[----:B------:R-:W-:Y:S05]  /*0fa0*/  BSYNC.RECONVERGENT B0 ;  /* 0x0000000000007941 */ /* 0x000fea0003800200 */
.L_x_149:
[----:B------:R-:W-:-:S05]  /*0fb0*/  VIADD R2, R2, 0x1 ;  /* 0x0000000102027836 */ /* 0x000fca0000000000 */
[----:B------:R-:W-:-:S13]  /*0fc0*/  ISETP.GE.AND P0, PT, R2, R5, PT ;  /* 0x000000050200720c */ /* 0x000fda0003f06270 */
[----:B------:R-:W-:Y:S05]  /*0fd0*/  @!P0 BRA `(.L_x_166) ;  /* 0xfffffff000608947 */ /* 0x000fea000383ffff */
[----:B------:R-:W-:Y:S05]  /*0fe0*/  EXIT ;  /* 0x000000000000794d */ /* 0x000fea0003800000 */
.L_x_167:
        /* <DEDUP_REMOVED lines=9> */
.L_x_219:


//--------------------- .text._Z18poolingAverageCUDAPfS_iiiiiiii --------------------------
	.section	.text._Z18poolingAverageCUDAPfS_iiiiiiii,"ax",@progbits
	.align	128
        .global         _Z18poolingAverageCUDAPfS_iiiiiiii
        .type           _Z18poolingAverageCUDAPfS_iiiiiiii,@function
        .size           _Z18poolingAverageCUDAPfS_iiiiiiii,(.L_x_206 - _Z18poolingAverageCUDAPfS_iiiiiiii)
        .other          _Z18poolingAverageCUDAPfS_iiiiiiii,@"STO_CUDA_ENTRY STV_DEFAULT"
_Z18poolingAverageCUDAPfS_iiiiiiii:
.text._Z18poolingAverageCUDAPfS_iiiiiiii:
[----:B------:R-:W-:Y:S01]  /*0000*/  LDC R1, c[0x0][0x37c] ;  /* 0x0000df00ff017b82 */ /* 0x000fe20000000800 */
[----:B------:R-:W0:Y:S01]  /*0010*/  LDCU UR4, c[0x0][0x39c] ;  /* 0x00007380ff0477ac */ /* 0x000e220008000800 */
[----:B------:R-:W1:Y:S01]  /*0020*/  S2R R4, SR_CTAID.X ;  /* 0x0000000000047919 */ /* 0x000e620000002500 */
[----:B------:R-:W-:Y:S01]  /*0030*/  IMAD.MOV.U32 R9, RZ, RZ, RZ ;  /* 0x000000ffff097224 */ /* 0x000fe200078e00ff */
[----:B------:R-:W2:Y:S01]  /*0040*/  LDCU.64 UR10, c[0x0][0x358] ;  /* 0x00006b00ff0a77ac */ /* 0x000ea20008000a00 */
[----:B0-----:R-:W-:-:S05]  /*0050*/  IMAD.U32 R8, RZ, RZ, UR4 ;  /* 0x00000004ff087e24 */ /* 0x001fca000f8e00ff */
[----:B------:R-:W-:-:S13]  /*0060*/  ISETP.GE.AND P0, PT, R8, 0x1, PT ;  /* 0x000000010800780c */ /* 0x000fda0003f06270 */
[----:B-12---:R-:W-:Y:S05]  /*0070*/  @!P0 BRA `(.L_x_168) ;  /* 0x0000000800048947 */ /* 0x006fea0003800000 */
[----:B------:R-:W0:Y:S01]  /*0080*/  LDCU UR4, c[0x0][0x3ac] ;  /* 0x00007580ff0477ac */ /* 0x000e220008000800 */
[C---:B------:R-:W-:Y:S01]  /*0090*/  LOP3.LUT R25, R8.reuse, 0x7, RZ, 0xc0, !PT ;  /* 0x0000000708197812 */ /* 0x040fe200078ec0ff */
[----:B------:R-:W-:Y:S01]  /*00a0*/  IMAD.MOV.U32 R9, RZ, RZ, RZ ;  /* 0x000000ffff097224 */ /* 0x000fe200078e00ff */
[C---:B------:R-:W-:Y:S01]  /*00b0*/  LOP3.LUT R26, R8.reuse, 0xf, RZ, 0xc0, !PT ;  /* 0x0000000f081a7812 */ /* 0x040fe200078ec0ff */
[----:B------:R-:W1:Y:S01]  /*00c0*/  LDCU UR5, c[0x0][0x3a4] ;  /* 0x00007480ff0577ac */ /* 0x000e620008000800 */
[----:B------:R-:W-:Y:S01]  /*00d0*/  LOP3.LUT R7, R8, 0x7ffffff0, RZ, 0xc0, !PT ;  /* 0x7ffffff008077812 */ /* 0x000fe200078ec0ff */
[----:B------:R-:W-:Y:S01]  /*00e0*/  VIADD R2, R25, 0xffffffff ;  /* 0xffffffff19027836 */ /* 0x000fe20000000000 */
[----:B------:R-:W-:Y:S01]  /*00f0*/  IADD3 R0, PT, PT, R26, -0x1, RZ ;  /* 0xffffffff1a007810 */ /* 0x000fe20007ffe0ff */
[----:B------:R-:W2:Y:S01]  /*0100*/  LDCU.64 UR6, c[0x0][0x380] ;  /* 0x00007000ff0677ac */ /* 0x000ea20008000a00 */
[----:B------:R-:W-:Y:S02]  /*0110*/  LOP3.LUT R6, R8, 0x3, RZ, 0xc0, !PT ;  /* 0x0000000308067812 */ /* 0x000fe400078ec0ff */
[----:B------:R-:W-:-:S02]  /*0120*/  ISETP.GE.U32.AND P0, PT, R0, 0x7, PT ;  /* 0x000000070000780c */ /* 0x000fc40003f06070 */
[----:B------:R-:W-:Y:S02]  /*0130*/  ISETP.GE.U32.AND P1, PT, R2, 0x3, PT ;  /* 0x000000030200780c */ /* 0x000fe40003f26070 */
[----:B------:R-:W-:Y:S01]  /*0140*/  IADD3 R5, PT, PT, -R7, RZ, RZ ;  /* 0x000000ff07057210 */ /* 0x000fe20007ffe1ff */
[----:B0-----:R-:W-:Y:S02]  /*0150*/  UIADD3 UR8, UPT, UPT, URZ, -UR4, URZ ;  /* 0x80000004ff087290 */ /* 0x001fe4000fffe0ff */
[----:B------:R-:W-:Y:S02]  /*0160*/  UIADD3 UR4, UPT, UPT, -UR4, URZ, URZ ;  /* 0x000000ff04047290 */ /* 0x000fe4000fffe1ff */
[----:B-1----:R-:W-:Y:S02]  /*0170*/  UIMAD UR5, UR8, UR5, URZ ;  /* 0x00000005080572a4 */ /* 0x002fe4000f8e02ff */
[----:B------:R-:W-:Y:S02]  /*0180*/  UISETP.LT.AND UP1, UPT, URZ, UR4, UPT ;  /* 0x00000004ff00728c */ /* 0x000fe4000bf21270 */
[----:B------:R-:W-:-:S02]  /*0190*/  UISETP.LT.AND UP2, UPT, URZ, UR5, UPT ;  /* 0x00000005ff00728c */ /* 0x000fc4000bf41270 */
[----:B------:R-:W-:Y:S02]  /*01a0*/  USEL UR4, URZ, UR4, !UP1 ;  /* 0x00000004ff047287 */ /* 0x000fe4000c800000 */
[----:B------:R-:W-:Y:S02]  /*01b0*/  USEL UR5, URZ, UR5, !UP2 ;  /* 0x00000005ff057287 */ /* 0x000fe4000d000000 */
[----:B--2---:R-:W-:Y:S02]  /*01c0*/  UIADD3 UR6, UP0, UPT, UR6, 0x20, URZ ;  /* 0x0000002006067890 */ /* 0x004fe4000ff1e0ff */
[----:B------:R-:W-:Y:S02]  /*01d0*/  UIADD3 UR5, UPT, UPT, UR4, UR5, URZ ;  /* 0x0000000504057290 */ /* 0x000fe4000fffe0ff */
[----:B------:R-:W-:Y:S01]  /*01e0*/  UIADD3.X UR7, UPT, UPT, URZ, UR7, URZ, UP0, !UPT ;  /* 0x00000007ff077290 */ /* 0x000fe200087fe4ff */
[----:B------:R-:W-:-:S11]  /*01f0*/  UMOV UR4, URZ ;  /* 0x000000ff00047c82 */ /* 0x000fd60008000000 */
.L_x_174:
[----:B------:R-:W0:Y:S08]  /*0200*/  LDC R8, c[0x0][0x39c] ;  /* 0x0000e700ff087b82 */ /* 0x000e300000000800 */
[----:B------:R-:W1:Y:S08]  /*0210*/  LDC R11, c[0x0][0x3a4] ;  /* 0x0000e900ff0b7b82 */ /* 0x000e700000000800 */
[----:B------:R-:W2:Y:S01]  /*0220*/  LDC R3, c[0x0][0x3a8] ;  /* 0x0000ea00ff037b82 */ /* 0x000ea20000000800 */
[----:B0-----:R-:W-:Y:S01]  /*0230*/  ISETP.GE.U32.AND P3, PT, R8, 0x10, PT ;  /* 0x000000100800780c */ /* 0x001fe20003f66070 */
[----:B-1----:R-:W-:Y:S01]  /*0240*/  IMAD R0, R4, R11, UR4 ;  /* 0x0000000404007e24 */ /* 0x002fe2000f8e020b */
[----:B------:R-:W-:Y:S01]  /*0250*/  UIADD3 UR4, UPT, UPT, UR4, 0x1, URZ ;  /* 0x0000000104047890 */ /* 0x000fe2000fffe0ff */
[----:B------:R-:W-:-:S05]  /*0260*/  IMAD.MOV.U32 R11, RZ, RZ, RZ ;  /* 0x000000ffff0b7224 */ /* 0x000fca00078e00ff */
[----:B------:R-:W-:Y:S01]  /*0270*/  ISETP.NE.AND P2, PT, R8, UR4, PT ;  /* 0x0000000408007c0c */ /* 0x000fe2000bf45270 */
[----:B--2---:R-:W-:-:S04]  /*0280*/  IMAD R0, R0, R3, UR5 ;  /* 0x0000000500007e24 */ /* 0x004fc8000f8e0203 */
[----:B------:R-:W-:Y:S08]  /*0290*/  @!P3 BRA `(.L_x_169) ;  /* 0x0000000000a8b947 */ /* 0x000ff00003800000 */
[----:B------:R-:W-:Y:S01]  /*02a0*/  IMAD.MOV.U32 R10, RZ, RZ, R0 ;  /* 0x000000ffff0a7224 */ /* 0x000fe200078e0000 */
[----:B------:R-:W-:-:S07]  /*02b0*/  MOV R11, R5 ;  /* 0x00000005000b7202 */ /* 0x000fce0000000f00 */
.L_x_170:
[----:B------:R-:W-:Y:S02]  /*02c0*/  IMAD.U32 R2, RZ, RZ, UR6 ;  /* 0x00000006ff027e24 */ /* 0x000fe4000f8e00ff */
[----:B------:R-:W-:Y:S02]  /*02d0*/  IMAD.U32 R3, RZ, RZ, UR7 ;  /* 0x00000007ff037e24 */ /* 0x000fe4000f8e00ff */
[----:B------:R-:W-:-:S05]  /*02e0*/  IMAD.WIDE R2, R10, 0x4, R2 ;  /* 0x000000040a027825 */ /* 0x000fca00078e0202 */
[----:B------:R-:W2:Y:S04]  /*02f0*/  LDG.E R24, desc[UR10][R2.64+-0x20] ;  /* 0xffffe00a02187981 */ /* 0x000ea8000c1e1900 */
[----:B------:R-:W3:Y:S04]  /*0300*/  LDG.E R23, desc[UR10][R2.64+-0x1c] ;  /* 0xffffe40a02177981 */ /* 0x000ee8000c1e1900 */
        /* <DEDUP_REMOVED lines=11> */
[----:B--2---:R-:W-:-:S03]  /*03c0*/  FADD R24, R24, R9 ;  /* 0x0000000918187221 */ /* 0x004fc60000000000 */
[----:B------:R-:W2:Y:S01]  /*03d0*/  LDG.E R9, desc[UR10][R2.64+0x14] ;  /* 0x0000140a02097981 */ /* 0x000ea2000c1e1900 */
[----:B---3--:R-:W-:-:S03]  /*03e0*/  FADD R27, R24, R23 ;  /* 0x00000017181b7221 */ /* 0x008fc60000000000 */
[----:B------:R-:W3:Y:S04]  /*03f0*/  LDG.E R23, desc[UR10][R2.64+0x18] ;  /* 0x0000180a02177981 */ /* 0x000ee8000c1e1900 */
[----:B------:R-:W3:Y:S01]  /*0400*/  LDG.E R24, desc[UR10][R2.64+0x1c] ;  /* 0x00001c0a02187981 */ /* 0x000ee2000c1e1900 */
[----:B----4-:R-:W-:Y:S01]  /*0410*/  FADD R12, R27, R12 ;  /* 0x0000000c1b0c7221 */ /* 0x010fe20000000000 */
[----:B------:R-:W-:Y:S01]  /*0420*/  IADD3 R11, PT, PT, R11, 0x10, RZ ;  /* 0x000000100b0b7810 */ /* 0x000fe20007ffe0ff */
[----:B------:R-:W-:Y:S02]  /*0430*/  VIADD R10, R10, 0x10 ;  /* 0x000000100a0a7836 */ /* 0x000fe40000000000 */
[----:B-----5:R-:W-:Y:S01]  /*0440*/  FADD R13, R12, R13 ;  /* 0x0000000d0c0d7221 */ /* 0x020fe20000000000 */
[----:B------:R-:W-:-:S03]  /*0450*/  ISETP.NE.AND P3, PT, R11, RZ, PT ;  /* 0x000000ff0b00720c */ /* 0x000fc60003f65270 */
[----:B------:R-:W-:-:S04]  /*0460*/  FADD R14, R13, R14 ;  /* 0x0000000e0d0e7221 */ /* 0x000fc80000000000 */
        /* <DEDUP_REMOVED lines=8> */
[----:B--2---:R-:W-:-:S04]  /*04f0*/  FADD R22, R22, R9 ;  /* 0x0000000916167221 */ /* 0x004fc80000000000 */
[----:B---3--:R-:W-:-:S04]  /*0500*/  FADD R23, R22, R23 ;  /* 0x0000001716177221 */ /* 0x008fc80000000000 */
[----:B------:R-:W-:Y:S01]  /*0510*/  FADD R9, R23, R24 ;  /* 0x0000001817097221 */ /* 0x000fe20000000000 */
[----:B------:R-:W-:Y:S06]  /*0520*/  @P3 BRA `(.L_x_170) ;  /* 0xfffffffc00643947 */ /* 0x000fec000383ffff */
[----:B------:R-:W-:-:S07]  /*0530*/  MOV R11, R7 ;  /* 0x00000007000b7202 */ /* 0x000fce0000000f00 */
.L_x_169:
[----:B------:R-:W-:-:S13]  /*0540*/  ISETP.NE.AND P3, PT, R26, RZ, PT ;  /* 0x000000ff1a00720c */ /* 0x000fda0003f65270 */
[----:B------:R-:W-:Y:S05]  /*0550*/  @!P3 BRA `(.L_x_171) ;  /* 0x0000000000c8b947 */ /* 0x000fea0003800000 */
[----:B------:R-:W-:Y:S01]  /*0560*/  ISETP.NE.AND P3, PT, R25, RZ, PT ;  /* 0x000000ff1900720c */ /* 0x000fe20003f65270 */
[----:B------:R-:W-:-:S12]  /*0570*/  @!P0 BRA `(.L_x_172) ;  /* 0x0000000000508947 */ /* 0x000fd80003800000 */
[----:B------:R-:W0:Y:S01]  /*0580*/  LDC.64 R2, c[0x0][0x380] ;  /* 0x0000e000ff027b82 */ /* 0x000e220000000a00 */
[----:B------:R-:W-:-:S04]  /*0590*/  IMAD.IADD R13, R0, 0x1, R11 ;  /* 0x00000001000d7824 */ /* 0x000fc800078e020b */
[----:B0-----:R-:W-:-:S05]  /*05a0*/  IMAD.WIDE R2, R13, 0x4, R2 ;  /* 0x000000040d027825 */ /* 0x001fca00078e0202 */
[----:B------:R-:W2:Y:S04]  /*05b0*/  LDG.E R10, desc[UR10][R2.64] ;  /* 0x0000000a020a7981 */ /* 0x000ea8000c1e1900 */
[----:B------:R-:W3:Y:S04]  /*05c0*/  LDG.E R13, desc[UR10][R2.64+0x4] ;  /* 0x0000040a020d7981 */ /* 0x000ee8000c1e1900 */
[----:B------:R-:W4:Y:S04]  /*05d0*/  LDG.E R15, desc[UR10][R2.64+0x8] ;  /* 0x0000080a020f7981 */ /* 0x000f28000c1e1900 */
[----:B------:R-:W5:Y:S04]  /*05e0*/  LDG.E R17, desc[UR10][R2.64+0xc] ;  /* 0x00000c0a02117981 */ /* 0x000f68000c1e1900 */
[----:B------:R-:W5:Y:S04]  /*05f0*/  LDG.E R19, desc[UR10][R2.64+0x10] ;  /* 0x0000100a02137981 */ /* 0x000f68000c1e1900 */
[----:B------:R-:W5:Y:S04]  /*0600*/  LDG.E R21, desc[UR10][R2.64+0x14] ;  /* 0x0000140a02157981 */ /* 0x000f68000c1e1900 */
[----:B------:R-:W5:Y:S04]  /*0610*/  LDG.E R23, desc[UR10][R2.64+0x18] ;  /* 0x0000180a02177981 */ /* 0x000f68000c1e1900 */
[----:B------:R-:W5:Y:S01]  /*0620*/  LDG.E R27, desc[UR10][R2.64+0x1c] ;  /* 0x00001c0a021b7981 */ /* 0x000f62000c1e1900 */
[----:B------:R-:W-:Y:S01]  /*0630*/  IADD3 R11, PT, PT, R11, 0x8, RZ ;  /* 0x000000080b0b7810 */ /* 0x000fe20007ffe0ff */
[----:B--2---:R-:W-:-:S04]  /*0640*/  FADD R10, R9, R10 ;  /* 0x0000000a090a7221 */ /* 0x004fc80000000000 */
[----:B---3--:R-:W-:-:S04]  /*0650*/  FADD R10, R10, R13 ;  /* 0x0000000d0a0a7221 */ /* 0x008fc80000000000 */
[----:B----4-:R-:W-:-:S04]  /*0660*/  FADD R10, R10, R15 ;  /* 0x0000000f0a0a7221 */ /* 0x010fc80000000000 */
[----:B-----5:R-:W-:-:S04]  /*0670*/  FADD R10, R10, R17 ;  /* 0x000000110a0a7221 */ /* 0x020fc80000000000 */
[----:B------:R-:W-:-:S04]  /*0680*/  FADD R10, R10, R19 ;  /* 0x000000130a0a7221 */ /* 0x000fc80000000000 */
[----:B------:R-:W-:-:S04]  /*0690*/  FADD R10, R10, R21 ;  /* 0x000000150a0a7221 */ /* 0x000fc80000000000 */
[----:B------:R-:W-:-:S04]  /*06a0*/  FADD R10, R10, R23 ;  /* 0x000000170a0a7221 */ /* 0x000fc80000000000 */
[----:B------:R-:W-:-:S07]  /*06b0*/  FADD R9, R10, R27 ;  /* 0x0000001b0a097221 */ /* 0x000fce0000000000 */
.L_x_172:
        /* <DEDUP_REMOVED lines=9> */
[----:B------:R-:W5:Y:S01]  /*0750*/  LDG.E R17, desc[UR10][R2.64+0xc] ;  /* 0x00000c0a02117981 */ /* 0x000f62000c1e1900 */
[----:B------:R-:W-:Y:S01]  /*0760*/  IADD3 R11, PT, PT, R11, 0x4, RZ ;  /* 0x000000040b0b7810 */ /* 0x000fe20007ffe0ff */
[----:B--2---:R-:W-:-:S04]  /*0770*/  FADD R10, R9, R10 ;  /* 0x0000000a090a7221 */ /* 0x004fc80000000000 */
[----:B---3--:R-:W-:-:S04]  /*0780*/  FADD R10, R10, R13 ;  /* 0x0000000d0a0a7221 */ /* 0x008fc80000000000 */
[----:B----4-:R-:W-:-:S04]  /*0790*/  FADD R10, R10, R15 ;  /* 0x0000000f0a0a7221 */ /* 0x010fc80000000000 */
[----:B-----5:R-:W-:-:S07]  /*07a0*/  FADD R9, R10, R17 ;  /* 0x000000110a097221 */ /* 0x020fce0000000000 */
.L_x_173:
[----:B------:R-:W-:Y:S05]  /*07b0*/  @!P3 BRA `(.L_x_171) ;  /* 0x000000000030b947 */ /* 0x000fea0003800000 */
[----:B------:R-:W0:Y:S01]  /*07c0*/  LDC.64 R2, c[0x0][0x380] ;  /* 0x0000e000ff027b82 */ /* 0x000e220000000a00 */
[----:B------:R-:W-:-:S04]  /*07d0*/  IMAD.IADD R11, R0, 0x1, R11 ;  /* 0x00000001000b7824 */ /* 0x000fc800078e020b */
[----:B0-----:R-:W-:-:S05]  /*07e0*/  IMAD.WIDE R2, R11, 0x4, R2 ;  /* 0x000000040b027825 */ /* 0x001fca00078e0202 */
[----:B------:R-:W2:Y:S01]  /*07f0*/  LDG.E R0, desc[UR10][R2.64] ;  /* 0x0000000a02007981 */ /* 0x000ea2000c1e1900 */
[----:B------:R-:W-:Y:S01]  /*0800*/  ISETP.NE.AND P3, PT, R6, 0x1, PT ;  /* 0x000000010600780c */ /* 0x000fe20003f65270 */
[----:B--2---:R-:W-:-:S12]  /*0810*/  FADD R9, R9, R0 ;  /* 0x0000000009097221 */ /* 0x004fd80000000000 */
[----:B------:R-:W-:Y:S05]  /*0820*/  @!P3 BRA `(.L_x_171) ;  /* 0x000000000014b947 */ /* 0x000fea0003800000 */
[----:B------:R-:W-:Y:S01]  /*0830*/  ISETP.NE.AND P3, PT, R6, 0x2, PT ;  /* 0x000000020600780c */ /* 0x000fe20003f65270 */
[----:B------:R-:W2:-:S12]  /*0840*/  LDG.E R0, desc[UR10][R2.64+0x4] ;  /* 0x0000040a02007981 */ /* 0x000e98000c1e1900 */
[----:B------:R-:W3:Y:S01]  /*0850*/  @P3 LDG.E R10, desc[UR10][R2.64+0x8] ;  /* 0x0000080a020a3981 */ /* 0x000ee2000c1e1900 */
[----:B--2---:R-:W-:-:S04]  /*0860*/  FADD R9, R9, R0 ;  /* 0x0000000009097221 */ /* 0x004fc80000000000 */
[----:B---3--:R-:W-:-:S07]  /*0870*/  @P3 FADD R9, R9, R10 ;  /* 0x0000000a09093221 */ /* 0x008fce0000000000 */
.L_x_171:
[----:B------:R-:W-:Y:S05]  /*0880*/  @P2 BRA `(.L_x_174) ;  /* 0xfffffff8005c2947 */ /* 0x000fea000383ffff */
.L_x_168:
[----:B------:R-:W-:-:S05]  /*0890*/  IMAD R8, R8, R8, RZ ;  /* 0x0000000808087224 */ /* 0x000fca00078e02ff */
[----:B------:R-:W-:-:S04]  /*08a0*/  I2FP.F32.U32 R8, R8 ;  /* 0x0000000800087245 */ /* 0x000fc80000201000 */
[----:B------:R-:W0:Y:S08]  /*08b0*/  MUFU.RCP R3, R8 ;  /* 0x0000000800037308 */ /* 0x000e300000001000 */
[----:B------:R-:W1:Y:S01]  /*08c0*/  FCHK P0, R9, R8 ;  /* 0x0000000809007302 */ /* 0x000e620000000000 */
[----:B0-----:R-:W-:-:S04]  /*08d0*/  FFMA R0, -R8, R3, 1 ;  /* 0x3f80000008007423 */ /* 0x001fc80000000103 */
[----:B------:R-:W-:-:S04]  /*08e0*/  FFMA R0, R3, R0, R3 ;  /* 0x0000000003007223 */ /* 0x000fc80000000003 */
[----:B------:R-:W-:-:S04]  /*08f0*/  FFMA R3, R0, R9, RZ ;  /* 0x0000000900037223 */ /* 0x000fc800000000ff */
[----:B------:R-:W-:-:S04]  /*0900*/  FFMA R2, -R8, R3, R9 ;  /* 0x0000000308027223 */ /* 0x000fc80000000109 */
[----:B------:R-:W-:Y:S01]  /*0910*/  FFMA R7, R0, R2, R3 ;  /* 0x0000000200077223 */ /* 0x000fe20000000003 */
[----:B-1----:R-:W-:Y:S06]  /*0920*/  @!P0 BRA `(.L_x_175) ;  /* 0x0000000000108947 */ /* 0x002fec0003800000 */
[----:B------:R-:W-:Y:S02]  /*0930*/  MOV R3, R9 ;  /* 0x0000000900037202 */ /* 0x000fe40000000f00 */
[----:B------:R-:W-:-:S07]  /*0940*/  MOV R2, 0x960 ;  /* 0x0000096000027802 */ /* 0x000fce0000000f00 */
[----:B------:R-:W-:Y:S05]  /*0950*/  CALL.REL.NOINC `($__internal_4_$__cuda_sm3x_div_rn_noftz_f32_slowpath) ;  /* 0x0000000000147944 */ /* 0x000fea0003c00000 */
[----:B------:R-:W-:-:S07]  /*0960*/  IMAD.MOV.U32 R7, RZ, RZ, R0 ;  /* 0x000000ffff077224 */ /* 0x000fce00078e0000 */
.L_x_175:
[----:B------:R-:W0:Y:S02]  /*0970*/  LDC.64 R2, c[0x0][0x388] ;  /* 0x0000e200ff027b82 */ /* 0x000e240000000a00 */
[----:B0-----:R-:W-:-:S05]  /*0980*/  IMAD.WIDE.U32 R4, R4, 0x4, R2 ;  /* 0x0000000404047825 */ /* 0x001fca00078e0002 */
[----:B------:R-:W-:Y:S01]  /*0990*/  STG.E desc[UR10][R4.64], R7 ;  /* 0x0000000704007986 */ /* 0x000fe2000c10190a */
[----:B------:R-:W-:Y:S05]  /*09a0*/  EXIT ;  /* 0x000000000000794d */ /* 0x000fea0003800000 */
        .weak           $__internal_4_$__cuda_sm3x_div_rn_noftz_f32_slowpath
        .type           $__internal_4_$__cuda_sm3x_div_rn_noftz_f32_slowpath,@function
        .size           $__internal_4_$__cuda_sm3x_div_rn_noftz_f32_slowpath,(.L_x_206 - $__internal_4_$__cuda_sm3x_div_rn_noftz_f32_slowpath)
$__internal_4_$__cuda_sm3x_div_rn_noftz_f32_slowpath:
[----:B------:R-:W-:Y:S02]  /*09b0*/  SHF.R.U32.HI R5, RZ, 0x17, R8 ;  /* 0x00000017ff057819 */ /* 0x000fe40000011608 */
[----:B------:R-:W-:Y:S02]  /*09c0*/  SHF.R.U32.HI R0, RZ, 0x17, R3 ;  /* 0x00000017ff007819 */ /* 0x000fe40000011603 */
[----:B------:R-:W-:Y:S02]  /*09d0*/  LOP3.LUT R5, R5, 0xff, RZ, 0xc0, !PT ;  /* 0x000000ff05057812 */ /* 0x000fe400078ec0ff */
[----:B------:R-:W-:Y:S02]  /*09e0*/  LOP3.LUT R10, R0, 0xff, RZ, 0xc0, !PT ;  /* 0x000000ff000a7812 */ /* 0x000fe400078ec0ff */
[----:B------:R-:W-:-:S03]  /*09f0*/  IADD3 R7, PT, PT, R5, -0x1, RZ ;  /* 0xffffffff05077810 */ /* 0x000fc60007ffe0ff */
[----:B------:R-:W-:Y:S01]  /*0a00*/  VIADD R9, R10, 0xffffffff ;  /* 0xffffffff0a097836 */ /* 0x000fe20000000000 */
[----:B------:R-:W-:-:S04]  /*0a10*/  ISETP.GT.U32.AND P0, PT, R7, 0xfd, PT ;  /* 0x000000fd0700780c */ /* 0x000fc80003f04070 */
[----:B------:R-:W-:-:S13]  /*0a20*/  ISETP.GT.U32.OR P0, PT, R9, 0xfd, P0 ;  /* 0x000000fd0900780c */ /* 0x000fda0000704470 */
[----:B------:R-:W-:Y:S01]  /*0a30*/  @!P0 MOV R6, RZ ;  /* 0x000000ff00068202 */ /* 0x000fe20000000f00 */
[----:B------:R-:W-:Y:S06]  /*0a40*/  @!P0 BRA `(.L_x_176) ;  /* 0x0000000000608947 */ /* 0x000fec0003800000 */
[----:B------:R-:W-:Y:S01]  /*0a50*/  FSETP.GTU.FTZ.AND P0, PT, |R3|, +INF , PT ;  /* 0x7f8000000300780b */ /* 0x000fe20003f1c200 */
[----:B------:R-:W-:Y:S01]  /*0a60*/  IMAD.MOV.U32 R0, RZ, RZ, R8 ;  /* 0x000000ffff007224 */ /* 0x000fe200078e0008 */
[----:B------:R-:W-:-:S04]  /*0a70*/  FSETP.GTU.FTZ.AND P1, PT, |R8|, +INF , PT ;  /* 0x7f8000000800780b */ /* 0x000fc80003f3c200 */
[----:B------:R-:W-:-:S13]  /*0a80*/  PLOP3.LUT P0, PT, P0, P1, PT, 0xf8, 0x8f ;  /* 0x00000000008f781c */ /* 0x000fda0000703f70 */
[----:B------:R-:W-:Y:S05]  /*0a90*/  @P0 BRA `(.L_x_177) ;  /* 0x0000000400440947 */ /* 0x000fea0003800000 */
[----:B------:R-:W-:-:S13]  /*0aa0*/  LOP3.LUT P0, RZ, R8, 0x7fffffff, R3, 0xc8, !PT ;  /* 0x7fffffff08ff7812 */ /* 0x000fda000780c803 */
[----:B------:R-:W-:Y:S05]  /*0ab0*/  @!P0 BRA `(.L_x_178) ;  /* 0x0000000400348947 */ /* 0x000fea0003800000 */
[C---:B------:R-:W-:Y:S02]  /*0ac0*/  FSETP.NEU.FTZ.AND P2, PT, |R3|.reuse, +INF , PT ;  /* 0x7f8000000300780b */ /* 0x040fe40003f5d200 */
[----:B------:R-:W-:Y:S02]  /*0ad0*/  FSETP.NEU.FTZ.AND P1, PT, |R0|, +INF , PT ;  /* 0x7f8000000000780b */ /* 0x000fe40003f3d200 */
[----:B------:R-:W-:-:S11]  /*0ae0*/  FSETP.NEU.FTZ.AND P0, PT, |R3|, +INF , PT ;  /* 0x7f8000000300780b */ /* 0x000fd60003f1d200 */
[----:B------:R-:W-:Y:S05]  /*0af0*/  @!P1 BRA !P2, `(.L_x_178) ;  /* 0x0000000400249947 */ /* 0x000fea0005000000 */
[----:B------:R-:W-:-:S04]  /*0b00*/  LOP3.LUT P2, RZ, R3, 0x7fffffff, RZ, 0xc0, !PT ;  /* 0x7fffffff03ff7812 */ /* 0x000fc8000784c0ff */
[----:B------:R-:W-:-:S13]  /*0b10*/  PLOP3.LUT P1, PT, P1, P2, PT, 0x2f, 0xf2 ;  /* 0x0000000000f2781c */ /* 0x000fda0000f24577 */
[----:B------:R-:W-:Y:S05]  /*0b20*/  @P1 BRA `(.L_x_179) ;  /* 0x0000000400101947 */ /* 0x000fea0003800000 */
[----:B------:R-:W-:-:S04]  /*0b30*/  LOP3.LUT P1, RZ, R8, 0x7fffffff, RZ, 0xc0, !PT ;  /* 0x7fffffff08ff7812 */ /* 0x000fc8000782c0ff */
[----:B------:R-:W-:-:S13]  /*0b40*/  PLOP3.LUT P0, PT, P0, P1, PT, 0x2f, 0xf2 ;  /* 0x0000000000f2781c */ /* 0x000fda0000702577 */
[----:B------:R-:W-:Y:S05]  /*0b50*/  @P0 BRA `(.L_x_180) ;  /* 0x0000000000f80947 */ /* 0x000fea0003800000 */
[----:B------:R-:W-:Y:S02]  /*0b60*/  ISETP.GE.AND P0, PT, R9, RZ, PT ;  /* 0x000000ff0900720c */ /* 0x000fe40003f06270 */
[----:B------:R-:W-:-:S11]  /*0b70*/  ISETP.GE.AND P1, PT, R7, RZ, PT ;  /* 0x000000ff0700720c */ /* 0x000fd60003f26270 */
[----:B------:R-:W-:Y:S01]  /*0b80*/  @P0 MOV R6, RZ ;  /* 0x000000ff00060202 */ /* 0x000fe20000000f00 */
[----:B------:R-:W-:Y:S02]  /*0b90*/  @!P0 IMAD.MOV.U32 R6, RZ, RZ, -0x40 ;  /* 0xffffffc0ff068424 */ /* 0x000fe400078e00ff */
[----:B------:R-:W-:Y:S01]  /*0ba0*/  @!P0 FFMA R3, R3, 1.84467440737095516160e+19, RZ ;  /* 0x5f80000003038823 */ /* 0x000fe200000000ff */
[----:B------:R-:W-:Y:S02]  /*0bb0*/  @!P1 FFMA R8, R0, 1.84467440737095516160e+19, RZ ;  /* 0x5f80000000089823 */ /* 0x000fe400000000ff */
[----:B------:R-:W-:-:S07]  /*0bc0*/  @!P1 IADD3 R6, PT, PT, R6, 0x40, RZ ;  /* 0x0000004006069810 */ /* 0x000fce0007ffe0ff */
.L_x_176:
[----:B------:R-:W-:-:S05]  /*0bd0*/  LEA R7, R5, 0xc0800000, 0x17 ;  /* 0xc080000005077811 */ /* 0x000fca00078eb8ff */
[----:B------:R-:W-:Y:S01]  /*0be0*/  IMAD.IADD R7, R8, 0x1, -R7 ;  /* 0x0000000108077824 */ /* 0x000fe200078e0a07 */
[----:B------:R-:W-:-:S03]  /*0bf0*/  IADD3 R8, PT, PT, R10, -0x7f, RZ ;  /* 0xffffff810a087810 */ /* 0x000fc60007ffe0ff */
[----:B------:R-:W0:Y:S01]  /*0c00*/  MUFU.RCP R9, R7 ;  /* 0x0000000700097308 */ /* 0x000e220000001000 */
[----:B------:R-:W-:Y:S01]  /*0c10*/  FADD.FTZ R11, -R7, -RZ ;  /* 0x800000ff070b7221 */ /* 0x000fe20000010100 */
[C---:B------:R-:W-:Y:S01]  /*0c20*/  IMAD R0, R8.reuse, -0x800000, R3 ;  /* 0xff80000008007824 */ /* 0x040fe200078e0203 */
[----:B------:R-:W-:-:S05]  /*0c30*/  IADD3 R5, PT, PT, R8, 0x7f, -R5 ;  /* 0x0000007f08057810 */ /* 0x000fca0007ffe805 */
[----:B------:R-:W-:Y:S02]  /*0c40*/  IMAD.IADD R5, R5, 0x1, R6 ;  /* 0x0000000105057824 */ /* 0x000fe400078e0206 */
[----:B0-----:R-:W-:-:S04]  /*0c50*/  FFMA R10, R9, R11, 1 ;  /* 0x3f800000090a7423 */ /* 0x001fc8000000000b */
[----:B------:R-:W-:-:S04]  /*0c60*/  FFMA R12, R9, R10, R9 ;  /* 0x0000000a090c7223 */ /* 0x000fc80000000009 */
[----:B------:R-:W-:-:S04]  /*0c70*/  FFMA R3, R0, R12, RZ ;  /* 0x0000000c00037223 */ /* 0x000fc800000000ff */
[----:B------:R-:W-:-:S04]  /*0c80*/  FFMA R10, R11, R3, R0 ;  /* 0x000000030b0a7223 */ /* 0x000fc80000000000 */
[----:B------:R-:W-:-:S04]  /*0c90*/  FFMA R9, R12, R10, R3 ;  /* 0x0000000a0c097223 */ /* 0x000fc80000000003 */
[----:B------:R-:W-:-:S04]  /*0ca0*/  FFMA R10, R11, R9, R0 ;  /* 0x000000090b0a7223 */ /* 0x000fc80000000000 */
[----:B------:R-:W-:-:S05]  /*0cb0*/  FFMA R0, R12, R10, R9 ;  /* 0x0000000a0c007223 */ /* 0x000fca0000000009 */
[----:B------:R-:W-:-:S04]  /*0cc0*/  SHF.R.U32.HI R3, RZ, 0x17, R0 ;  /* 0x00000017ff037819 */ /* 0x000fc80000011600 */
[----:B------:R-:W-:-:S04]  /*0cd0*/  LOP3.LUT R3, R3, 0xff, RZ, 0xc0, !PT ;  /* 0x000000ff03037812 */ /* 0x000fc800078ec0ff */
[----:B------:R-:W-:-:S05]  /*0ce0*/  IADD3 R7, PT, PT, R3, R5, RZ ;  /* 0x0000000503077210 */ /* 0x000fca0007ffe0ff */
[----:B------:R-:W-:-:S05]  /*0cf0*/  VIADD R3, R7, 0xffffffff ;  /* 0xffffffff07037836 */ /* 0x000fca0000000000 */
[----:B------:R-:W-:-:S13]  /*0d00*/  ISETP.GE.U32.AND P0, PT, R3, 0xfe, PT ;  /* 0x000000fe0300780c */ /* 0x000fda0003f06070 */
[----:B------:R-:W-:Y:S05]  /*0d10*/  @!P0 BRA `(.L_x_181) ;  /* 0x0000000000808947 */ /* 0x000fea0003800000 */
[----:B------:R-:W-:-:S13]  /*0d20*/  ISETP.GT.AND P0, PT, R7, 0xfe, PT ;  /* 0x000000fe0700780c */ /* 0x000fda0003f04270 */
[----:B------:R-:W-:Y:S05]  /*0d30*/  @P0 BRA `(.L_x_182) ;  /* 0x00000000006c0947 */ /* 0x000fea0003800000 */
[----:B------:R-:W-:-:S13]  /*0d40*/  ISETP.GE.AND P0, PT, R7, 0x1, PT ;  /* 0x000000010700780c */ /* 0x000fda0003f06270 */
[----:B------:R-:W-:Y:S05]  /*0d50*/  @P0 BRA `(.L_x_183) ;  /* 0x0000000000980947 */ /* 0x000fea0003800000 */
[----:B------:R-:W-:Y:S02]  /*0d60*/  ISETP.GE.AND P0, PT, R7, -0x18, PT ;  /* 0xffffffe80700780c */ /* 0x000fe40003f06270 */
[----:B------:R-:W-:-:S11]  /*0d70*/  LOP3.LUT R0, R0, 0x80000000, RZ, 0xc0, !PT ;  /* 0x8000000000007812 */ /* 0x000fd600078ec0ff */
[----:B------:R-:W-:Y:S05]  /*0d80*/  @!P0 BRA `(.L_x_183) ;  /* 0x00000000008c8947 */ /* 0x000fea0003800000 */
[CCC-:B------:R-:W-:Y:S01]  /*0d90*/  FFMA.RZ R3, R12.reuse, R10.reuse, R9.reuse ;  /* 0x0000000a0c037223 */ /* 0x1c0fe2000000c009 */
[C---:B------:R-:W-:Y:S01]  /*0da0*/  IADD3 R8, PT, PT, R7.reuse, 0x20, RZ ;  /* 0x0000002007087810 */ /* 0x040fe20007ffe0ff */
[CCC-:B------:R-:W-:Y:S01]  /*0db0*/  FFMA.RM R6, R12.reuse, R10.reuse, R9.reuse ;  /* 0x0000000a0c067223 */ /* 0x1c0fe20000004009 */
[----:B------:R-:W-:Y:S02]  /*0dc0*/  ISETP.NE.AND P2, PT, R7, RZ, PT ;  /* 0x000000ff0700720c */ /* 0x000fe40003f45270 */
[----:B------:R-:W-:Y:S01]  /*0dd0*/  LOP3.LUT R5, R3, 0x7fffff, RZ, 0xc0, !PT ;  /* 0x007fffff03057812 */ /* 0x000fe200078ec0ff */
[----:B------:R-:W-:Y:S01]  /*0de0*/  FFMA.RP R3, R12, R10, R9 ;  /* 0x0000000a0c037223 */ /* 0x000fe20000008009 */
[----:B------:R-:W-:Y:S01]  /*0df0*/  ISETP.NE.AND P1, PT, R7, RZ, PT ;  /* 0x000000ff0700720c */ /* 0x000fe20003f25270 */
[----:B------:R-:W-:Y:S01]  /*0e00*/  IMAD.MOV R7, RZ, RZ, -R7 ;  /* 0x000000ffff077224 */ /* 0x000fe200078e0a07 */
[----:B------:R-:W-:Y:S02]  /*0e10*/  LOP3.LUT R5, R5, 0x800000, RZ, 0xfc, !PT ;  /* 0x0080000005057812 */ /* 0x000fe400078efcff */
[----:B------:R-:W-:-:S02]  /*0e20*/  FSETP.NEU.FTZ.AND P0, PT, R3, R6, PT ;  /* 0x000000060300720b */ /* 0x000fc40003f1d000 */
[----:B------:R-:W-:Y:S02]  /*0e30*/  SHF.L.U32 R8, R5, R8, RZ ;  /* 0x0000000805087219 */ /* 0x000fe400000006ff */
[----:B------:R-:W-:Y:S02]  /*0e40*/  SEL R6, R7, RZ, P2 ;  /* 0x000000ff07067207 */ /* 0x000fe40001000000 */
[----:B------:R-:W-:Y:S02]  /*0e50*/  ISETP.NE.AND P1, PT, R8, RZ, P1 ;  /* 0x000000ff0800720c */ /* 0x000fe40000f25270 */
[----:B------:R-:W-:Y:S02]  /*0e60*/  SHF.R.U32.HI R6, RZ, R6, R5 ;  /* 0x00000006ff067219 */ /* 0x000fe40000011605 */
[----:B------:R-:W-:Y:S02]  /*0e70*/  PLOP3.LUT P0, PT, P0, P1, PT, 0xf8, 0x8f ;  /* 0x00000000008f781c */ /* 0x000fe40000703f70 */
[----:B------:R-:W-:-:S02]  /*0e80*/  SHF.R.U32.HI R8, RZ, 0x1, R6 ;  /* 0x00000001ff087819 */ /* 0x000fc40000011606 */
[----:B------:R-:W-:-:S04]  /*0e90*/  SEL R3, RZ, 0x1, !P0 ;  /* 0x00000001ff037807 */ /* 0x000fc80004000000 */
[----:B------:R-:W-:-:S04]  /*0ea0*/  LOP3.LUT R3, R3, 0x1, R8, 0xf8, !PT ;  /* 0x0000000103037812 */ /* 0x000fc800078ef808 */
[----:B------:R-:W-:-:S04]  /*0eb0*/  LOP3.LUT R3, R3, R6, RZ, 0xc0, !PT ;  /* 0x0000000603037212 */ /* 0x000fc800078ec0ff */
[----:B------:R-:W-:-:S04]  /*0ec0*/  IADD3 R3, PT, PT, R8, R3, RZ ;  /* 0x0000000308037210 */ /* 0x000fc80007ffe0ff */
[----:B------:R-:W-:Y:S01]  /*0ed0*/  LOP3.LUT R0, R3, R0, RZ, 0xfc, !PT ;  /* 0x0000000003007212 */ /* 0x000fe200078efcff */
[----:B------:R-:W-:Y:S06]  /*0ee0*/  BRA `(.L_x_183) ;  /* 0x0000000000347947 */ /* 0x000fec0003800000 */
.L_x_182:
[----:B------:R-:W-:-:S04]  /*0ef0*/  LOP3.LUT R0, R0, 0x80000000, RZ, 0xc0, !PT ;  /* 0x8000000000007812 */ /* 0x000fc800078ec0ff */
[----:B------:R-:W-:Y:S01]  /*0f00*/  LOP3.LUT R0, R0, 0x7f800000, RZ, 0xfc, !PT ;  /* 0x7f80000000007812 */ /* 0x000fe200078efcff */
[----:B------:R-:W-:Y:S06]  /*0f10*/  BRA `(.L_x_183) ;  /* 0x0000000000287947 */ /* 0x000fec0003800000 */
.L_x_181:
[----:B------:R-:W-:Y:S01]  /*0f20*/  IMAD R0, R5, 0x800000, R0 ;  /* 0x0080000005007824 */ /* 0x000fe200078e0200 */
[----:B------:R-:W-:Y:S06]  /*0f30*/  BRA `(.L_x_183) ;  /* 0x0000000000207947 */ /* 0x000fec0003800000 */
.L_x_180:
[----:B------:R-:W-:-:S04]  /*0f40*/  LOP3.LUT R0, R8, 0x80000000, R3, 0x48, !PT ;  /* 0x8000000008007812 */ /* 0x000fc800078e4803 */
[----:B------:R-:W-:Y:S01]  /*0f50*/  LOP3.LUT R0, R0, 0x7f800000, RZ, 0xfc, !PT ;  /* 0x7f80000000007812 */ /* 0x000fe200078efcff */
[----:B------:R-:W-:Y:S06]  /*0f60*/  BRA `(.L_x_183) ;  /* 0x0000000000147947 */ /* 0x000fec0003800000 */
.L_x_179:
[----:B------:R-:W-:Y:S01]  /*0f70*/  LOP3.LUT R0, R8, 0x80000000, R3, 0x48, !PT ;  /* 0x8000000008007812 */ /* 0x000fe200078e4803 */
[----:B------:R-:W-:Y:S06]  /*0f80*/  BRA `(.L_x_183) ;  /* 0x00000000000c7947 */ /* 0x000fec0003800000 */
.L_x_178:
[----:B------:R-:W0:Y:S01]  /*0f90*/  MUFU.RSQ R0, -QNAN ;  /* 0xffc0000000007908 */ /* 0x000e220000001400 */
[----:B------:R-:W-:Y:S05]  /*0fa0*/  BRA `(.L_x_183) ;  /* 0x0000000000047947 */ /* 0x000fea0003800000 */
.L_x_177:
[----:B------:R-:W-:-:S07]  /*0fb0*/  FADD.FTZ R0, R3, R0 ;  /* 0x0000000003007221 */ /* 0x000fce0000010000 */
.L_x_183:
[----:B------:R-:W-:-:S04]  /*0fc0*/  HFMA2 R3, -RZ, RZ, 0, 0 ;  /* 0x00000000ff037431 */ /* 0x000fc800000001ff */
[----:B0-----:R-:W-:Y:S05]  /*0fd0*/  RET.REL.NODEC R2 `(_Z18poolingAverageCUDAPfS_iiiiiiii) ;  /* 0xfffffff002087950 */ /* 0x001fea0003c3ffff */
.L_x_184:
        /* <DEDUP_REMOVED lines=10> */
.L_x_206:


//--------------------- .text._Z21executeFirstLayerCUDAPfS_S_S_iiiiiii --------------------------
	.section	.text._Z21executeFirstLayerCUDAPfS_S_S_iiiiiii,"ax",@progbits
	.align	128
        .global         _Z21executeFirstLayerCUDAPfS_S_S_iiiiiii
        .type           _Z21executeFirstLayerCUDAPfS_S_S_iiiiiii,@function
        .size           _Z21executeFirstLayerCUDAPfS_S_S_iiiiiii,(.L_x_221 - _Z21executeFirstLayerCUDAPfS_S_S_iiiiiii)
        .other          _Z21executeFirstLayerCUDAPfS_S_S_iiiiiii,@"STO_CUDA_ENTRY STV_DEFAULT"
_Z21executeFirstLayerCUDAPfS_S_S_iiiiiii:
.text._Z21executeFirstLayerCUDAPfS_S_S_iiiiiii:
        /* <DEDUP_REMOVED lines=13> */
[----:B------:R-:W0:Y:S01]  /*00d0*/  LDC R4, c[0x0][0x3a8] ;  /* 0x0000ea00ff047b82 */ /* 0x000e220000000800 */
[----:B------:R-:W1:Y:S01]  /*00e0*/  LDCU.64 UR6, c[0x0][0x390] ;  /* 0x00007200ff0677ac */ /* 0x000e620008000a00 */
[-C--:B------:R-:W-:Y:S02]  /*00f0*/  IADD3 R3, PT, PT, R0, R5.reuse, RZ ;  /* 0x0000000500037210 */ /* 0x080fe40007ffe0ff */
[----:B------:R-:W-:Y:S01]  /*0100*/  IADD3 R5, PT, PT, R2, R5, RZ ;  /* 0x0000000502057210 */ /* 0x000fe20007ffe0ff */
[----:B------:R-:W2:Y:S01]  /*0110*/  LDCU UR4, c[0x0][0x3a4] ;  /* 0x00007480ff0477ac */ /* 0x000ea20008000800 */
[----:B------:R-:W3:Y:S01]  /*0120*/  LDCU.64 UR8, c[0x0][0x358] ;  /* 0x00006b00ff0877ac */ /* 0x000ee20008000a00 */
[----:B-1----:R-:W-:-:S04]  /*0130*/  UIADD3 UR5, UP0, UPT, UR6, 0xcc, URZ ;  /* 0x000000cc06057890 */ /* 0x002fc8000ff1e0ff */
[----:B------:R-:W-:Y:S01]  /*0140*/  UIADD3.X UR6, UPT, UPT, URZ, UR7, URZ, UP0, !UPT ;  /* 0x00000007ff067290 */ /* 0x000fe200087fe4ff */
[----:B0-----:R-:W-:Y:S01]  /*0150*/  IMAD R4, R4, 0x3, RZ ;  /* 0x0000000304047824 */ /* 0x001fe200078e02ff */
[----:B--2---:R-:W-:Y:S02]  /*0160*/  UIADD3 UR7, UPT, UPT, UR10, -UR4, URZ ;  /* 0x800000040a077290 */ /* 0x004fe4000fffe0ff */
[----:B---3--:R-:W-:-:S12]  /*0170*/  UIADD3 UR4, UPT, UPT, UR11, -UR4, URZ ;  /* 0x800000040b047290 */ /* 0x008fd8000fffe0ff */
.L_x_200:
[----:B0-----:R-:W0:Y:S01]  /*0180*/  LDCU.64 UR10, c[0x0][0x3a0] ;  /* 0x00007400ff0a77ac */ /* 0x001e220008000a00 */
[----:B------:R-:W1:Y:S01]  /*0190*/  S2R R13, SR_CTAID.X ;  /* 0x00000000000d7919 */ /* 0x000e620000002500 */
[----:B------:R-:W-:Y:S01]  /*01a0*/  BSSY.RECONVERGENT B0, `(.L_x_185) ;  /* 0x00000cd000007945 */ /* 0x000fe20003800200 */
[C---:B------:R-:W-:Y:S01]  /*01b0*/  ISETP.GT.AND P0, PT, R2.reuse, UR4, PT ;  /* 0x0000000402007c0c */ /* 0x040fe2000bf04270 */
[----:B0-----:R-:W-:Y:S01]  /*01c0*/  IMAD R6, R2, UR10, RZ ;  /* 0x0000000a02067c24 */ /* 0x001fe2000f8e02ff */
[----:B------:R-:W0:Y:S04]  /*01d0*/  LDCU UR10, c[0x0][0x3ac] ;  /* 0x00007580ff0a77ac */ /* 0x000e280008000800 */
[C---:B------:R-:W-:Y:S02]  /*01e0*/  ISETP.GE.AND P1, PT, R6.reuse, UR11, PT ;  /* 0x0000000b06007c0c */ /* 0x040fe4000bf26270 */
[----:B------:R-:W-:-:S02]  /*01f0*/  IADD3 R7, PT, PT, R6, -UR11, RZ ;  /* 0x8000000b06077c10 */ /* 0x000fc4000fffe0ff */
[----:B------:R-:W-:-:S03]  /*0200*/  IADD3 R11, PT, PT, -R6, UR11, RZ ;  /* 0x0000000b060b7c10 */ /* 0x000fc6000fffe1ff */
[----:B------:R-:W-:Y:S01]  /*0210*/  IMAD R9, R4, R7, RZ ;  /* 0x0000000704097224 */ /* 0x000fe200078e02ff */
[----:B------:R-:W-:Y:S01]  /*0220*/  IADD3 R10, PT, PT, -R11, 0x7, RZ ;  /* 0x000000070b0a7810 */ /* 0x000fe20007ffe1ff */
[----:B------:R-:W-:Y:S02]  /*0230*/  IMAD.MOV.U32 R7, RZ, RZ, R0 ;  /* 0x000000ffff077224 */ /* 0x000fe400078e0000 */
[C---:B-1----:R-:W-:Y:S01]  /*0240*/  IMAD R6, R13.reuse, 0x93, RZ ;  /* 0x000000930d067824 */ /* 0x042fe200078e02ff */
[----:B------:R-:W-:Y:S01]  /*0250*/  VIMNMX R9, PT, PT, RZ, R9, !PT ;  /* 0x00000009ff097248 */ /* 0x000fe20007fe0100 */
[----:B0-----:R-:W-:Y:S01]  /*0260*/  IMAD R8, R13, UR10, R2 ;  /* 0x0000000a0d087c24 */ /* 0x001fe2000f8e0202 */
[----:B------:R-:W-:Y:S01]  /*0270*/  SEL R10, R10, 0x7, !P1 ;  /* 0x000000070a0a7807 */ /* 0x000fe20004800000 */
[----:B------:R-:W-:-:S07]  /*0280*/  @!P1 IMAD R6, R11, 0x7, R6 ;  /* 0x000000070b069824 */ /* 0x000fce00078e0206 */
.L_x_199:
[----:B0-----:R-:W0:Y:S01]  /*0290*/  LDC.64 R12, c[0x0][0x3a0] ;  /* 0x0000e800ff0c7b82 */ /* 0x001e220000000a00 */
[----:B------:R-:W-:Y:S01]  /*02a0*/  ISETP.GT.AND P1, PT, R7, UR7, PT ;  /* 0x0000000707007c0c */ /* 0x000fe2000bf24270 */
[----:B------:R-:W-:-:S12]  /*02b0*/  BSSY.RECONVERGENT B1, `(.L_x_186) ;  /* 0x0000025000017945 */ /* 0x000fd80003800200 */
[----:B------:R-:W1:Y:S01]  /*02c0*/  @P1 LDC R17, c[0x0][0x3a8] ;  /* 0x0000ea00ff111b82 */ /* 0x000e620000000800 */
[----:B0-----:R-:W-:-:S05]  /*02d0*/  IMAD R16, R7, R12, RZ ;  /* 0x0000000c07107224 */ /* 0x001fca00078e02ff */
[CC--:B------:R-:W-:Y:S02]  /*02e0*/  IADD3 R11, PT, PT, R16.reuse, -R13.reuse, RZ ;  /* 0x8000000d100b7210 */ /* 0x0c0fe40007ffe0ff */
[CC--:B------:R-:W-:Y:S02]  /*02f0*/  IADD3 R18, PT, PT, -R16.reuse, R13.reuse, RZ ;  /* 0x0000000d10127210 */ /* 0x0c0fe40007ffe1ff */
[----:B------:R-:W-:Y:S01]  /*0300*/  ISETP.GE.AND P2, PT, R16, R13, PT ;  /* 0x0000000d1000720c */ /* 0x000fe20003f46270 */
[----:B------:R-:W-:Y:S01]  /*0310*/  IMAD R11, R11, 0x3, RZ ;  /* 0x000000030b0b7824 */ /* 0x000fe200078e02ff */
[----:B------:R-:W-:-:S04]  /*0320*/  IADD3 R12, PT, PT, -R18, 0x7, RZ ;  /* 0x00000007120c7810 */ /* 0x000fc80007ffe1ff */
[----:B------:R-:W-:Y:S02]  /*0330*/  VIMNMX R20, PT, PT, RZ, R11, !PT ;  /* 0x0000000bff147248 */ /* 0x000fe40007fe0100 */
[----:B------:R-:W-:Y:S01]  /*0340*/  MOV R11, R10 ;  /* 0x0000000a000b7202 */ /* 0x000fe20000000f00 */
[----:B-1----:R-:W-:Y:S06]  /*0350*/  @!P0 BRA `(.L_x_187) ;  /* 0x0000000000688947 */ /* 0x002fec0003800000 */
[-C--:B------:R-:W-:Y:S01]  /*0360*/  IABS R22, R4.reuse ;  /* 0x0000000400167213 */ /* 0x080fe20000000000 */
[----:B------:R-:W0:Y:S01]  /*0370*/  LDCU UR10, c[0x0][0x3a8] ;  /* 0x00007500ff0a77ac */ /* 0x000e220008000800 */
[----:B------:R-:W-:Y:S02]  /*0380*/  IABS R24, R9 ;  /* 0x0000000900187213 */ /* 0x000fe40000000000 */
[----:B------:R-:W1:Y:S01]  /*0390*/  I2F.RP R11, R22 ;  /* 0x00000016000b7306 */ /* 0x000e620000209400 */
[----:B------:R-:W-:-:S07]  /*03a0*/  IABS R21, R4 ;  /* 0x0000000400157213 */ /* 0x000fce0000000000 */
[----:B-1----:R-:W1:Y:S02]  /*03b0*/  MUFU.RCP R11, R11 ;  /* 0x0000000b000b7308 */ /* 0x002e640000001000 */
[----:B-1----:R-:W-:Y:S01]  /*03c0*/  VIADD R14, R11, 0xffffffe ;  /* 0x0ffffffe0b0e7836 */ /* 0x002fe20000000000 */
[----:B------:R-:W-:-:S05]  /*03d0*/  IADD3 R11, PT, PT, RZ, -R21, RZ ;  /* 0x80000015ff0b7210 */ /* 0x000fca0007ffe0ff */
[----:B------:R1:W2:Y:S02]  /*03e0*/  F2I.FTZ.U32.TRUNC.NTZ R15, R14 ;  /* 0x0000000e000f7305 */ /* 0x0002a4000021f000 */
[----:B-1----:R-:W-:Y:S01]  /*03f0*/  HFMA2 R14, -RZ, RZ, 0, 0 ;  /* 0x00000000ff0e7431 */ /* 0x002fe200000001ff */
[----:B--2---:R-:W-:-:S05]  /*0400*/  IADD3 R19, PT, PT, RZ, -R15, RZ ;  /* 0x8000000fff137210 */ /* 0x004fca0007ffe0ff */
[----:B------:R-:W-:-:S04]  /*0410*/  IMAD R19, R19, R22, RZ ;  /* 0x0000001613137224 */ /* 0x000fc800078e02ff */
[----:B------:R-:W-:-:S06]  /*0420*/  IMAD.HI.U32 R15, R15, R19, R14 ;  /* 0x000000130f0f7227 */ /* 0x000fcc00078e000e */
[----:B------:R-:W-:-:S04]  /*0430*/  IMAD.HI.U32 R15, R15, R24, RZ ;  /* 0x000000180f0f7227 */ /* 0x000fc800078e00ff */
        /* <DEDUP_REMOVED lines=8> */
[----:B------:R-:W-:-:S06]  /*04c0*/  @P3 IADD3 R15, PT, PT, R15, 0x1, RZ ;  /* 0x000000010f0f3810 */ /* 0x000fcc0007ffe0ff */
[----:B------:R-:W-:Y:S02]  /*04d0*/  @!P4 IADD3 R15, PT, PT, -R15, RZ, RZ ;  /* 0x000000ff0f0fc210 */ /* 0x000fe40007ffe1ff */
[----:B------:R-:W-:-:S04]  /*04e0*/  @!P5 LOP3.LUT R15, RZ, R4, RZ, 0x33, !PT ;  /* 0x00000004ff0fd212 */ /* 0x000fc800078e33ff */
[----:B0-----:R-:W-:-:S07]  /*04f0*/  IADD3 R11, PT, PT, -R15, UR10, RZ ;  /* 0x0000000a0f0b7c10 */ /* 0x001fce000fffe1ff */
.L_x_187:
[----:B------:R-:W-:Y:S05]  /*0500*/  BSYNC.RECONVERGENT B1 ;  /* 0x0000000000017941 */ /* 0x000fea0003800200 */
.L_x_186:
[----:B------:R-:W-:Y:S01]  /*0510*/  ISETP.GE.AND P3, PT, R11, 0x1, PT ;  /* 0x000000010b00780c */ /* 0x000fe20003f66270 */
[----:B------:R-:W-:Y:S01]  /*0520*/  @P1 IMAD.HI.U32 R14, R20, 0x55555556, RZ ;  /* 0x55555556140e1827 */ /* 0x000fe200078e00ff */
[----:B------:R-:W-:Y:S01]  /*0530*/  BSSY.RECONVERGENT B2, `(.L_x_188) ;  /* 0x000008b000027945 */ /* 0x000fe20003800200 */
[----:B------:R-:W-:Y:S02]  /*0540*/  SEL R12, R12, 0x7, !P2 ;  /* 0x000000070c0c7807 */ /* 0x000fe40005000000 */
[----:B------:R-:W-:Y:S01]  /*0550*/  IMAD.MOV.U32 R25, RZ, RZ, RZ ;  /* 0x000000ffff197224 */ /* 0x000fe200078e00ff */
[----:B------:R-:W-:Y:S02]  /*0560*/  @P1 IADD3 R12, PT, PT, -R14, R17, RZ ;  /* 0x000000110e0c1210 */ /* 0x000fe40007ffe1ff */
[----:B------:R-:W-:-:S05]  /*0570*/  SEL R17, R18, RZ, !P2 ;  /* 0x000000ff12117207 */ /* 0x000fca0005000000 */
[----:B------:R-:W-:Y:S05]  /*0580*/  @!P3 BRA `(.L_x_189) ;  /* 0x000000080014b947 */ /* 0x000fea0003800000 */
[----:B------:R-:W-:Y:S01]  /*0590*/  VIMNMX R15, PT, PT, R16, R13, !PT ;  /* 0x0000000d100f7248 */ /* 0x000fe20007fe0100 */
[----:B------:R-:W-:Y:S01]  /*05a0*/  IMAD.MOV.U32 R25, RZ, RZ, RZ ;  /* 0x000000ffff197224 */ /* 0x000fe200078e00ff */
[----:B------:R-:W-:Y:S02]  /*05b0*/  IADD3 R14, PT, PT, R6, R17, RZ ;  /* 0x00000011060e7210 */ /* 0x000fe40007ffe0ff */
[----:B------:R-:W-:Y:S02]  /*05c0*/  IADD3 R15, PT, PT, -R16, R6, R15 ;  /* 0x00000006100f7210 */ /* 0x000fe40007ffe10f */
[C---:B------:R-:W-:Y:S02]  /*05d0*/  LOP3.LUT R16, R12.reuse, 0x7ffffffc, RZ, 0xc0, !PT ;  /* 0x7ffffffc0c107812 */ /* 0x040fe400078ec0ff */
[----:B------:R-:W-:Y:S02]  /*05e0*/  IADD3 R13, PT, PT, R9, R20, RZ ;  /* 0x00000014090d7210 */ /* 0x000fe40007ffe0ff */
[----:B------:R-:W-:-:S02]  /*05f0*/  LOP3.LUT R17, R12, 0x3, RZ, 0xc0, !PT ;  /* 0x000000030c117812 */ /* 0x000fc400078ec0ff */
[----:B------:R-:W-:Y:S02]  /*0600*/  MOV R22, RZ ;  /* 0x000000ff00167202 */ /* 0x000fe40000000f00 */
[----:B------:R-:W-:-:S07]  /*0610*/  IADD3 R23, PT, PT, -R16, RZ, RZ ;  /* 0x000000ff10177210 */ /* 0x000fce0007ffe1ff */
.L_x_198:
[----:B------:R-:W-:Y:S01]  /*0620*/  ISETP.GE.AND P1, PT, R12, 0x1, PT ;  /* 0x000000010c00780c */ /* 0x000fe20003f26270 */
[----:B------:R-:W-:-:S12]  /*0630*/  BSSY.RECONVERGENT B1, `(.L_x_190) ;  /* 0x0000077000017945 */ /* 0x000fd80003800200 */
[----:B------:R-:W-:Y:S05]  /*0640*/  @!P1 BRA `(.L_x_191) ;  /* 0x0000000400d49947 */ /* 0x000fea0003800000 */
[----:B------:R-:W-:Y:S01]  /*0650*/  ISETP.GE.U32.AND P1, PT, R12, 0x4, PT ;  /* 0x000000040c00780c */ /* 0x000fe20003f26070 */
[----:B------:R-:W-:Y:S01]  /*0660*/  BSSY.RECONVERGENT B3, `(.L_x_192) ;  /* 0x000003c000037945 */ /* 0x000fe20003800200 */
[----:B------:R-:W-:Y:S02]  /*0670*/  HFMA2 R27, -RZ, RZ, 0, 0 ;  /* 0x00000000ff1b7431 */ /* 0x000fe400000001ff */
[----:B------:R-:W-:-:S09]  /*0680*/  IMAD R24, R22, 0x7, R14 ;  /* 0x0000000716187824 */ /* 0x000fd200078e020e */
[----:B------:R-:W-:Y:S05]  /*0690*/  @!P1 BRA `(.L_x_193) ;  /* 0x0000000000e09947 */ /* 0x000fea0003800000 */
[----:B------:R-:W-:Y:S01]  /*06a0*/  BSSY.RECONVERGENT B4, `(.L_x_194) ;  /* 0x0000036000047945 */ /* 0x000fe20003800200 */
[----:B------:R-:W-:Y:S02]  /*06b0*/  IMAD R29, R4, R22, R13 ;  /* 0x00000016041d7224 */ /* 0x000fe400078e020d */
[----:B------:R-:W-:Y:S02]  /*06c0*/  IMAD R27, R22, 0x7, R15 ;  /* 0x00000007161b7824 */ /* 0x000fe400078e020f */
[----:B------:R-:W-:-:S07]  /*06d0*/  IMAD.MOV.U32 R26, RZ, RZ, R23 ;  /* 0x000000ffff1a7224 */ /* 0x000fce00078e0017 */
.L_x_195:
[----:B------:R-:W0:Y:S01]  /*06e0*/  LDC.64 R18, c[0x0][0x388] ;  /* 0x0000e200ff127b82 */ /* 0x000e220000000a00 */
[----:B------:R-:W-:Y:S02]  /*06f0*/  MOV R20, UR5 ;  /* 0x0000000500147c02 */ /* 0x000fe40008000f00 */
[----:B------:R-:W-:-:S03]  /*0700*/  MOV R21, UR6 ;  /* 0x0000000600157c02 */ /* 0x000fc60008000f00 */
[----:B------:R-:W-:-:S05]  /*0710*/  IMAD.WIDE R20, R27, 0x4, R20 ;  /* 0x000000041b147825 */ /* 0x000fca00078e0214 */
[----:B------:R-:W2:Y:S04]  /*0720*/  LDG.E R33, desc[UR8][R20.64+-0x8] ;  /* 0xfffff80814217981 */ /* 0x000ea8000c1e1900 */
[----:B------:R-:W3:Y:S04]  /*0730*/  LDG.E R31, desc[UR8][R20.64+-0xcc] ;  /* 0xffff3408141f7981 */ /* 0x000ee8000c1e1900 */
[----:B------:R-:W4:Y:S01]  /*0740*/  LDG.E R35, desc[UR8][R20.64+-0x4] ;  /* 0xfffffc0814237981 */ /* 0x000f22000c1e1900 */
[----:B0-----:R-:W-:-:S03]  /*0750*/  IMAD.WIDE R18, R29, 0x4, R18 ;  /* 0x000000041d127825 */ /* 0x001fc600078e0212 */
[----:B------:R-:W5:Y:S04]  /*0760*/  LDG.E R34, desc[UR8][R20.64+0xc0] ;  /* 0x0000c00814227981 */ /* 0x000f68000c1e1900 */
[----:B------:R-:W2:Y:S04]  /*0770*/  LDG.E R30, desc[UR8][R18.64+0x4] ;  /* 0x00000408121e7981 */ /* 0x000ea8000c1e1900 */
[----:B------:R-:W3:Y:S04]  /*0780*/  LDG.E R28, desc[UR8][R18.64] ;  /* 0x00000008121c7981 */ /* 0x000ee8000c1e1900 */
[----:B------:R-:W4:Y:S01]  /*0790*/  LDG.E R32, desc[UR8][R18.64+0x10] ;  /* 0x0000100812207981 */ /* 0x000f22000c1e1900 */
[----:B--2---:R-:W-:-:S03]  /*07a0*/  FMUL R33, R30, R33 ;  /* 0x000000211e217220 */ /* 0x004fc60000400000 */
[----:B------:R-:W2:Y:S01]  /*07b0*/  LDG.E R30, desc[UR8][R20.64+0xbc] ;  /* 0x0000bc08141e7981 */ /* 0x000ea2000c1e1900 */
[----:B---3--:R-:W-:-:S03]  /*07c0*/  FFMA R28, R28, R31, R33 ;  /* 0x0000001f1c1c7223 */ /* 0x008fc60000000021 */
[----:B------:R-:W3:Y:S01]  /*07d0*/  LDG.E R33, desc[UR8][R20.64+-0xc8] ;  /* 0xffff380814217981 */ /* 0x000ee2000c1e1900 */
[----:B----4-:R-:W-:-:S03]  /*07e0*/  FMUL R35, R32, R35 ;  /* 0x0000002320237220 */ /* 0x010fc60000400000 */
[----:B------:R-:W3:Y:S04]  /*07f0*/  LDG.E R32, desc[UR8][R18.64+0xc] ;  /* 0x00000c0812207981 */ /* 0x000ee8000c1e1900 */
[----:B------:R-:W2:Y:S01]  /*0800*/  LDG.E R31, desc[UR8][R18.64+0x8] ;  /* 0x00000808121f7981 */ /* 0x000ea2000c1e1900 */
[----:B---3--:R-:W-:-:S03]  /*0810*/  FFMA R33, R32, R33, R35 ;  /* 0x0000002120217223 */ /* 0x008fc60000000023 */
[----:B------:R-:W3:Y:S01]  /*0820*/  LDG.E R35, desc[UR8][R20.64+-0xc4] ;  /* 0xffff3c0814237981 */ /* 0x000ee2000c1e1900 */
[----:B--2---:R-:W-:-:S03]  /*0830*/  FFMA R32, R31, R30, R28 ;  /* 0x0000001e1f207223 */ /* 0x004fc6000000001c */
[----:B------:R-:W5:Y:S04]  /*0840*/  LDG.E R28, desc[UR8][R18.64+0x14] ;  /* 0x00001408121c7981 */ /* 0x000f68000c1e1900 */
[----:B------:R-:W2:Y:S04]  /*0850*/  LDG.E R30, desc[UR8][R18.64+0x1c] ;  /* 0x00001c08121e7981 */ /* 0x000ea8000c1e1900 */
[----:B------:R-:W2:Y:S01]  /*0860*/  LDG.E R31, desc[UR8][R20.64] ;  /* 0x00000008141f7981 */ /* 0x000ea2000c1e1900 */
[----:B-----5:R-:W-:Y:S01]  /*0870*/  FFMA R28, R28, R34, R33 ;  /* 0x000000221c1c7223 */ /* 0x020fe20000000021 */
[----:B------:R-:W-:-:S02]  /*0880*/  FADD R33, R32, R25 ;  /* 0x0000001920217221 */ /* 0x000fc40000000000 */
[----:B------:R-:W4:Y:S04]  /*0890*/  LDG.E R34, desc[UR8][R20.64+-0xc0] ;  /* 0xffff400814227981 */ /* 0x000f28000c1e1900 */
[----:B------:R-:W3:Y:S01]  /*08a0*/  LDG.E R32, desc[UR8][R18.64+0x18] ;  /* 0x0000180812207981 */ /* 0x000ee2000c1e1900 */
[----:B--2---:R-:W-:-:S03]  /*08b0*/  FMUL R31, R30, R31 ;  /* 0x0000001f1e1f7220 */ /* 0x004fc60000400000 */
[----:B------:R-:W2:Y:S04]  /*08c0*/  LDG.E R25, desc[UR8][R18.64+0x28] ;  /* 0x0000280812197981 */ /* 0x000ea8000c1e1900 */
[----:B------:R-:W2:Y:S01]  /*08d0*/  LDG.E R30, desc[UR8][R20.64+0x4] ;  /* 0x00000408141e7981 */ /* 0x000ea2000c1e1900 */
[----:B------:R-:W-:-:S03]  /*08e0*/  FADD R28, R33, R28 ;  /* 0x0000001c211c7221 */ /* 0x000fc60000000000 */
[----:B------:R-:W5:Y:S01]  /*08f0*/  LDG.E R33, desc[UR8][R20.64+0xc8] ;  /* 0x0000c80814217981 */ /* 0x000f62000c1e1900 */
[----:B---3--:R-:W-:-:S03]  /*0900*/  FFMA R31, R32, R35, R31 ;  /* 0x00000023201f7223 */ /* 0x008fc6000000001f */
[----:B------:R-:W3:Y:S04]  /*0910*/  LDG.E R32, desc[UR8][R20.64+0xc4] ;  /* 0x0000c40814207981 */ /* 0x000ee8000c1e1900 */
[----:B------:R-:W5:Y:S01]  /*0920*/  LDG.E R35, desc[UR8][R18.64+0x2c] ;  /* 0x00002c0812237981 */ /* 0x000f62000c1e1900 */
[----:B--2---:R-:W-:-:S03]  /*0930*/  FMUL R36, R25, R30 ;  /* 0x0000001e19247220 */ /* 0x004fc60000400000 */
[----:B------:R-:W4:Y:S04]  /*0940*/  LDG.E R25, desc[UR8][R18.64+0x24] ;  /* 0x0000240812197981 */ /* 0x000f28000c1e1900 */
[----:B------:R-:W3:Y:S01]  /*0950*/  LDG.E R30, desc[UR8][R18.64+0x20] ;  /* 0x00002008121e7981 */ /* 0x000ee2000c1e1900 */
[----:B------:R-:W-:-:S04]  /*0960*/  IADD3 R26, PT, PT, R26, 0x4, RZ ;  /* 0x000000041a1a7810 */ /* 0x000fc80007ffe0ff */
[----:B------:R-:W-:Y:S01]  /*0970*/  ISETP.NE.AND P1, PT, R26, RZ, PT ;  /* 0x000000ff1a00720c */ /* 0x000fe20003f25270 */
[----:B------:R-:W-:Y:S01]  /*0980*/  VIADD R29, R29, 0xc ;  /* 0x0000000c1d1d7836 */ /* 0x000fe20000000000 */
[----:B------:R-:W-:Y:S01]  /*0990*/  IADD3 R27, PT, PT, R27, 0x4, RZ ;  /* 0x000000041b1b7810 */ /* 0x000fe20007ffe0ff */
[----:B----4-:R-:W-:Y:S01]  /*09a0*/  FFMA R34, R25, R34, R36 ;  /* 0x0000002219227223 */ /* 0x010fe20000000024 */
[----:B---3--:R-:W-:-:S03]  /*09b0*/  FFMA R31, R30, R32, R31 ;  /* 0x000000201e1f7223 */ /* 0x008fc6000000001f */
[----:B-----5:R-:W-:Y:S01]  /*09c0*/  FFMA R33, R35, R33, R34 ;  /* 0x0000002123217223 */ /* 0x020fe20000000022 */
[----:B------:R-:W-:-:S04]  /*09d0*/  FADD R28, R28, R31 ;  /* 0x0000001f1c1c7221 */ /* 0x000fc80000000000 */
[----:B------:R-:W-:Y:S01]  /*09e0*/  FADD R25, R28, R33 ;  /* 0x000000211c197221 */ /* 0x000fe20000000000 */
[----:B------:R-:W-:Y:S06]  /*09f0*/  @P1 BRA `(.L_x_195) ;  /* 0xfffffffc00381947 */ /* 0x000fec000383ffff */
[----:B------:R-:W-:Y:S05]  /*0a00*/  BSYNC.RECONVERGENT B4 ;  /* 0x0000000000047941 */ /* 0x000fea0003800200 */
.L_x_194:
[----:B------:R-:W-:-:S07]  /*0a10*/  MOV R27, R16 ;  /* 0x00000010001b7202 */ /* 0x000fce0000000f00 */
.L_x_193:
[----:B------:R-:W-:Y:S05]  /*0a20*/  BSYNC.RECONVERGENT B3 ;  /* 0x0000000000037941 */ /* 0x000fea0003800200 */
.L_x_192:
[----:B------:R-:W-:-:S13]  /*0a30*/  ISETP.NE.AND P1, PT, R17, RZ, PT ;  /* 0x000000ff1100720c */ /* 0x000fda0003f25270 */
[----:B------:R-:W-:Y:S05]  /*0a40*/  @!P1 BRA `(.L_x_191) ;  /* 0x0000000000d49947 */ /* 0x000fea0003800000 */
[----:B------:R-:W-:Y:S01]  /*0a50*/  ISETP.NE.AND P1, PT, R17, 0x1, PT ;  /* 0x000000011100780c */ /* 0x000fe20003f25270 */
[----:B------:R-:W-:Y:S01]  /*0a60*/  BSSY.RECONVERGENT B3, `(.L_x_196) ;  /* 0x0000020000037945 */ /* 0x000fe20003800200 */
[----:B------:R-:W-:-:S11]  /*0a70*/  LOP3.LUT P2, RZ, R12, 0x1, RZ, 0xc0, !PT ;  /* 0x000000010cff7812 */ /* 0x000fd6000784c0ff */
[----:B------:R-:W-:Y:S05]  /*0a80*/  @!P1 BRA `(.L_x_197) ;  /* 0x0000000000749947 */ /* 0x000fea0003800000 */
[----:B------:R-:W0:Y:S01]  /*0a90*/  LDCU UR10, c[0x0][0x3a8] ;  /* 0x00007500ff0a77ac */ /* 0x000e220008000800 */
[----:B------:R-:W1:Y:S01]  /*0aa0*/  LDC.64 R20, c[0x0][0x390] ;  /* 0x0000e400ff147b82 */ /* 0x000e620000000a00 */
[----:B------:R-:W-:-:S07]  /*0ab0*/  IADD3 R31, PT, PT, R24, R27, RZ ;  /* 0x0000001b181f7210 */ /* 0x000fce0007ffe0ff */
[----:B------:R-:W2:Y:S01]  /*0ac0*/  LDC.64 R18, c[0x0][0x388] ;  /* 0x0000e200ff127b82 */ /* 0x000ea20000000a00 */
[----:B0-----:R-:W-:-:S04]  /*0ad0*/  IMAD R26, R22, UR10, R27 ;  /* 0x0000000a161a7c24 */ /* 0x001fc8000f8e021b */
[----:B------:R-:W-:Y:S02]  /*0ae0*/  IMAD R29, R26, 0x3, R13 ;  /* 0x000000031a1d7824 */ /* 0x000fe400078e020d */
[----:B-1----:R-:W-:-:S05]  /*0af0*/  IMAD.WIDE R20, R31, 0x4, R20 ;  /* 0x000000041f147825 */ /* 0x002fca00078e0214 */
[----:B------:R-:W3:Y:S01]  /*0b00*/  LDG.E R31, desc[UR8][R20.64] ;  /* 0x00000008141f7981 */ /* 0x000ee2000c1e1900 */
[----:B--2---:R-:W-:-:S03]  /*0b10*/  IMAD.WIDE R18, R29, 0x4, R18 ;  /* 0x000000041d127825 */ /* 0x004fc600078e0212 */
[----:B------:R-:W2:Y:S04]  /*0b20*/  LDG.E R30, desc[UR8][R20.64+0x188] ;  /* 0x00018808141e7981 */ /* 0x000ea8000c1e1900 */
[----:B------:R-:W4:Y:S04]  /*0b30*/  LDG.E R29, desc[UR8][R20.64+0xc4] ;  /* 0x0000c408141d7981 */ /* 0x000f28000c1e1900 */
[----:B------:R-:W4:Y:S04]  /*0b40*/  LDG.E R26, desc[UR8][R18.64+0x4] ;  /* 0x00000408121a7981 */ /* 0x000f28000c1e1900 */
[----:B------:R-:W3:Y:S04]  /*0b50*/  LDG.E R28, desc[UR8][R18.64] ;  /* 0x00000008121c7981 */ /* 0x000ee8000c1e1900 */
[----:B------:R-:W5:Y:S04]  /*0b60*/  LDG.E R32, desc[UR8][R18.64+0xc] ;  /* 0x00000c0812207981 */ /* 0x000f68000c1e1900 */
[----:B------:R-:W5:Y:S04]  /*0b70*/  LDG.E R34, desc[UR8][R18.64+0x14] ;  /* 0x0000140812227981 */ /* 0x000f68000c1e1900 */
[----:B------:R-:W5:Y:S01]  /*0b80*/  LDG.E R35, desc[UR8][R20.64+0x18c] ;  /* 0x00018c0814237981 */ /* 0x000f62000c1e1900 */
[----:B----4-:R-:W-:-:S03]  /*0b90*/  FMUL R33, R26, R29 ;  /* 0x0000001d1a217220 */ /* 0x010fc60000400000 */
[----:B------:R-:W4:Y:S04]  /*0ba0*/  LDG.E R29, desc[UR8][R20.64+0xc8] ;  /* 0x0000c808141d7981 */ /* 0x000f28000c1e1900 */
[----:B------:R-:W4:Y:S01]  /*0bb0*/  LDG.E R26, desc[UR8][R18.64+0x10] ;  /* 0x00001008121a7981 */ /* 0x000f22000c1e1900 */
[----:B---3--:R-:W-:-:S03]  /*0bc0*/  FFMA R28, R28, R31, R33 ;  /* 0x0000001f1c1c7223 */ /* 0x008fc60000000021 */
[----:B------:R-:W2:Y:S04]  /*0bd0*/  LDG.E R31, desc[UR8][R18.64+0x8] ;  /* 0x00000808121f7981 */ /* 0x000ea8000c1e1900 */
[----:B------:R-:W5:Y:S01]  /*0be0*/  LDG.E R33, desc[UR8][R20.64+0x4] ;  /* 0x0000040814217981 */ /* 0x000f62000c1e1900 */
[----:B------:R-:W-:Y:S02]  /*0bf0*/  VIADD R27, R27, 0x2 ;  /* 0x000000021b1b7836 */ /* 0x000fe40000000000 */
[----:B----4-:R-:W-:Y:S01]  /*0c00*/  FMUL R29, R26, R29 ;  /* 0x0000001d1a1d7220 */ /* 0x010fe20000400000 */
[----:B--2---:R-:W-:-:S03]  /*0c10*/  FFMA R28, R31, R30, R28 ;  /* 0x0000001e1f1c7223 */ /* 0x004fc6000000001c */
[----:B-----5:R-:W-:Y:S01]  /*0c20*/  FFMA R29, R32, R33, R29 ;  /* 0x00000021201d7223 */ /* 0x020fe2000000001d */
[----:B------:R-:W-:-:S03]  /*0c30*/  FADD R25, R25, R28 ;  /* 0x0000001c19197221 */ /* 0x000fc60000000000 */
[----:B------:R-:W-:-:S04]  /*0c40*/  FFMA R34, R34, R35, R29 ;  /* 0x0000002322227223 */ /* 0x000fc8000000001d */
[----:B------:R-:W-:-:S07]  /*0c50*/  FADD R25, R25, R34 ;  /* 0x0000002219197221 */ /* 0x000fce0000000000 */
.L_x_197:
[----:B------:R-:W-:Y:S05]  /*0c60*/  BSYNC.RECONVERGENT B3 ;  /* 0x0000000000037941 */ /* 0x000fea0003800200 */
.L_x_196:
        /* <DEDUP_REMOVED lines=11> */
[----:B------:R-:W3:Y:S04]  /*0d20*/  LDG.E R26, desc[UR8][R20.64+0x4] ;  /* 0x00000408141a7981 */ /* 0x000ee8000c1e1900 */
[----:B------:R-:W4:Y:S04]  /*0d30*/  LDG.E R27, desc[UR8][R18.64] ;  /* 0x00000008121b7981 */ /* 0x000f28000c1e1900 */
[----:B------:R-:W4:Y:S04]  /*0d40*/  LDG.E R24, desc[UR8][R20.64] ;  /* 0x0000000814187981 */ /* 0x000f28000c1e1900 */
[----:B------:R-:W2:Y:S01]  /*0d50*/  LDG.E R31, desc[UR8][R20.64+0x8] ;  /* 0x00000808141f7981 */ /* 0x000ea2000c1e1900 */
[----:B---3--:R-:W-:-:S04]  /*0d60*/  FMUL R29, R26, R29 ;  /* 0x0000001d1a1d7220 */ /* 0x008fc80000400000 */
[----:B----4-:R-:W-:-:S04]  /*0d70*/  FFMA R24, R24, R27, R29 ;  /* 0x0000001b18187223 */ /* 0x010fc8000000001d */
[----:B--2---:R-:W-:-:S04]  /*0d80*/  FFMA R24, R31, R28, R24 ;  /* 0x0000001c1f187223 */ /* 0x004fc80000000018 */
[----:B------:R-:W-:-:S07]  /*0d90*/  FADD R25, R25, R24 ;  /* 0x0000001819197221 */ /* 0x000fce0000000000 */
.L_x_191:
[----:B------:R-:W-:Y:S05]  /*0da0*/  BSYNC.RECONVERGENT B1 ;  /* 0x0000000000017941 */ /* 0x000fea0003800200 */
.L_x_190:
[----:B------:R-:W-:-:S04]  /*0db0*/  IADD3 R22, PT, PT, R22, 0x1, RZ ;  /* 0x0000000116167810 */ /* 0x000fc80007ffe0ff */
[----:B------:R-:W-:-:S13]  /*0dc0*/  ISETP.NE.AND P1, PT, R22, R11, PT ;  /* 0x0000000b1600720c */ /* 0x000fda0003f25270 */
[----:B------:R-:W-:Y:S05]  /*0dd0*/  @P1 BRA `(.L_x_198) ;  /* 0xfffffff800101947 */ /* 0x000fea000383ffff */
.L_x_189:
[----:B------:R-:W-:Y:S05]  /*0de0*/  BSYNC.RECONVERGENT B2 ;  /* 0x0000000000027941 */ /* 0x000fea0003800200 */
.L_x_188:
[----:B------:R-:W0:Y:S01]  /*0df0*/  LDC.64 R12, c[0x0][0x398] ;  /* 0x0000e600ff0c7b82 */ /* 0x000e220000000a00 */
[----:B------:R-:W1:Y:S02]  /*0e00*/  LDCU UR10, c[0x0][0x3b0] ;  /* 0x00007600ff0a77ac */ /* 0x000e640008000800 */
[----:B-1----:R-:W-:Y:S01]  /*0e10*/  IMAD R11, R8, UR10, R7 ;  /* 0x0000000a080b7c24 */ /* 0x002fe2000f8e0207 */
[----:B------:R-:W-:-:S03]  /*0e20*/  IADD3 R7, PT, PT, R7, 0x1, RZ ;  /* 0x0000000107077810 */ /* 0x000fc60007ffe0ff */
[----:B0-----:R-:W-:Y:S01]  /*0e30*/  IMAD.WIDE R12, R11, 0x4, R12 ;  /* 0x000000040b0c7825 */ /* 0x001fe200078e020c */
[----:B------:R-:W-:-:S04]  /*0e40*/  ISETP.GE.AND P1, PT, R7, R3, PT ;  /* 0x000000030700720c */ /* 0x000fc80003f26270 */
[----:B------:R0:W-:Y:S09]  /*0e50*/  STG.E desc[UR8][R12.64], R25 ;  /* 0x000000190c007986 */ /* 0x0001f2000c101908 */
[----:B------:R-:W-:Y:S05]  /*0e60*/  @!P1 BRA `(.L_x_199) ;  /* 0xfffffff400089947 */ /* 0x000fea000383ffff */
[----:B------:R-:W-:Y:S05]  /*0e70*/  BSYNC.RECONVERGENT B0 ;  /* 0x0000000000007941 */ /* 0x000fea0003800200 */
.L_x_185:
[----:B------:R-:W-:-:S04]  /*0e80*/  IADD3 R2, PT, PT, R2, 0x1, RZ ;  /* 0x0000000102027810 */ /* 0x000fc80007ffe0ff */
[----:B------:R-:W-:-:S13]  /*0e90*/  ISETP.GE.AND P0, PT, R2, R5, PT ;  /* 0x000000050200720c */ /* 0x000fda0003f06270 */
[----:B------:R-:W-:Y:S05]  /*0ea0*/  @!P0 BRA `(.L_x_200) ;  /* 0xfffffff000b48947 */ /* 0x000fea000383ffff */
[----:B------:R-:W-:Y:S05]  /*0eb0*/  EXIT ;  /* 0x000000000000794d */ /* 0x000fea0003800000 */
.L_x_201:
        /* <DEDUP_REMOVED lines=12> */
.L_x_221:


//--------------------- .nv.shared.reserved.0     --------------------------
	.section	.nv.shared.reserved.0,"aw",@nobits
	.weak		__nv_reservedSMEM_offset_0_alias
	.size		__nv_reservedSMEM_offset_0_alias, 0, 64
	.other		__nv_reservedSMEM_offset_0_alias,@"STO_CUDA_RESERVED_SHARED STV_DEFAULT"
__nv_reservedSMEM_offset_0_alias:
	.zero		0
	.zero		64


//--------------------- .nv.constant0._Z18executeFCLayerCUDAPfS_S_i --------------------------
	.section	.nv.constant0._Z18executeFCLayerCUDAPfS_S_i,"a",@progbits
	.sectionflags	@""
	.align	4
.nv.constant0._Z18executeFCLayerCUDAPfS_S_i:
	.zero		924


//--------------------- .nv.constant0._Z26executeReLULayerCUDA_splitPfii --------------------------
	.section	.nv.constant0._Z26executeReLULayerCUDA_splitPfii,"a",@progbits
	.sectionflags	@""
	.align	4
.nv.constant0._Z26executeReLULayerCUDA_splitPfii:
	.zero		912


//--------------------- .nv.constant0._Z20executeReLULayerCUDAPfi --------------------------
	.section	.nv.constant0._Z20executeReLULayerCUDAPfi,"a",@progbits
	.sectionflags	@""
	.align	4
.nv.constant0._Z20executeReLULayerCUDAPfi:
	.zero		908


//--------------------- .nv.constant0._Z29executeEltWiseLayerCUDA_splitPfS_S_ii --------------------------
	.section	.nv.constant0._Z29executeEltWiseLayerCUDA_splitPfS_S_ii,"a",@progbits
	.sectionflags	@""
	.align	4
.nv.constant0._Z29executeEltWiseLayerCUDA_splitPfS_S_ii:
	.zero		928


//--------------------- .nv.constant0._Z23executeEltWiseLayerCUDAPfS_S_i --------------------------
	.section	.nv.constant0._Z23executeEltWiseLayerCUDAPfS_S_i,"a",@progbits
	.sectionflags	@""
	.align	4
.nv.constant0._Z23executeEltWiseLayerCUDAPfS_S_i:
	.zero		924


//--------------------- .nv.constant0._Z27executeScaleLayerCUDA_splitPfS_S_iii --------------------------
	.section	.nv.constant0._Z27executeScaleLayerCUDA_splitPfS_S_iii,"a",@progbits
	.sectionflags	@""
	.align	4
.nv.constant0._Z27executeScaleLayerCUDA_splitPfS_S_iii:
	.zero		932


//--------------------- .nv.constant0._Z21executeScaleLayerCUDAPfS_S_ii --------------------------
	.section	.nv.constant0._Z21executeScaleLayerCUDAPfS_S_ii,"a",@progbits
	.sectionflags	@""
	.align	4
.nv.constant0._Z21executeScaleLayerCUDAPfS_S_ii:
	.zero		928


//--------------------- .nv.constant0._Z28executeBnNormLayerCUDA_splitPfS_S_iii --------------------------
	.section	.nv.constant0._Z28executeBnNormLayerCUDA_splitPfS_S_iii,"a",@progbits
	.sectionflags	@""
	.align	4
.nv.constant0._Z28executeBnNormLayerCUDA_splitPfS_S_iii:
	.zero		932


//--------------------- .nv.constant0._Z22executeBnNormLayerCUDAPfS_S_ii --------------------------
	.section	.nv.constant0._Z22executeBnNormLayerCUDAPfS_S_ii,"a",@progbits
	.sectionflags	@""
	.align	4
.nv.constant0._Z22executeBnNormLayerCUDAPfS_S_ii:
	.zero		928


//--------------------- .nv.constant0._Z30execute3Dconvolutiongroup2CudaPfS_S_S_iiiiiiii --------------------------
	.section	.nv.constant0._Z30execute3Dconvolutiongroup2CudaPfS_S_S_iiiiiiii,"a",@progbits
	.sectionflags	@""
	.align	4
.nv.constant0._Z30execute3Dconvolutiongroup2CudaPfS_S_S_iiiiiiii:
	.zero		960


//--------------------- .nv.constant0._Z24execute3DconvolutionCudaPfS_S_S_iiiiiiii --------------------------
	.section	.nv.constant0._Z24execute3DconvolutionCudaPfS_S_S_iiiiiiii,"a",@progbits
	.sectionflags	@""
	.align	4
.nv.constant0._Z24execute3DconvolutionCudaPfS_S_S_iiiiiiii:
	.zero		960


//--------------------- .nv.constant0._Z30execute3DconvolutionCuda_splitPfS_S_S_iiiiiiiii --------------------------
	.section	.nv.constant0._Z30execute3DconvolutionCuda_splitPfS_S_S_iiiiiiiii,"a",@progbits
	.sectionflags	@""
	.align	4
.nv.constant0._Z30execute3DconvolutionCuda_splitPfS_S_S_iiiiiiiii:
	.zero		964


//--------------------- .nv.constant0._Z18executepoolingCudaPfS_iiiiiiiii --------------------------
	.section	.nv.constant0._Z18executepoolingCudaPfS_iiiiiiiii,"a",@progbits
	.sectionflags	@""
	.align	4
.nv.constant0._Z18executepoolingCudaPfS_iiiiiiiii:
	.zero		948


//--------------------- .nv.constant0._Z18poolingAverageCUDAPfS_iiiiiiii --------------------------
	.section	.nv.constant0._Z18poolingAverageCUDAPfS_iiiiiiii,"a",@progbits
	.sectionflags	@""
	.align	4
.nv.constant0._Z18poolingAverageCUDAPfS_iiiiiiii:
	.zero		944


//--------------------- .nv.constant0._Z21executeFirstLayerCUDAPfS_S_S_iiiiiii --------------------------
	.section	.nv.constant0._Z21executeFirstLayerCUDAPfS_S_S_iiiiiii,"a",@progbits
	.sectionflags	@""
	.align	4
.nv.constant0._Z21executeFirstLayerCUDAPfS_S_S_iiiiiii:
	.zero		956


//--------------------- SYMBOLS --------------------------

	.type		.nv.reservedSmem.offset0,@object
	.size		.nv.reservedSmem.offset0,0x4
